	.target	sm_100a

	.elftype	@"ET_EXEC"


//--------------------- .note.nv.tkinfo           --------------------------
	.section	.note.nv.tkinfo,"",@"SHT_NOTE"
	.sectionflags	@"SHF_NOTE_NV_TKINFO"
	.tkinfo
        /*0018*/ 	.word	0x00000002
        /*0030*/ 	.string	""
        /*0030*/ 	.string	"ptxas"
        /*0030*/ 	.string	"Cuda compilation tools, release 13.0, V13.0.88"
        /*0030*/ 	.string	"Build cuda_13.0.r13.0/compiler.36424714_0"
        /*0030*/ 	.string	"-arch sm_100a -m 64 "



//--------------------- .note.nv.cuinfo           --------------------------
	.section	.note.nv.cuinfo,"",@"SHT_NOTE"
	.sectionflags	@"SHF_NOTE_NV_CUINFO"
        /*0018*/ 	.short	0x0002
        /*001a*/ 	.short	0x0064
        /*001c*/ 	.short	0x0082
	.zero		2


//--------------------- .nv.info                  --------------------------
	.section	.nv.info,"",@"SHT_CUDA_INFO"
	.align	4


	//----- nvinfo : EIATTR_REGCOUNT
	.align		4
        /*0000*/ 	.byte	0x04, 0x2f
        /*0002*/ 	.short	(.L_39 - .L_38)
	.align		4
.L_38:
        /*0004*/ 	.word	index@(_ZN2at6native29vectorized_elementwise_kernelILi8EZZZNS0_60_GLOBAL__N__171e0b9f_22_ActivationEluKernel_cu_9e10b42f_306110elu_kernelERNS_18TensorIteratorBaseERKN3c106ScalarES8_S8_ENKUlvE_clEvENKUlvE_clEvEUldE_St5arrayIPcLm2EEEEviT0_T1_)
        /*0008*/ 	.word	0x00000020


	//----- nvinfo : EIATTR_FRAME_SIZE
	.align		4
.L_39:
        /*000c*/ 	.byte	0x04, 0x11
        /*000e*/ 	.short	(.L_41 - .L_40)
	.align		4
.L_40:
        /*0010*/ 	.word	index@(_ZN2at6native29vectorized_elementwise_kernelILi8EZZZNS0_60_GLOBAL__N__171e0b9f_22_ActivationEluKernel_cu_9e10b42f_306110elu_kernelERNS_18TensorIteratorBaseERKN3c106ScalarES8_S8_ENKUlvE_clEvENKUlvE_clEvEUldE_St5arrayIPcLm2EEEEviT0_T1_)
        /*0014*/ 	.word	0x00000000


	//----- nvinfo : EIATTR_REGCOUNT
	.align		4
.L_41:
        /*0018*/ 	.byte	0x04, 0x2f
        /*001a*/ 	.short	(.L_43 - .L_42)
	.align		4
.L_42:
        /*001c*/ 	.word	index@(_ZN2at6native29vectorized_elementwise_kernelILi4EZZZNS0_60_GLOBAL__N__171e0b9f_22_ActivationEluKernel_cu_9e10b42f_306110elu_kernelERNS_18TensorIteratorBaseERKN3c106ScalarES8_S8_ENKUlvE_clEvENKUlvE_clEvEUldE_St5arrayIPcLm2EEEEviT0_T1_)
        /*0020*/ 	.word	0x00000020


	//----- nvinfo : EIATTR_FRAME_SIZE
	.align		4
.L_43:
        /*0024*/ 	.byte	0x04, 0x11
        /*0026*/ 	.short	(.L_45 - .L_44)
	.align		4
.L_44:
        /*0028*/ 	.word	index@(_ZN2at6native29vectorized_elementwise_kernelILi4EZZZNS0_60_GLOBAL__N__171e0b9f_22_ActivationEluKernel_cu_9e10b42f_306110elu_kernelERNS_18TensorIteratorBaseERKN3c106ScalarES8_S8_ENKUlvE_clEvENKUlvE_clEvEUldE_St5arrayIPcLm2EEEEviT0_T1_)
        /*002c*/ 	.word	0x00000000


	//----- nvinfo : EIATTR_REGCOUNT
	.align		4
.L_45:
        /*0030*/ 	.byte	0x04, 0x2f
        /*0032*/ 	.short	(.L_47 - .L_46)
	.align		4
.L_46:
        /*0034*/ 	.word	index@(_ZN2at6native29vectorized_elementwise_kernelILi2EZZZNS0_60_GLOBAL__N__171e0b9f_22_ActivationEluKernel_cu_9e10b42f_306110elu_kernelERNS_18TensorIteratorBaseERKN3c106ScalarES8_S8_ENKUlvE_clEvENKUlvE_clEvEUldE_St5arrayIPcLm2EEEEviT0_T1_)
        /*0038*/ 	.word	0x00000020


	//----- nvinfo : EIATTR_FRAME_SIZE
	.align		4
.L_47:
        /*003c*/ 	.byte	0x04, 0x11
        /*003e*/ 	.short	(.L_49 - .L_48)
	.align		4
.L_48:
        /*0040*/ 	.word	index@(_ZN2at6native29vectorized_elementwise_kernelILi2EZZZNS0_60_GLOBAL__N__171e0b9f_22_ActivationEluKernel_cu_9e10b42f_306110elu_kernelERNS_18TensorIteratorBaseERKN3c106ScalarES8_S8_ENKUlvE_clEvENKUlvE_clEvEUldE_St5arrayIPcLm2EEEEviT0_T1_)
        /*0044*/ 	.word	0x00000000


	//----- nvinfo : EIATTR_REGCOUNT
	.align		4
.L_49:
        /*0048*/ 	.byte	0x04, 0x2f
        /*004a*/ 	.short	(.L_51 - .L_50)
	.align		4
.L_50:
        /*004c*/ 	.word	index@(_ZN2at6native27unrolled_elementwise_kernelIZZZNS0_60_GLOBAL__N__171e0b9f_22_ActivationEluKernel_cu_9e10b42f_306110elu_kernelERNS_18TensorIteratorBaseERKN3c106ScalarES8_S8_ENKUlvE_clEvENKUlvE_clEvEUldE_St5arrayIPcLm2EELi4E23TrivialOffsetCalculatorILi1EjESG_NS0_6memory15LoadWithoutCastENSH_16StoreWithoutCastEEEviT_T0_T2_T3_T4_T5_)
        /*0050*/ 	.word	0x00000018


	//----- nvinfo : EIATTR_FRAME_SIZE
	.align		4
.L_51:
        /*0054*/ 	.byte	0x04, 0x11
        /*0056*/ 	.short	(.L_53 - .L_52)
	.align		4
.L_52:
        /*0058*/ 	.word	index@(_ZN2at6native27unrolled_elementwise_kernelIZZZNS0_60_GLOBAL__N__171e0b9f_22_ActivationEluKernel_cu_9e10b42f_306110elu_kernelERNS_18TensorIteratorBaseERKN3c106ScalarES8_S8_ENKUlvE_clEvENKUlvE_clEvEUldE_St5arrayIPcLm2EELi4E23TrivialOffsetCalculatorILi1EjESG_NS0_6memory15LoadWithoutCastENSH_16StoreWithoutCastEEEviT_T0_T2_T3_T4_T5_)
        /*005c*/ 	.word	0x00000000


	//----- nvinfo : EIATTR_REGCOUNT
	.align		4
.L_53:
        /*0060*/ 	.byte	0x04, 0x2f
        /*0062*/ 	.short	(.L_55 - .L_54)
	.align		4
.L_54:
        /*0064*/ 	.word	index@(_ZN2at6native18elementwise_kernelILi128ELi2EZNS0_22gpu_kernel_impl_nocastIZZZNS0_60_GLOBAL__N__171e0b9f_22_ActivationEluKernel_cu_9e10b42f_306110elu_kernelERNS_18TensorIteratorBaseERKN3c106ScalarES9_S9_ENKUlvE_clEvENKUlvE_clEvEUldE_EEvS5_RKT_EUliE_EEviT1_)
        /*0068*/ 	.word	0x00000014


	//----- nvinfo : EIATTR_FRAME_SIZE
	.align		4
.L_55:
        /*006c*/ 	.byte	0x04, 0x11
        /*006e*/ 	.short	(.L_57 - .L_56)
	.align		4
.L_56:
        /*0070*/ 	.word	index@(_ZN2at6native18elementwise_kernelILi128ELi2EZNS0_22gpu_kernel_impl_nocastIZZZNS0_60_GLOBAL__N__171e0b9f_22_ActivationEluKernel_cu_9e10b42f_306110elu_kernelERNS_18TensorIteratorBaseERKN3c106ScalarES9_S9_ENKUlvE_clEvENKUlvE_clEvEUldE_EEvS5_RKT_EUliE_EEviT1_)
        /*0074*/ 	.word	0x00000000


	//----- nvinfo : EIATTR_REGCOUNT
	.align		4
.L_57:
        /*0078*/ 	.byte	0x04, 0x2f
        /*007a*/ 	.short	(.L_59 - .L_58)
	.align		4
.L_58:
        /*007c*/ 	.word	index@(_ZN2at6native27unrolled_elementwise_kernelIZZZNS0_60_GLOBAL__N__171e0b9f_22_ActivationEluKernel_cu_9e10b42f_306110elu_kernelERNS_18TensorIteratorBaseERKN3c106ScalarES8_S8_ENKUlvE_clEvENKUlvE_clEvEUldE_St5arrayIPcLm2EELi4E23TrivialOffsetCalculatorILi1EjESG_NS0_6memory12LoadWithCastILi1EEENSH_13StoreWithCastILi1EEEEEviT_T0_T2_T3_T4_T5_)
        /*0080*/ 	.word	0x00000022


	//----- nvinfo : EIATTR_FRAME_SIZE
	.align		4
.L_59:
        /*0084*/ 	.byte	0x04, 0x11
        /*0086*/ 	.short	(.L_61 - .L_60)
	.align		4
.L_60:
        /*0088*/ 	.word	index@(_ZN2at6native27unrolled_elementwise_kernelIZZZNS0_60_GLOBAL__N__171e0b9f_22_ActivationEluKernel_cu_9e10b42f_306110elu_kernelERNS_18TensorIteratorBaseERKN3c106ScalarES8_S8_ENKUlvE_clEvENKUlvE_clEvEUldE_St5arrayIPcLm2EELi4E23TrivialOffsetCalculatorILi1EjESG_NS0_6memory12LoadWithCastILi1EEENSH_13StoreWithCastILi1EEEEEviT_T0_T2_T3_T4_T5_)
        /*008c*/ 	.word	0x00000000


	//----- nvinfo : EIATTR_REGCOUNT
	.align		4
.L_61:
        /*0090*/ 	.byte	0x04, 0x2f
        /*0092*/ 	.short	(.L_63 - .L_62)
	.align		4
.L_62:
        /*0094*/ 	.word	index@(_ZN2at6native18elementwise_kernelILi128ELi4EZNS0_15gpu_kernel_implIZZZNS0_60_GLOBAL__N__171e0b9f_22_ActivationEluKernel_cu_9e10b42f_306110elu_kernelERNS_18TensorIteratorBaseERKN3c106ScalarES9_S9_ENKUlvE_clEvENKUlvE_clEvEUldE_EEvS5_RKT_EUliE_EEviT1_)
        /*0098*/ 	.word	0x00000018


	//----- nvinfo : EIATTR_FRAME_SIZE
	.align		4
.L_63:
        /*009c*/ 	.byte	0x04, 0x11
        /*009e*/ 	.short	(.L_65 - .L_64)
	.align		4
.L_64:
        /*00a0*/ 	.word	index@(_ZN2at6native18elementwise_kernelILi128ELi4EZNS0_15gpu_kernel_implIZZZNS0_60_GLOBAL__N__171e0b9f_22_ActivationEluKernel_cu_9e10b42f_306110elu_kernelERNS_18TensorIteratorBaseERKN3c106ScalarES9_S9_ENKUlvE_clEvENKUlvE_clEvEUldE_EEvS5_RKT_EUliE_EEviT1_)
        /*00a4*/ 	.word	0x00000000


	//----- nvinfo : EIATTR_REGCOUNT
	.align		4
.L_65:
        /*00a8*/ 	.byte	0x04, 0x2f
        /*00aa*/ 	.short	(.L_67 - .L_66)
	.align		4
.L_66:
        /*00ac*/ 	.word	index@(_ZN2at6native29vectorized_elementwise_kernelILi8EZZZNS0_60_GLOBAL__N__171e0b9f_22_ActivationEluKernel_cu_9e10b42f_306110elu_kernelERNS_18TensorIteratorBaseERKN3c106ScalarES8_S8_ENKUlvE_clEvENKUlvE0_clEvEUlfE_St5arrayIPcLm2EEEEviT0_T1_)
        /*00b0*/ 	.word	0x00000020


	//----- nvinfo : EIATTR_FRAME_SIZE
	.align		4
.L_67:
        /*00b4*/ 	.byte	0x04, 0x11
        /*00b6*/ 	.short	(.L_69 - .L_68)
	.align		4
.L_68:
        /*00b8*/ 	.word	index@(_ZN2at6native29vectorized_elementwise_kernelILi8EZZZNS0_60_GLOBAL__N__171e0b9f_22_ActivationEluKernel_cu_9e10b42f_306110elu_kernelERNS_18TensorIteratorBaseERKN3c106ScalarES8_S8_ENKUlvE_clEvENKUlvE0_clEvEUlfE_St5arrayIPcLm2EEEEviT0_T1_)
        /*00bc*/ 	.word	0x00000000


	//----- nvinfo : EIATTR_REGCOUNT
	.align		4
.L_69:
        /*00c0*/ 	.byte	0x04, 0x2f
        /*00c2*/ 	.short	(.L_71 - .L_70)
	.align		4
.L_70:
        /*00c4*/ 	.word	index@(_ZN2at6native29vectorized_elementwise_kernelILi4EZZZNS0_60_GLOBAL__N__171e0b9f_22_ActivationEluKernel_cu_9e10b42f_306110elu_kernelERNS_18TensorIteratorBaseERKN3c106ScalarES8_S8_ENKUlvE_clEvENKUlvE0_clEvEUlfE_St5arrayIPcLm2EEEEviT0_T1_)
        /*00c8*/ 	.word	0x00000020


	//----- nvinfo : EIATTR_FRAME_SIZE
	.align		4
.L_71:
        /*00cc*/ 	.byte	0x04, 0x11
        /*00ce*/ 	.short	(.L_73 - .L_72)
	.align		4
.L_72:
        /*00d0*/ 	.word	index@(_ZN2at6native29vectorized_elementwise_kernelILi4EZZZNS0_60_GLOBAL__N__171e0b9f_22_ActivationEluKernel_cu_9e10b42f_306110elu_kernelERNS_18TensorIteratorBaseERKN3c106ScalarES8_S8_ENKUlvE_clEvENKUlvE0_clEvEUlfE_St5arrayIPcLm2EEEEviT0_T1_)
        /*00d4*/ 	.word	0x00000000


	//----- nvinfo : EIATTR_REGCOUNT
	.align		4
.L_73:
        /*00d8*/ 	.byte	0x04, 0x2f
        /*00da*/ 	.short	(.L_75 - .L_74)
	.align		4
.L_74:
        /*00dc*/ 	.word	index@(_ZN2at6native29vectorized_elementwise_kernelILi2EZZZNS0_60_GLOBAL__N__171e0b9f_22_ActivationEluKernel_cu_9e10b42f_306110elu_kernelERNS_18TensorIteratorBaseERKN3c106ScalarES8_S8_ENKUlvE_clEvENKUlvE0_clEvEUlfE_St5arrayIPcLm2EEEEviT0_T1_)
        /*00e0*/ 	.word	0x00000020


	//----- nvinfo : EIATTR_FRAME_SIZE
	.align		4
.L_75:
        /*00e4*/ 	.byte	0x04, 0x11
        /*00e6*/ 	.short	(.L_77 - .L_76)
	.align		4
.L_76:
        /*00e8*/ 	.word	index@(_ZN2at6native29vectorized_elementwise_kernelILi2EZZZNS0_60_GLOBAL__N__171e0b9f_22_ActivationEluKernel_cu_9e10b42f_306110elu_kernelERNS_18TensorIteratorBaseERKN3c106ScalarES8_S8_ENKUlvE_clEvENKUlvE0_clEvEUlfE_St5arrayIPcLm2EEEEviT0_T1_)
        /*00ec*/ 	.word	0x00000000


	//----- nvinfo : EIATTR_REGCOUNT
	.align		4
.L_77:
        /*00f0*/ 	.byte	0x04, 0x2f
        /*00f2*/ 	.short	(.L_79 - .L_78)
	.align		4
.L_78:
        /*00f4*/ 	.word	index@(_ZN2at6native27unrolled_elementwise_kernelIZZZNS0_60_GLOBAL__N__171e0b9f_22_ActivationEluKernel_cu_9e10b42f_306110elu_kernelERNS_18TensorIteratorBaseERKN3c106ScalarES8_S8_ENKUlvE_clEvENKUlvE0_clEvEUlfE_St5arrayIPcLm2EELi4E23TrivialOffsetCalculatorILi1EjESG_NS0_6memory15LoadWithoutCastENSH_16StoreWithoutCastEEEviT_T0_T2_T3_T4_T5_)
        /*00f8*/ 	.word	0x00000014


	//----- nvinfo : EIATTR_FRAME_SIZE
	.align		4
.L_79:
        /*00fc*/ 	.byte	0x04, 0x11
        /*00fe*/ 	.short	(.L_81 - .L_80)
	.align		4
.L_80:
        /*0100*/ 	.word	index@(_ZN2at6native27unrolled_elementwise_kernelIZZZNS0_60_GLOBAL__N__171e0b9f_22_ActivationEluKernel_cu_9e10b42f_306110elu_kernelERNS_18TensorIteratorBaseERKN3c106ScalarES8_S8_ENKUlvE_clEvENKUlvE0_clEvEUlfE_St5arrayIPcLm2EELi4E23TrivialOffsetCalculatorILi1EjESG_NS0_6memory15LoadWithoutCastENSH_16StoreWithoutCastEEEviT_T0_T2_T3_T4_T5_)
        /*0104*/ 	.word	0x00000000


	//----- nvinfo : EIATTR_REGCOUNT
	.align		4
.L_81:
        /*0108*/ 	.byte	0x04, 0x2f
        /*010a*/ 	.short	(.L_83 - .L_82)
	.align		4
.L_82:
        /*010c*/ 	.word	index@(_ZN2at6native18elementwise_kernelILi128ELi2EZNS0_22gpu_kernel_impl_nocastIZZZNS0_60_GLOBAL__N__171e0b9f_22_ActivationEluKernel_cu_9e10b42f_306110elu_kernelERNS_18TensorIteratorBaseERKN3c106ScalarES9_S9_ENKUlvE_clEvENKUlvE0_clEvEUlfE_EEvS5_RKT_EUliE_EEviT1_)
        /*0110*/ 	.word	0x00000014


	//----- nvinfo : EIATTR_FRAME_SIZE
	.align		4
.L_83:
        /*0114*/ 	.byte	0x04, 0x11
        /*0116*/ 	.short	(.L_85 - .L_84)
	.align		4
.L_84:
        /*0118*/ 	.word	index@(_ZN2at6native18elementwise_kernelILi128ELi2EZNS0_22gpu_kernel_impl_nocastIZZZNS0_60_GLOBAL__N__171e0b9f_22_ActivationEluKernel_cu_9e10b42f_306110elu_kernelERNS_18TensorIteratorBaseERKN3c106ScalarES9_S9_ENKUlvE_clEvENKUlvE0_clEvEUlfE_EEvS5_RKT_EUliE_EEviT1_)
        /*011c*/ 	.word	0x00000000


	//----- nvinfo : EIATTR_REGCOUNT
	.align		4
.L_85:
        /*0120*/ 	.byte	0x04, 0x2f
        /*0122*/ 	.short	(.L_87 - .L_86)
	.align		4
.L_86:
        /*0124*/ 	.word	index@(_ZN2at6native27unrolled_elementwise_kernelIZZZNS0_60_GLOBAL__N__171e0b9f_22_ActivationEluKernel_cu_9e10b42f_306110elu_kernelERNS_18TensorIteratorBaseERKN3c106ScalarES8_S8_ENKUlvE_clEvENKUlvE0_clEvEUlfE_St5arrayIPcLm2EELi4E23TrivialOffsetCalculatorILi1EjESG_NS0_6memory12LoadWithCastILi1EEENSH_13StoreWithCastILi1EEEEEviT_T0_T2_T3_T4_T5_)
        /*0128*/ 	.word	0x0000001d


	//----- nvinfo : EIATTR_FRAME_SIZE
	.align		4
.L_87:
        /*012c*/ 	.byte	0x04, 0x11
        /*012e*/ 	.short	(.L_89 - .L_88)
	.align		4
.L_88:
        /*0130*/ 	.word	index@(_ZN2at6native27unrolled_elementwise_kernelIZZZNS0_60_GLOBAL__N__171e0b9f_22_ActivationEluKernel_cu_9e10b42f_306110elu_kernelERNS_18TensorIteratorBaseERKN3c106ScalarES8_S8_ENKUlvE_clEvENKUlvE0_clEvEUlfE_St5arrayIPcLm2EELi4E23TrivialOffsetCalculatorILi1EjESG_NS0_6memory12LoadWithCastILi1EEENSH_13StoreWithCastILi1EEEEEviT_T0_T2_T3_T4_T5_)
        /*0134*/ 	.word	0x00000000


	//----- nvinfo : EIATTR_REGCOUNT
	.align		4
.L_89:
        /*0138*/ 	.byte	0x04, 0x2f
        /*013a*/ 	.short	(.L_91 - .L_90)
	.align		4
.L_90:
        /*013c*/ 	.word	index@(_ZN2at6native18elementwise_kernelILi128ELi4EZNS0_15gpu_kernel_implIZZZNS0_60_GLOBAL__N__171e0b9f_22_ActivationEluKernel_cu_9e10b42f_306110elu_kernelERNS_18TensorIteratorBaseERKN3c106ScalarES9_S9_ENKUlvE_clEvENKUlvE0_clEvEUlfE_EEvS5_RKT_EUliE_EEviT1_)
        /*0140*/ 	.word	0x00000018


	//----- nvinfo : EIATTR_FRAME_SIZE
	.align		4
.L_91:
        /*0144*/ 	.byte	0x04, 0x11
        /*0146*/ 	.short	(.L_93 - .L_92)
	.align		4
.L_92:
        /*0148*/ 	.word	index@(_ZN2at6native18elementwise_kernelILi128ELi4EZNS0_15gpu_kernel_implIZZZNS0_60_GLOBAL__N__171e0b9f_22_ActivationEluKernel_cu_9e10b42f_306110elu_kernelERNS_18TensorIteratorBaseERKN3c106ScalarES9_S9_ENKUlvE_clEvENKUlvE0_clEvEUlfE_EEvS5_RKT_EUliE_EEviT1_)
        /*014c*/ 	.word	0x00000000


	//----- nvinfo : EIATTR_REGCOUNT
	.align		4
.L_93:
        /*0150*/ 	.byte	0x04, 0x2f
        /*0152*/ 	.short	(.L_95 - .L_94)
	.align		4
.L_94:
        /*0154*/ 	.word	index@(_ZN2at6native29vectorized_elementwise_kernelILi8EZZZNS0_60_GLOBAL__N__171e0b9f_22_ActivationEluKernel_cu_9e10b42f_306110elu_kernelERNS_18TensorIteratorBaseERKN3c106ScalarES8_S8_ENKUlvE_clEvENKUlvE1_clEvEUlNS5_4HalfEE_St5arrayIPcLm2EEEEviT0_T1_)
        /*0158*/ 	.word	0x00000020


	//----- nvinfo : EIATTR_FRAME_SIZE
	.align		4
.L_95:
        /*015c*/ 	.byte	0x04, 0x11
        /*015e*/ 	.short	(.L_97 - .L_96)
	.align		4
.L_96:
        /*0160*/ 	.word	index@(_ZN2at6native29vectorized_elementwise_kernelILi8EZZZNS0_60_GLOBAL__N__171e0b9f_22_ActivationEluKernel_cu_9e10b42f_306110elu_kernelERNS_18TensorIteratorBaseERKN3c106ScalarES8_S8_ENKUlvE_clEvENKUlvE1_clEvEUlNS5_4HalfEE_St5arrayIPcLm2EEEEviT0_T1_)
        /*0164*/ 	.word	0x00000000


	//----- nvinfo : EIATTR_REGCOUNT
	.align		4
.L_97:
        /*0168*/ 	.byte	0x04, 0x2f
        /*016a*/ 	.short	(.L_99 - .L_98)
	.align		4
.L_98:
        /*016c*/ 	.word	index@(_ZN2at6native29vectorized_elementwise_kernelILi4EZZZNS0_60_GLOBAL__N__171e0b9f_22_ActivationEluKernel_cu_9e10b42f_306110elu_kernelERNS_18TensorIteratorBaseERKN3c106ScalarES8_S8_ENKUlvE_clEvENKUlvE1_clEvEUlNS5_4HalfEE_St5arrayIPcLm2EEEEviT0_T1_)
        /*0170*/ 	.word	0x00000020


	//----- nvinfo : EIATTR_FRAME_SIZE
	.align		4
.L_99:
        /*0174*/ 	.byte	0x04, 0x11
        /*0176*/ 	.short	(.L_101 - .L_100)
	.align		4
.L_100:
        /*0178*/ 	.word	index@(_ZN2at6native29vectorized_elementwise_kernelILi4EZZZNS0_60_GLOBAL__N__171e0b9f_22_ActivationEluKernel_cu_9e10b42f_306110elu_kernelERNS_18TensorIteratorBaseERKN3c106ScalarES8_S8_ENKUlvE_clEvENKUlvE1_clEvEUlNS5_4HalfEE_St5arrayIPcLm2EEEEviT0_T1_)
        /*017c*/ 	.word	0x00000000


	//----- nvinfo : EIATTR_REGCOUNT
	.align		4
.L_101:
        /*0180*/ 	.byte	0x04, 0x2f
        /*0182*/ 	.short	(.L_103 - .L_102)
	.align		4
.L_102:
        /*0184*/ 	.word	index@(_ZN2at6native29vectorized_elementwise_kernelILi2EZZZNS0_60_GLOBAL__N__171e0b9f_22_ActivationEluKernel_cu_9e10b42f_306110elu_kernelERNS_18TensorIteratorBaseERKN3c106ScalarES8_S8_ENKUlvE_clEvENKUlvE1_clEvEUlNS5_4HalfEE_St5arrayIPcLm2EEEEviT0_T1_)
        /*0188*/ 	.word	0x00000020


	//----- nvinfo : EIATTR_FRAME_SIZE
	.align		4
.L_103:
        /*018c*/ 	.byte	0x04, 0x11
        /*018e*/ 	.short	(.L_105 - .L_104)
	.align		4
.L_104:
        /*0190*/ 	.word	index@(_ZN2at6native29vectorized_elementwise_kernelILi2EZZZNS0_60_GLOBAL__N__171e0b9f_22_ActivationEluKernel_cu_9e10b42f_306110elu_kernelERNS_18TensorIteratorBaseERKN3c106ScalarES8_S8_ENKUlvE_clEvENKUlvE1_clEvEUlNS5_4HalfEE_St5arrayIPcLm2EEEEviT0_T1_)
        /*0194*/ 	.word	0x00000000


	//----- nvinfo : EIATTR_REGCOUNT
	.align		4
.L_105:
        /*0198*/ 	.byte	0x04, 0x2f
        /*019a*/ 	.short	(.L_107 - .L_106)
	.align		4
.L_106:
        /*019c*/ 	.word	index@(_ZN2at6native27unrolled_elementwise_kernelIZZZNS0_60_GLOBAL__N__171e0b9f_22_ActivationEluKernel_cu_9e10b42f_306110elu_kernelERNS_18TensorIteratorBaseERKN3c106ScalarES8_S8_ENKUlvE_clEvENKUlvE1_clEvEUlNS5_4HalfEE_St5arrayIPcLm2EELi4E23TrivialOffsetCalculatorILi1EjESH_NS0_6memory15LoadWithoutCastENSI_16StoreWithoutCastEEEviT_T0_T2_T3_T4_T5_)
        /*01a0*/ 	.word	0x00000016


	//----- nvinfo : EIATTR_FRAME_SIZE
	.align		4
.L_107:
        /*01a4*/ 	.byte	0x04, 0x11
        /*01a6*/ 	.short	(.L_109 - .L_108)
	.align		4
.L_108:
        /*01a8*/ 	.word	index@(_ZN2at6native27unrolled_elementwise_kernelIZZZNS0_60_GLOBAL__N__171e0b9f_22_ActivationEluKernel_cu_9e10b42f_306110elu_kernelERNS_18TensorIteratorBaseERKN3c106ScalarES8_S8_ENKUlvE_clEvENKUlvE1_clEvEUlNS5_4HalfEE_St5arrayIPcLm2EELi4E23TrivialOffsetCalculatorILi1EjESH_NS0_6memory15LoadWithoutCastENSI_16StoreWithoutCastEEEviT_T0_T2_T3_T4_T5_)
        /*01ac*/ 	.word	0x00000000


	//----- nvinfo : EIATTR_REGCOUNT
	.align		4
.L_109:
        /*01b0*/ 	.byte	0x04, 0x2f
        /*01b2*/ 	.short	(.L_111 - .L_110)
	.align		4
.L_110:
        /*01b4*/ 	.word	index@(_ZN2at6native18elementwise_kernelILi128ELi4EZNS0_22gpu_kernel_impl_nocastIZZZNS0_60_GLOBAL__N__171e0b9f_22_ActivationEluKernel_cu_9e10b42f_306110elu_kernelERNS_18TensorIteratorBaseERKN3c106ScalarES9_S9_ENKUlvE_clEvENKUlvE1_clEvEUlNS6_4HalfEE_EEvS5_RKT_EUliE_EEviT1_)
        /*01b8*/ 	.word	0x00000014


	//----- nvinfo : EIATTR_FRAME_SIZE
	.align		4
.L_111:
        /*01bc*/ 	.byte	0x04, 0x11
        /*01be*/ 	.short	(.L_113 - .L_112)
	.align		4
.L_112:
        /*01c0*/ 	.word	index@(_ZN2at6native18elementwise_kernelILi128ELi4EZNS0_22gpu_kernel_impl_nocastIZZZNS0_60_GLOBAL__N__171e0b9f_22_ActivationEluKernel_cu_9e10b42f_306110elu_kernelERNS_18TensorIteratorBaseERKN3c106ScalarES9_S9_ENKUlvE_clEvENKUlvE1_clEvEUlNS6_4HalfEE_EEvS5_RKT_EUliE_EEviT1_)
        /*01c4*/ 	.word	0x00000000


	//----- nvinfo : EIATTR_REGCOUNT
	.align		4
.L_113:
        /*01c8*/ 	.byte	0x04, 0x2f
        /*01ca*/ 	.short	(.L_115 - .L_114)
	.align		4
.L_114:
        /*01cc*/ 	.word	index@(_ZN2at6native27unrolled_elementwise_kernelIZZZNS0_60_GLOBAL__N__171e0b9f_22_ActivationEluKernel_cu_9e10b42f_306110elu_kernelERNS_18TensorIteratorBaseERKN3c106ScalarES8_S8_ENKUlvE_clEvENKUlvE1_clEvEUlNS5_4HalfEE_St5arrayIPcLm2EELi4E23TrivialOffsetCalculatorILi1EjESH_NS0_6memory12LoadWithCastILi1EEENSI_13StoreWithCastILi1EEEEEviT_T0_T2_T3_T4_T5_)
        /*01d0*/ 	.word	0x0000001c


	//----- nvinfo : EIATTR_FRAME_SIZE
	.align		4
.L_115:
        /*01d4*/ 	.byte	0x04, 0x11
        /*01d6*/ 	.short	(.L_117 - .L_116)
	.align		4
.L_116:
        /*01d8*/ 	.word	index@(_ZN2at6native27unrolled_elementwise_kernelIZZZNS0_60_GLOBAL__N__171e0b9f_22_ActivationEluKernel_cu_9e10b42f_306110elu_kernelERNS_18TensorIteratorBaseERKN3c106ScalarES8_S8_ENKUlvE_clEvENKUlvE1_clEvEUlNS5_4HalfEE_St5arrayIPcLm2EELi4E23TrivialOffsetCalculatorILi1EjESH_NS0_6memory12LoadWithCastILi1EEENSI_13StoreWithCastILi1EEEEEviT_T0_T2_T3_T4_T5_)
        /*01dc*/ 	.word	0x00000000


	//----- nvinfo : EIATTR_REGCOUNT
	.align		4
.L_117:
        /*01e0*/ 	.byte	0x04, 0x2f
        /*01e2*/ 	.short	(.L_119 - .L_118)
	.align		4
.L_118:
        /*01e4*/ 	.word	index@(_ZN2at6native18elementwise_kernelILi128ELi4EZNS0_15gpu_kernel_implIZZZNS0_60_GLOBAL__N__171e0b9f_22_ActivationEluKernel_cu_9e10b42f_306110elu_kernelERNS_18TensorIteratorBaseERKN3c106ScalarES9_S9_ENKUlvE_clEvENKUlvE1_clEvEUlNS6_4HalfEE_EEvS5_RKT_EUliE_EEviT1_)
        /*01e8*/ 	.word	0x00000018


	//----- nvinfo : EIATTR_FRAME_SIZE
	.align		4
.L_119:
        /*01ec*/ 	.byte	0x04, 0x11
        /*01ee*/ 	.short	(.L_121 - .L_120)
	.align		4
.L_120:
        /*01f0*/ 	.word	index@(_ZN2at6native18elementwise_kernelILi128ELi4EZNS0_15gpu_kernel_implIZZZNS0_60_GLOBAL__N__171e0b9f_22_ActivationEluKernel_cu_9e10b42f_306110elu_kernelERNS_18TensorIteratorBaseERKN3c106ScalarES9_S9_ENKUlvE_clEvENKUlvE1_clEvEUlNS6_4HalfEE_EEvS5_RKT_EUliE_EEviT1_)
        /*01f4*/ 	.word	0x00000000


	//----- nvinfo : EIATTR_REGCOUNT
	.align		4
.L_121:
        /*01f8*/ 	.byte	0x04, 0x2f
        /*01fa*/ 	.short	(.L_123 - .L_122)
	.align		4
.L_122:
        /*01fc*/ 	.word	index@(_ZN2at6native29vectorized_elementwise_kernelILi8EZZZNS0_60_GLOBAL__N__171e0b9f_22_ActivationEluKernel_cu_9e10b42f_306110elu_kernelERNS_18TensorIteratorBaseERKN3c106ScalarES8_S8_ENKUlvE_clEvENKUlvE2_clEvEUlNS5_8BFloat16EE_St5arrayIPcLm2EEEEviT0_T1_)
        /*0200*/ 	.word	0x00000020


	//----- nvinfo : EIATTR_FRAME_SIZE
	.align		4
.L_123:
        /*0204*/ 	.byte	0x04, 0x11
        /*0206*/ 	.short	(.L_125 - .L_124)
	.align		4
.L_124:
        /*0208*/ 	.word	index@(_ZN2at6native29vectorized_elementwise_kernelILi8EZZZNS0_60_GLOBAL__N__171e0b9f_22_ActivationEluKernel_cu_9e10b42f_306110elu_kernelERNS_18TensorIteratorBaseERKN3c106ScalarES8_S8_ENKUlvE_clEvENKUlvE2_clEvEUlNS5_8BFloat16EE_St5arrayIPcLm2EEEEviT0_T1_)
        /*020c*/ 	.word	0x00000000


	//----- nvinfo : EIATTR_REGCOUNT
	.align		4
.L_125:
        /*0210*/ 	.byte	0x04, 0x2f
        /*0212*/ 	.short	(.L_127 - .L_126)
	.align		4
.L_126:
        /*0214*/ 	.word	index@(_ZN2at6native29vectorized_elementwise_kernelILi4EZZZNS0_60_GLOBAL__N__171e0b9f_22_ActivationEluKernel_cu_9e10b42f_306110elu_kernelERNS_18TensorIteratorBaseERKN3c106ScalarES8_S8_ENKUlvE_clEvENKUlvE2_clEvEUlNS5_8BFloat16EE_St5arrayIPcLm2EEEEviT0_T1_)
        /*0218*/ 	.word	0x00000020


	//----- nvinfo : EIATTR_FRAME_SIZE
	.align		4
.L_127:
        /*021c*/ 	.byte	0x04, 0x11
        /*021e*/ 	.short	(.L_129 - .L_128)
	.align		4
.L_128:
        /*0220*/ 	.word	index@(_ZN2at6native29vectorized_elementwise_kernelILi4EZZZNS0_60_GLOBAL__N__171e0b9f_22_ActivationEluKernel_cu_9e10b42f_306110elu_kernelERNS_18TensorIteratorBaseERKN3c106ScalarES8_S8_ENKUlvE_clEvENKUlvE2_clEvEUlNS5_8BFloat16EE_St5arrayIPcLm2EEEEviT0_T1_)
        /*0224*/ 	.word	0x00000000


	//----- nvinfo : EIATTR_REGCOUNT
	.align		4
.L_129:
        /*0228*/ 	.byte	0x04, 0x2f
        /*022a*/ 	.short	(.L_131 - .L_130)
	.align		4
.L_130:
        /*022c*/ 	.word	index@(_ZN2at6native29vectorized_elementwise_kernelILi2EZZZNS0_60_GLOBAL__N__171e0b9f_22_ActivationEluKernel_cu_9e10b42f_306110elu_kernelERNS_18TensorIteratorBaseERKN3c106ScalarES8_S8_ENKUlvE_clEvENKUlvE2_clEvEUlNS5_8BFloat16EE_St5arrayIPcLm2EEEEviT0_T1_)
        /*0230*/ 	.word	0x00000020


	//----- nvinfo : EIATTR_FRAME_SIZE
	.align		4
.L_131:
        /*0234*/ 	.byte	0x04, 0x11
        /*0236*/ 	.short	(.L_133 - .L_132)
	.align		4
.L_132:
        /*0238*/ 	.word	index@(_ZN2at6native29vectorized_elementwise_kernelILi2EZZZNS0_60_GLOBAL__N__171e0b9f_22_ActivationEluKernel_cu_9e10b42f_306110elu_kernelERNS_18TensorIteratorBaseERKN3c106ScalarES8_S8_ENKUlvE_clEvENKUlvE2_clEvEUlNS5_8BFloat16EE_St5arrayIPcLm2EEEEviT0_T1_)
        /*023c*/ 	.word	0x00000000


	//----- nvinfo : EIATTR_REGCOUNT
	.align		4
.L_133:
        /*0240*/ 	.byte	0x04, 0x2f
        /*0242*/ 	.short	(.L_135 - .L_134)
	.align		4
.L_134:
        /*0244*/ 	.word	index@(_ZN2at6native27unrolled_elementwise_kernelIZZZNS0_60_GLOBAL__N__171e0b9f_22_ActivationEluKernel_cu_9e10b42f_306110elu_kernelERNS_18TensorIteratorBaseERKN3c106ScalarES8_S8_ENKUlvE_clEvENKUlvE2_clEvEUlNS5_8BFloat16EE_St5arrayIPcLm2EELi4E23TrivialOffsetCalculatorILi1EjESH_NS0_6memory15LoadWithoutCastENSI_16StoreWithoutCastEEEviT_T0_T2_T3_T4_T5_)
        /*0248*/ 	.word	0x00000016


	//----- nvinfo : EIATTR_FRAME_SIZE
	.align		4
.L_135:
        /*024c*/ 	.byte	0x04, 0x11
        /*024e*/ 	.short	(.L_137 - .L_136)
	.align		4
.L_136:
        /*0250*/ 	.word	index@(_ZN2at6native27unrolled_elementwise_kernelIZZZNS0_60_GLOBAL__N__171e0b9f_22_ActivationEluKernel_cu_9e10b42f_306110elu_kernelERNS_18TensorIteratorBaseERKN3c106ScalarES8_S8_ENKUlvE_clEvENKUlvE2_clEvEUlNS5_8BFloat16EE_St5arrayIPcLm2EELi4E23TrivialOffsetCalculatorILi1EjESH_NS0_6memory15LoadWithoutCastENSI_16StoreWithoutCastEEEviT_T0_T2_T3_T4_T5_)
        /*0254*/ 	.word	0x00000000


	//----- nvinfo : EIATTR_REGCOUNT
	.align		4
.L_137:
        /*0258*/ 	.byte	0x04, 0x2f
        /*025a*/ 	.short	(.L_139 - .L_138)
	.align		4
.L_138:
        /*025c*/ 	.word	index@(_ZN2at6native18elementwise_kernelILi128ELi4EZNS0_22gpu_kernel_impl_nocastIZZZNS0_60_GLOBAL__N__171e0b9f_22_ActivationEluKernel_cu_9e10b42f_306110elu_kernelERNS_18TensorIteratorBaseERKN3c106ScalarES9_S9_ENKUlvE_clEvENKUlvE2_clEvEUlNS6_8BFloat16EE_EEvS5_RKT_EUliE_EEviT1_)
        /*0260*/ 	.word	0x00000014


	//----- nvinfo : EIATTR_FRAME_SIZE
	.align		4
.L_139:
        /*0264*/ 	.byte	0x04, 0x11
        /*0266*/ 	.short	(.L_141 - .L_140)
	.align		4
.L_140:
        /*0268*/ 	.word	index@(_ZN2at6native18elementwise_kernelILi128ELi4EZNS0_22gpu_kernel_impl_nocastIZZZNS0_60_GLOBAL__N__171e0b9f_22_ActivationEluKernel_cu_9e10b42f_306110elu_kernelERNS_18TensorIteratorBaseERKN3c106ScalarES9_S9_ENKUlvE_clEvENKUlvE2_clEvEUlNS6_8BFloat16EE_EEvS5_RKT_EUliE_EEviT1_)
        /*026c*/ 	.word	0x00000000


	//----- nvinfo : EIATTR_REGCOUNT
	.align		4
.L_141:
        /*0270*/ 	.byte	0x04, 0x2f
        /*0272*/ 	.short	(.L_143 - .L_142)
	.align		4
.L_142:
        /*0274*/ 	.word	index@(_ZN2at6native27unrolled_elementwise_kernelIZZZNS0_60_GLOBAL__N__171e0b9f_22_ActivationEluKernel_cu_9e10b42f_306110elu_kernelERNS_18TensorIteratorBaseERKN3c106ScalarES8_S8_ENKUlvE_clEvENKUlvE2_clEvEUlNS5_8BFloat16EE_St5arrayIPcLm2EELi4E23TrivialOffsetCalculatorILi1EjESH_NS0_6memory12LoadWithCastILi1EEENSI_13StoreWithCastILi1EEEEEviT_T0_T2_T3_T4_T5_)
        /*0278*/ 	.word	0x0000001c


	//----- nvinfo : EIATTR_FRAME_SIZE
	.align		4
.L_143:
        /*027c*/ 	.byte	0x04, 0x11
        /*027e*/ 	.short	(.L_145 - .L_144)
	.align		4
.L_144:
        /*0280*/ 	.word	index@(_ZN2at6native27unrolled_elementwise_kernelIZZZNS0_60_GLOBAL__N__171e0b9f_22_ActivationEluKernel_cu_9e10b42f_306110elu_kernelERNS_18TensorIteratorBaseERKN3c106ScalarES8_S8_ENKUlvE_clEvENKUlvE2_clEvEUlNS5_8BFloat16EE_St5arrayIPcLm2EELi4E23TrivialOffsetCalculatorILi1EjESH_NS0_6memory12LoadWithCastILi1EEENSI_13StoreWithCastILi1EEEEEviT_T0_T2_T3_T4_T5_)
        /*0284*/ 	.word	0x00000000


	//----- nvinfo : EIATTR_REGCOUNT
	.align		4
.L_145:
        /*0288*/ 	.byte	0x04, 0x2f
        /*028a*/ 	.short	(.L_147 - .L_146)
	.align		4
.L_146:
        /*028c*/ 	.word	index@(_ZN2at6native18elementwise_kernelILi128ELi4EZNS0_15gpu_kernel_implIZZZNS0_60_GLOBAL__N__171e0b9f_22_ActivationEluKernel_cu_9e10b42f_306110elu_kernelERNS_18TensorIteratorBaseERKN3c106ScalarES9_S9_ENKUlvE_clEvENKUlvE2_clEvEUlNS6_8BFloat16EE_EEvS5_RKT_EUliE_EEviT1_)
        /*0290*/ 	.word	0x00000018


	//----- nvinfo : EIATTR_FRAME_SIZE
	.align		4
.L_147:
        /*0294*/ 	.byte	0x04, 0x11
        /*0296*/ 	.short	(.L_149 - .L_148)
	.align		4
.L_148:
        /*0298*/ 	.word	index@(_ZN2at6native18elementwise_kernelILi128ELi4EZNS0_15gpu_kernel_implIZZZNS0_60_GLOBAL__N__171e0b9f_22_ActivationEluKernel_cu_9e10b42f_306110elu_kernelERNS_18TensorIteratorBaseERKN3c106ScalarES9_S9_ENKUlvE_clEvENKUlvE2_clEvEUlNS6_8BFloat16EE_EEvS5_RKT_EUliE_EEviT1_)
        /*029c*/ 	.word	0x00000000


	//----- nvinfo : EIATTR_REGCOUNT
	.align		4
.L_149:
        /*02a0*/ 	.byte	0x04, 0x2f
        /*02a2*/ 	.short	(.L_151 - .L_150)
	.align		4
.L_150:
        /*02a4*/ 	.word	index@(_ZN2at6native29vectorized_elementwise_kernelILi8EZZZNS0_60_GLOBAL__N__171e0b9f_22_ActivationEluKernel_cu_9e10b42f_306119elu_backward_kernelERNS_18TensorIteratorBaseERKN3c106ScalarES8_S8_bENKUlvE_clEvENKUlvE_clEvEUlddE_St5arrayIPcLm3EEEEviT0_T1_)
        /*02a8*/ 	.word	0x00000030


	//----- nvinfo : EIATTR_FRAME_SIZE
	.align		4
.L_151:
        /*02ac*/ 	.byte	0x04, 0x11
        /*02ae*/ 	.short	(.L_153 - .L_152)
	.align		4
.L_152:
        /*02b0*/ 	.word	index@(_ZN2at6native29vectorized_elementwise_kernelILi8EZZZNS0_60_GLOBAL__N__171e0b9f_22_ActivationEluKernel_cu_9e10b42f_306119elu_backward_kernelERNS_18TensorIteratorBaseERKN3c106ScalarES8_S8_bENKUlvE_clEvENKUlvE_clEvEUlddE_St5arrayIPcLm3EEEEviT0_T1_)
        /*02b4*/ 	.word	0x00000000


	//----- nvinfo : EIATTR_REGCOUNT
	.align		4
.L_153:
        /*02b8*/ 	.byte	0x04, 0x2f
        /*02ba*/ 	.short	(.L_155 - .L_154)
	.align		4
.L_154:
        /*02bc*/ 	.word	index@(_ZN2at6native29vectorized_elementwise_kernelILi4EZZZNS0_60_GLOBAL__N__171e0b9f_22_ActivationEluKernel_cu_9e10b42f_306119elu_backward_kernelERNS_18TensorIteratorBaseERKN3c106ScalarES8_S8_bENKUlvE_clEvENKUlvE_clEvEUlddE_St5arrayIPcLm3EEEEviT0_T1_)
        /*02c0*/ 	.word	0x00000030


	//----- nvinfo : EIATTR_FRAME_SIZE
	.align		4
.L_155:
        /*02c4*/ 	.byte	0x04, 0x11
        /*02c6*/ 	.short	(.L_157 - .L_156)
	.align		4
.L_156:
        /*02c8*/ 	.word	index@(_ZN2at6native29vectorized_elementwise_kernelILi4EZZZNS0_60_GLOBAL__N__171e0b9f_22_ActivationEluKernel_cu_9e10b42f_306119elu_backward_kernelERNS_18TensorIteratorBaseERKN3c106ScalarES8_S8_bENKUlvE_clEvENKUlvE_clEvEUlddE_St5arrayIPcLm3EEEEviT0_T1_)
        /*02cc*/ 	.word	0x00000000


	//----- nvinfo : EIATTR_REGCOUNT
	.align		4
.L_157:
        /*02d0*/ 	.byte	0x04, 0x2f
        /*02d2*/ 	.short	(.L_159 - .L_158)
	.align		4
.L_158:
        /*02d4*/ 	.word	index@(_ZN2at6native29vectorized_elementwise_kernelILi2EZZZNS0_60_GLOBAL__N__171e0b9f_22_ActivationEluKernel_cu_9e10b42f_306119elu_backward_kernelERNS_18TensorIteratorBaseERKN3c106ScalarES8_S8_bENKUlvE_clEvENKUlvE_clEvEUlddE_St5arrayIPcLm3EEEEviT0_T1_)
        /*02d8*/ 	.word	0x00000030


	//----- nvinfo : EIATTR_FRAME_SIZE
	.align		4
.L_159:
        /*02dc*/ 	.byte	0x04, 0x11
        /*02de*/ 	.short	(.L_161 - .L_160)
	.align		4
.L_160:
        /*02e0*/ 	.word	index@(_ZN2at6native29vectorized_elementwise_kernelILi2EZZZNS0_60_GLOBAL__N__171e0b9f_22_ActivationEluKernel_cu_9e10b42f_306119elu_backward_kernelERNS_18TensorIteratorBaseERKN3c106ScalarES8_S8_bENKUlvE_clEvENKUlvE_clEvEUlddE_St5arrayIPcLm3EEEEviT0_T1_)
        /*02e4*/ 	.word	0x00000000


	//----- nvinfo : EIATTR_REGCOUNT
	.align		4
.L_161:
        /*02e8*/ 	.byte	0x04, 0x2f
        /*02ea*/ 	.short	(.L_163 - .L_162)
	.align		4
.L_162:
        /*02ec*/ 	.word	index@(_ZN2at6native27unrolled_elementwise_kernelIZZZNS0_60_GLOBAL__N__171e0b9f_22_ActivationEluKernel_cu_9e10b42f_306119elu_backward_kernelERNS_18TensorIteratorBaseERKN3c106ScalarES8_S8_bENKUlvE_clEvENKUlvE_clEvEUlddE_St5arrayIPcLm3EELi4E23TrivialOffsetCalculatorILi2EjESF_ILi1EjENS0_6memory15LoadWithoutCastENSI_16StoreWithoutCastEEEviT_T0_T2_T3_T4_T5_)
        /*02f0*/ 	.word	0x00000020


	//----- nvinfo : EIATTR_FRAME_SIZE
	.align		4
.L_163:
        /*02f4*/ 	.byte	0x04, 0x11
        /*02f6*/ 	.short	(.L_165 - .L_164)
	.align		4
.L_164:
        /*02f8*/ 	.word	index@(_ZN2at6native27unrolled_elementwise_kernelIZZZNS0_60_GLOBAL__N__171e0b9f_22_ActivationEluKernel_cu_9e10b42f_306119elu_backward_kernelERNS_18TensorIteratorBaseERKN3c106ScalarES8_S8_bENKUlvE_clEvENKUlvE_clEvEUlddE_St5arrayIPcLm3EELi4E23TrivialOffsetCalculatorILi2EjESF_ILi1EjENS0_6memory15LoadWithoutCastENSI_16StoreWithoutCastEEEviT_T0_T2_T3_T4_T5_)
        /*02fc*/ 	.word	0x00000000


	//----- nvinfo : EIATTR_REGCOUNT
	.align		4
.L_165:
        /*0300*/ 	.byte	0x04, 0x2f
        /*0302*/ 	.short	(.L_167 - .L_166)
	.align		4
.L_166:
        /*0304*/ 	.word	index@(_ZN2at6native18elementwise_kernelILi128ELi2EZNS0_22gpu_kernel_impl_nocastIZZZNS0_60_GLOBAL__N__171e0b9f_22_ActivationEluKernel_cu_9e10b42f_306119elu_backward_kernelERNS_18TensorIteratorBaseERKN3c106ScalarES9_S9_bENKUlvE_clEvENKUlvE_clEvEUlddE_EEvS5_RKT_EUliE_EEviT1_)
        /*0308*/ 	.word	0x00000014


	//----- nvinfo : EIATTR_FRAME_SIZE
	.align		4
.L_167:
        /*030c*/ 	.byte	0x04, 0x11
        /*030e*/ 	.short	(.L_169 - .L_168)
	.align		4
.L_168:
        /*0310*/ 	.word	index@(_ZN2at6native18elementwise_kernelILi128ELi2EZNS0_22gpu_kernel_impl_nocastIZZZNS0_60_GLOBAL__N__171e0b9f_22_ActivationEluKernel_cu_9e10b42f_306119elu_backward_kernelERNS_18TensorIteratorBaseERKN3c106ScalarES9_S9_bENKUlvE_clEvENKUlvE_clEvEUlddE_EEvS5_RKT_EUliE_EEviT1_)
        /*0314*/ 	.word	0x00000000


	//----- nvinfo : EIATTR_REGCOUNT
	.align		4
.L_169:
        /*0318*/ 	.byte	0x04, 0x2f
        /*031a*/ 	.short	(.L_171 - .L_170)
	.align		4
.L_170:
        /*031c*/ 	.word	index@(_ZN2at6native27unrolled_elementwise_kernelIZZZNS0_60_GLOBAL__N__171e0b9f_22_ActivationEluKernel_cu_9e10b42f_306119elu_backward_kernelERNS_18TensorIteratorBaseERKN3c106ScalarES8_S8_bENKUlvE_clEvENKUlvE_clEvEUlddE_St5arrayIPcLm3EELi4E23TrivialOffsetCalculatorILi2EjESF_ILi1EjENS0_6memory12LoadWithCastILi2EEENSI_13StoreWithCastILi1EEEEEviT_T0_T2_T3_T4_T5_)
        /*0320*/ 	.word	0x00000028


	//----- nvinfo : EIATTR_FRAME_SIZE
	.align		4
.L_171:
        /*0324*/ 	.byte	0x04, 0x11
        /*0326*/ 	.short	(.L_173 - .L_172)
	.align		4
.L_172:
        /*0328*/ 	.word	index@(_ZN2at6native27unrolled_elementwise_kernelIZZZNS0_60_GLOBAL__N__171e0b9f_22_ActivationEluKernel_cu_9e10b42f_306119elu_backward_kernelERNS_18TensorIteratorBaseERKN3c106ScalarES8_S8_bENKUlvE_clEvENKUlvE_clEvEUlddE_St5arrayIPcLm3EELi4E23TrivialOffsetCalculatorILi2EjESF_ILi1EjENS0_6memory12LoadWithCastILi2EEENSI_13StoreWithCastILi1EEEEEviT_T0_T2_T3_T4_T5_)
        /*032c*/ 	.word	0x00000000


	//----- nvinfo : EIATTR_REGCOUNT
	.align		4
.L_173:
        /*0330*/ 	.byte	0x04, 0x2f
        /*0332*/ 	.short	(.L_175 - .L_174)
	.align		4
.L_174:
        /*0334*/ 	.word	index@(_ZN2at6native18elementwise_kernelILi128ELi4EZNS0_15gpu_kernel_implIZZZNS0_60_GLOBAL__N__171e0b9f_22_ActivationEluKernel_cu_9e10b42f_306119elu_backward_kernelERNS_18TensorIteratorBaseERKN3c106ScalarES9_S9_bENKUlvE_clEvENKUlvE_clEvEUlddE_EEvS5_RKT_EUliE_EEviT1_)
        /*0338*/ 	.word	0x0000001a


	//----- nvinfo : EIATTR_FRAME_SIZE
	.align		4
.L_175:
        /*033c*/ 	.byte	0x04, 0x11
        /*033e*/ 	.short	(.L_177 - .L_176)
	.align		4
.L_176:
        /*0340*/ 	.word	index@(_ZN2at6native18elementwise_kernelILi128ELi4EZNS0_15gpu_kernel_implIZZZNS0_60_GLOBAL__N__171e0b9f_22_ActivationEluKernel_cu_9e10b42f_306119elu_backward_kernelERNS_18TensorIteratorBaseERKN3c106ScalarES9_S9_bENKUlvE_clEvENKUlvE_clEvEUlddE_EEvS5_RKT_EUliE_EEviT1_)
        /*0344*/ 	.word	0x00000000


	//----- nvinfo : EIATTR_REGCOUNT
	.align		4
.L_177:
        /*0348*/ 	.byte	0x04, 0x2f
        /*034a*/ 	.short	(.L_179 - .L_178)
	.align		4
.L_178:
        /*034c*/ 	.word	index@(_ZN2at6native29vectorized_elementwise_kernelILi8EZZZNS0_60_GLOBAL__N__171e0b9f_22_ActivationEluKernel_cu_9e10b42f_306119elu_backward_kernelERNS_18TensorIteratorBaseERKN3c106ScalarES8_S8_bENKUlvE_clEvENKUlvE0_clEvEUlffE_St5arrayIPcLm3EEEEviT0_T1_)
        /*0350*/ 	.word	0x00000028


	//----- nvinfo : EIATTR_FRAME_SIZE
	.align		4
.L_179:
        /*0354*/ 	.byte	0x04, 0x11
        /*0356*/ 	.short	(.L_181 - .L_180)
	.align		4
.L_180:
        /*0358*/ 	.word	index@(_ZN2at6native29vectorized_elementwise_kernelILi8EZZZNS0_60_GLOBAL__N__171e0b9f_22_ActivationEluKernel_cu_9e10b42f_306119elu_backward_kernelERNS_18TensorIteratorBaseERKN3c106ScalarES8_S8_bENKUlvE_clEvENKUlvE0_clEvEUlffE_St5arrayIPcLm3EEEEviT0_T1_)
        /*035c*/ 	.word	0x00000000


	//----- nvinfo : EIATTR_REGCOUNT
	.align		4
.L_181:
        /*0360*/ 	.byte	0x04, 0x2f
        /*0362*/ 	.short	(.L_183 - .L_182)
	.align		4
.L_182:
        /*0364*/ 	.word	index@(_ZN2at6native29vectorized_elementwise_kernelILi4EZZZNS0_60_GLOBAL__N__171e0b9f_22_ActivationEluKernel_cu_9e10b42f_306119elu_backward_kernelERNS_18TensorIteratorBaseERKN3c106ScalarES8_S8_bENKUlvE_clEvENKUlvE0_clEvEUlffE_St5arrayIPcLm3EEEEviT0_T1_)
        /*0368*/ 	.word	0x00000028


	//----- nvinfo : EIATTR_FRAME_SIZE
	.align		4
.L_183:
        /*036c*/ 	.byte	0x04, 0x11
        /*036e*/ 	.short	(.L_185 - .L_184)
	.align		4
.L_184:
        /*0370*/ 	.word	index@(_ZN2at6native29vectorized_elementwise_kernelILi4EZZZNS0_60_GLOBAL__N__171e0b9f_22_ActivationEluKernel_cu_9e10b42f_306119elu_backward_kernelERNS_18TensorIteratorBaseERKN3c106ScalarES8_S8_bENKUlvE_clEvENKUlvE0_clEvEUlffE_St5arrayIPcLm3EEEEviT0_T1_)
        /*0374*/ 	.word	0x00000000


	//----- nvinfo : EIATTR_REGCOUNT
	.align		4
.L_185:
        /*0378*/ 	.byte	0x04, 0x2f
        /*037a*/ 	.short	(.L_187 - .L_186)
	.align		4
.L_186:
        /*037c*/ 	.word	index@(_ZN2at6native29vectorized_elementwise_kernelILi2EZZZNS0_60_GLOBAL__N__171e0b9f_22_ActivationEluKernel_cu_9e10b42f_306119elu_backward_kernelERNS_18TensorIteratorBaseERKN3c106ScalarES8_S8_bENKUlvE_clEvENKUlvE0_clEvEUlffE_St5arrayIPcLm3EEEEviT0_T1_)
        /*0380*/ 	.word	0x00000028


	//----- nvinfo : EIATTR_FRAME_SIZE
	.align		4
.L_187:
        /*0384*/ 	.byte	0x04, 0x11
        /*0386*/ 	.short	(.L_189 - .L_188)
	.align		4
.L_188:
        /*0388*/ 	.word	index@(_ZN2at6native29vectorized_elementwise_kernelILi2EZZZNS0_60_GLOBAL__N__171e0b9f_22_ActivationEluKernel_cu_9e10b42f_306119elu_backward_kernelERNS_18TensorIteratorBaseERKN3c106ScalarES8_S8_bENKUlvE_clEvENKUlvE0_clEvEUlffE_St5arrayIPcLm3EEEEviT0_T1_)
        /*038c*/ 	.word	0x00000000


	//----- nvinfo : EIATTR_REGCOUNT
	.align		4
.L_189:
        /*0390*/ 	.byte	0x04, 0x2f
        /*0392*/ 	.short	(.L_191 - .L_190)
	.align		4
.L_190:
        /*0394*/ 	.word	index@(_ZN2at6native27unrolled_elementwise_kernelIZZZNS0_60_GLOBAL__N__171e0b9f_22_ActivationEluKernel_cu_9e10b42f_306119elu_backward_kernelERNS_18TensorIteratorBaseERKN3c106ScalarES8_S8_bENKUlvE_clEvENKUlvE0_clEvEUlffE_St5arrayIPcLm3EELi4E23TrivialOffsetCalculatorILi2EjESF_ILi1EjENS0_6memory15LoadWithoutCastENSI_16StoreWithoutCastEEEviT_T0_T2_T3_T4_T5_)
        /*0398*/ 	.word	0x0000001e


	//----- nvinfo : EIATTR_FRAME_SIZE
	.align		4
.L_191:
        /*039c*/ 	.byte	0x04, 0x11
        /*039e*/ 	.short	(.L_193 - .L_192)
	.align		4
.L_192:
        /*03a0*/ 	.word	index@(_ZN2at6native27unrolled_elementwise_kernelIZZZNS0_60_GLOBAL__N__171e0b9f_22_ActivationEluKernel_cu_9e10b42f_306119elu_backward_kernelERNS_18TensorIteratorBaseERKN3c106ScalarES8_S8_bENKUlvE_clEvENKUlvE0_clEvEUlffE_St5arrayIPcLm3EELi4E23TrivialOffsetCalculatorILi2EjESF_ILi1EjENS0_6memory15LoadWithoutCastENSI_16StoreWithoutCastEEEviT_T0_T2_T3_T4_T5_)
        /*03a4*/ 	.word	0x00000000


	//----- nvinfo : EIATTR_REGCOUNT
	.align		4
.L_193:
        /*03a8*/ 	.byte	0x04, 0x2f
        /*03aa*/ 	.short	(.L_195 - .L_194)
	.align		4
.L_194:
        /*03ac*/ 	.word	index@(_ZN2at6native18elementwise_kernelILi128ELi2EZNS0_22gpu_kernel_impl_nocastIZZZNS0_60_GLOBAL__N__171e0b9f_22_ActivationEluKernel_cu_9e10b42f_306119elu_backward_kernelERNS_18TensorIteratorBaseERKN3c106ScalarES9_S9_bENKUlvE_clEvENKUlvE0_clEvEUlffE_EEvS5_RKT_EUliE_EEviT1_)
        /*03b0*/ 	.word	0x00000014


	//----- nvinfo : EIATTR_FRAME_SIZE
	.align		4
.L_195:
        /*03b4*/ 	.byte	0x04, 0x11
        /*03b6*/ 	.short	(.L_197 - .L_196)
	.align		4
.L_196:
        /*03b8*/ 	.word	index@(_ZN2at6native18elementwise_kernelILi128ELi2EZNS0_22gpu_kernel_impl_nocastIZZZNS0_60_GLOBAL__N__171e0b9f_22_ActivationEluKernel_cu_9e10b42f_306119elu_backward_kernelERNS_18TensorIteratorBaseERKN3c106ScalarES9_S9_bENKUlvE_clEvENKUlvE0_clEvEUlffE_EEvS5_RKT_EUliE_EEviT1_)
        /*03bc*/ 	.word	0x00000000


	//----- nvinfo : EIATTR_REGCOUNT
	.align		4
.L_197:
        /*03c0*/ 	.byte	0x04, 0x2f
        /*03c2*/ 	.short	(.L_199 - .L_198)
	.align		4
.L_198:
        /*03c4*/ 	.word	index@(_ZN2at6native27unrolled_elementwise_kernelIZZZNS0_60_GLOBAL__N__171e0b9f_22_ActivationEluKernel_cu_9e10b42f_306119elu_backward_kernelERNS_18TensorIteratorBaseERKN3c106ScalarES8_S8_bENKUlvE_clEvENKUlvE0_clEvEUlffE_St5arrayIPcLm3EELi4E23TrivialOffsetCalculatorILi2EjESF_ILi1EjENS0_6memory12LoadWithCastILi2EEENSI_13StoreWithCastILi1EEEEEviT_T0_T2_T3_T4_T5_)
        /*03c8*/ 	.word	0x00000020


	//----- nvinfo : EIATTR_FRAME_SIZE
	.align		4
.L_199:
        /*03cc*/ 	.byte	0x04, 0x11
        /*03ce*/ 	.short	(.L_201 - .L_200)
	.align		4
.L_200:
        /*03d0*/ 	.word	index@(_ZN2at6native27unrolled_elementwise_kernelIZZZNS0_60_GLOBAL__N__171e0b9f_22_ActivationEluKernel_cu_9e10b42f_306119elu_backward_kernelERNS_18TensorIteratorBaseERKN3c106ScalarES8_S8_bENKUlvE_clEvENKUlvE0_clEvEUlffE_St5arrayIPcLm3EELi4E23TrivialOffsetCalculatorILi2EjESF_ILi1EjENS0_6memory12LoadWithCastILi2EEENSI_13StoreWithCastILi1EEEEEviT_T0_T2_T3_T4_T5_)
        /*03d4*/ 	.word	0x00000000


	//----- nvinfo : EIATTR_REGCOUNT
	.align		4
.L_201:
        /*03d8*/ 	.byte	0x04, 0x2f
        /*03da*/ 	.short	(.L_203 - .L_202)
	.align		4
.L_202:
        /*03dc*/ 	.word	index@(_ZN2at6native18elementwise_kernelILi128ELi4EZNS0_15gpu_kernel_implIZZZNS0_60_GLOBAL__N__171e0b9f_22_ActivationEluKernel_cu_9e10b42f_306119elu_backward_kernelERNS_18TensorIteratorBaseERKN3c106ScalarES9_S9_bENKUlvE_clEvENKUlvE0_clEvEUlffE_EEvS5_RKT_EUliE_EEviT1_)
        /*03e0*/ 	.word	0x00000018


	//----- nvinfo : EIATTR_FRAME_SIZE
	.align		4
.L_203:
        /*03e4*/ 	.byte	0x04, 0x11
        /*03e6*/ 	.short	(.L_205 - .L_204)
	.align		4
.L_204:
        /*03e8*/ 	.word	index@(_ZN2at6native18elementwise_kernelILi128ELi4EZNS0_15gpu_kernel_implIZZZNS0_60_GLOBAL__N__171e0b9f_22_ActivationEluKernel_cu_9e10b42f_306119elu_backward_kernelERNS_18TensorIteratorBaseERKN3c106ScalarES9_S9_bENKUlvE_clEvENKUlvE0_clEvEUlffE_EEvS5_RKT_EUliE_EEviT1_)
        /*03ec*/ 	.word	0x00000000


	//----- nvinfo : EIATTR_REGCOUNT
	.align		4
.L_205:
        /*03f0*/ 	.byte	0x04, 0x2f
        /*03f2*/ 	.short	(.L_207 - .L_206)
	.align		4
.L_206:
        /*03f4*/ 	.word	index@(_ZN2at6native29vectorized_elementwise_kernelILi8EZZZNS0_60_GLOBAL__N__171e0b9f_22_ActivationEluKernel_cu_9e10b42f_306119elu_backward_kernelERNS_18TensorIteratorBaseERKN3c106ScalarES8_S8_bENKUlvE_clEvENKUlvE1_clEvEUlNS5_4HalfESB_E_St5arrayIPcLm3EEEEviT0_T1_)
        /*03f8*/ 	.word	0x00000020


	//----- nvinfo : EIATTR_FRAME_SIZE
	.align		4
.L_207:
        /*03fc*/ 	.byte	0x04, 0x11
        /*03fe*/ 	.short	(.L_209 - .L_208)
	.align		4
.L_208:
        /*0400*/ 	.word	index@(_ZN2at6native29vectorized_elementwise_kernelILi8EZZZNS0_60_GLOBAL__N__171e0b9f_22_ActivationEluKernel_cu_9e10b42f_306119elu_backward_kernelERNS_18TensorIteratorBaseERKN3c106ScalarES8_S8_bENKUlvE_clEvENKUlvE1_clEvEUlNS5_4HalfESB_E_St5arrayIPcLm3EEEEviT0_T1_)
        /*0404*/ 	.word	0x00000000


	//----- nvinfo : EIATTR_REGCOUNT
	.align		4
.L_209:
        /*0408*/ 	.byte	0x04, 0x2f
        /*040a*/ 	.short	(.L_211 - .L_210)
	.align		4
.L_210:
        /*040c*/ 	.word	index@(_ZN2at6native29vectorized_elementwise_kernelILi4EZZZNS0_60_GLOBAL__N__171e0b9f_22_ActivationEluKernel_cu_9e10b42f_306119elu_backward_kernelERNS_18TensorIteratorBaseERKN3c106ScalarES8_S8_bENKUlvE_clEvENKUlvE1_clEvEUlNS5_4HalfESB_E_St5arrayIPcLm3EEEEviT0_T1_)
        /*0410*/ 	.word	0x00000020


	//----- nvinfo : EIATTR_FRAME_SIZE
	.align		4
.L_211:
        /*0414*/ 	.byte	0x04, 0x11
        /*0416*/ 	.short	(.L_213 - .L_212)
	.align		4
.L_212:
        /*0418*/ 	.word	index@(_ZN2at6native29vectorized_elementwise_kernelILi4EZZZNS0_60_GLOBAL__N__171e0b9f_22_ActivationEluKernel_cu_9e10b42f_306119elu_backward_kernelERNS_18TensorIteratorBaseERKN3c106ScalarES8_S8_bENKUlvE_clEvENKUlvE1_clEvEUlNS5_4HalfESB_E_St5arrayIPcLm3EEEEviT0_T1_)
        /*041c*/ 	.word	0x00000000


	//----- nvinfo : EIATTR_REGCOUNT
	.align		4
.L_213:
        /*0420*/ 	.byte	0x04, 0x2f
        /*0422*/ 	.short	(.L_215 - .L_214)
	.align		4
.L_214:
        /*0424*/ 	.word	index@(_ZN2at6native29vectorized_elementwise_kernelILi2EZZZNS0_60_GLOBAL__N__171e0b9f_22_ActivationEluKernel_cu_9e10b42f_306119elu_backward_kernelERNS_18TensorIteratorBaseERKN3c106ScalarES8_S8_bENKUlvE_clEvENKUlvE1_clEvEUlNS5_4HalfESB_E_St5arrayIPcLm3EEEEviT0_T1_)
        /*0428*/ 	.word	0x00000020


	//----- nvinfo : EIATTR_FRAME_SIZE
	.align		4
.L_215:
        /*042c*/ 	.byte	0x04, 0x11
        /*042e*/ 	.short	(.L_217 - .L_216)
	.align		4
.L_216:
        /*0430*/ 	.word	index@(_ZN2at6native29vectorized_elementwise_kernelILi2EZZZNS0_60_GLOBAL__N__171e0b9f_22_ActivationEluKernel_cu_9e10b42f_306119elu_backward_kernelERNS_18TensorIteratorBaseERKN3c106ScalarES8_S8_bENKUlvE_clEvENKUlvE1_clEvEUlNS5_4HalfESB_E_St5arrayIPcLm3EEEEviT0_T1_)
        /*0434*/ 	.word	0x00000000


	//----- nvinfo : EIATTR_REGCOUNT
	.align		4
.L_217:
        /*0438*/ 	.byte	0x04, 0x2f
        /*043a*/ 	.short	(.L_219 - .L_218)
	.align		4
.L_218:
        /*043c*/ 	.word	index@(_ZN2at6native27unrolled_elementwise_kernelIZZZNS0_60_GLOBAL__N__171e0b9f_22_ActivationEluKernel_cu_9e10b42f_306119elu_backward_kernelERNS_18TensorIteratorBaseERKN3c106ScalarES8_S8_bENKUlvE_clEvENKUlvE1_clEvEUlNS5_4HalfESB_E_St5arrayIPcLm3EELi4E23TrivialOffsetCalculatorILi2EjESG_ILi1EjENS0_6memory15LoadWithoutCastENSJ_16StoreWithoutCastEEEviT_T0_T2_T3_T4_T5_)
        /*0440*/ 	.word	0x0000001e


	//----- nvinfo : EIATTR_FRAME_SIZE
	.align		4
.L_219:
        /*0444*/ 	.byte	0x04, 0x11
        /*0446*/ 	.short	(.L_221 - .L_220)
	.align		4
.L_220:
        /*0448*/ 	.word	index@(_ZN2at6native27unrolled_elementwise_kernelIZZZNS0_60_GLOBAL__N__171e0b9f_22_ActivationEluKernel_cu_9e10b42f_306119elu_backward_kernelERNS_18TensorIteratorBaseERKN3c106ScalarES8_S8_bENKUlvE_clEvENKUlvE1_clEvEUlNS5_4HalfESB_E_St5arrayIPcLm3EELi4E23TrivialOffsetCalculatorILi2EjESG_ILi1EjENS0_6memory15LoadWithoutCastENSJ_16StoreWithoutCastEEEviT_T0_T2_T3_T4_T5_)
        /*044c*/ 	.word	0x00000000


	//----- nvinfo : EIATTR_REGCOUNT
	.align		4
.L_221:
        /*0450*/ 	.byte	0x04, 0x2f
        /*0452*/ 	.short	(.L_223 - .L_222)
	.align		4
.L_222:
        /*0454*/ 	.word	index@(_ZN2at6native18elementwise_kernelILi128ELi4EZNS0_22gpu_kernel_impl_nocastIZZZNS0_60_GLOBAL__N__171e0b9f_22_ActivationEluKernel_cu_9e10b42f_306119elu_backward_kernelERNS_18TensorIteratorBaseERKN3c106ScalarES9_S9_bENKUlvE_clEvENKUlvE1_clEvEUlNS6_4HalfESC_E_EEvS5_RKT_EUliE_EEviT1_)
        /*0458*/ 	.word	0x00000014


	//----- nvinfo : EIATTR_FRAME_SIZE
	.align		4
.L_223:
        /*045c*/ 	.byte	0x04, 0x11
        /*045e*/ 	.short	(.L_225 - .L_224)
	.align		4
.L_224:
        /*0460*/ 	.word	index@(_ZN2at6native18elementwise_kernelILi128ELi4EZNS0_22gpu_kernel_impl_nocastIZZZNS0_60_GLOBAL__N__171e0b9f_22_ActivationEluKernel_cu_9e10b42f_306119elu_backward_kernelERNS_18TensorIteratorBaseERKN3c106ScalarES9_S9_bENKUlvE_clEvENKUlvE1_clEvEUlNS6_4HalfESC_E_EEvS5_RKT_EUliE_EEviT1_)
        /*0464*/ 	.word	0x00000000


	//----- nvinfo : EIATTR_REGCOUNT
	.align		4
.L_225:
        /*0468*/ 	.byte	0x04, 0x2f
        /*046a*/ 	.short	(.L_227 - .L_226)
	.align		4
.L_226:
        /*046c*/ 	.word	index@(_ZN2at6native27unrolled_elementwise_kernelIZZZNS0_60_GLOBAL__N__171e0b9f_22_ActivationEluKernel_cu_9e10b42f_306119elu_backward_kernelERNS_18TensorIteratorBaseERKN3c106ScalarES8_S8_bENKUlvE_clEvENKUlvE1_clEvEUlNS5_4HalfESB_E_St5arrayIPcLm3EELi4E23TrivialOffsetCalculatorILi2EjESG_ILi1EjENS0_6memory12LoadWithCastILi2EEENSJ_13StoreWithCastILi1EEEEEviT_T0_T2_T3_T4_T5_)
        /*0470*/ 	.word	0x0000001f


	//----- nvinfo : EIATTR_FRAME_SIZE
	.align		4
.L_227:
        /*0474*/ 	.byte	0x04, 0x11
        /*0476*/ 	.short	(.L_229 - .L_228)
	.align		4
.L_228:
        /*0478*/ 	.word	index@(_ZN2at6native27unrolled_elementwise_kernelIZZZNS0_60_GLOBAL__N__171e0b9f_22_ActivationEluKernel_cu_9e10b42f_306119elu_backward_kernelERNS_18TensorIteratorBaseERKN3c106ScalarES8_S8_bENKUlvE_clEvENKUlvE1_clEvEUlNS5_4HalfESB_E_St5arrayIPcLm3EELi4E23TrivialOffsetCalculatorILi2EjESG_ILi1EjENS0_6memory12LoadWithCastILi2EEENSJ_13StoreWithCastILi1EEEEEviT_T0_T2_T3_T4_T5_)
        /*047c*/ 	.word	0x00000000


	//----- nvinfo : EIATTR_REGCOUNT
	.align		4
.L_229:
        /*0480*/ 	.byte	0x04, 0x2f
        /*0482*/ 	.short	(.L_231 - .L_230)
	.align		4
.L_230:
        /*0484*/ 	.word	index@(_ZN2at6native18elementwise_kernelILi128ELi4EZNS0_15gpu_kernel_implIZZZNS0_60_GLOBAL__N__171e0b9f_22_ActivationEluKernel_cu_9e10b42f_306119elu_backward_kernelERNS_18TensorIteratorBaseERKN3c106ScalarES9_S9_bENKUlvE_clEvENKUlvE1_clEvEUlNS6_4HalfESC_E_EEvS5_RKT_EUliE_EEviT1_)
        /*0488*/ 	.word	0x00000018


	//----- nvinfo : EIATTR_FRAME_SIZE
	.align		4
.L_231:
        /*048c*/ 	.byte	0x04, 0x11
        /*048e*/ 	.short	(.L_233 - .L_232)
	.align		4
.L_232:
        /*0490*/ 	.word	index@(_ZN2at6native18elementwise_kernelILi128ELi4EZNS0_15gpu_kernel_implIZZZNS0_60_GLOBAL__N__171e0b9f_22_ActivationEluKernel_cu_9e10b42f_306119elu_backward_kernelERNS_18TensorIteratorBaseERKN3c106ScalarES9_S9_bENKUlvE_clEvENKUlvE1_clEvEUlNS6_4HalfESC_E_EEvS5_RKT_EUliE_EEviT1_)
        /*0494*/ 	.word	0x00000000


	//----- nvinfo : EIATTR_REGCOUNT
	.align		4
.L_233:
        /*0498*/ 	.byte	0x04, 0x2f
        /*049a*/ 	.short	(.L_235 - .L_234)
	.align		4
.L_234:
        /*049c*/ 	.word	index@(_ZN2at6native29vectorized_elementwise_kernelILi8EZZZNS0_60_GLOBAL__N__171e0b9f_22_ActivationEluKernel_cu_9e10b42f_306119elu_backward_kernelERNS_18TensorIteratorBaseERKN3c106ScalarES8_S8_bENKUlvE_clEvENKUlvE2_clEvEUlNS5_8BFloat16ESB_E_St5arrayIPcLm3EEEEviT0_T1_)
        /*04a0*/ 	.word	0x00000020


	//----- nvinfo : EIATTR_FRAME_SIZE
	.align		4
.L_235:
        /*04a4*/ 	.byte	0x04, 0x11
        /*04a6*/ 	.short	(.L_237 - .L_236)
	.align		4
.L_236:
        /*04a8*/ 	.word	index@(_ZN2at6native29vectorized_elementwise_kernelILi8EZZZNS0_60_GLOBAL__N__171e0b9f_22_ActivationEluKernel_cu_9e10b42f_306119elu_backward_kernelERNS_18TensorIteratorBaseERKN3c106ScalarES8_S8_bENKUlvE_clEvENKUlvE2_clEvEUlNS5_8BFloat16ESB_E_St5arrayIPcLm3EEEEviT0_T1_)
        /*04ac*/ 	.word	0x00000000


	//----- nvinfo : EIATTR_REGCOUNT
	.align		4
.L_237:
        /*04b0*/ 	.byte	0x04, 0x2f
        /*04b2*/ 	.short	(.L_239 - .L_238)
	.align		4
.L_238:
        /*04b4*/ 	.word	index@(_ZN2at6native29vectorized_elementwise_kernelILi4EZZZNS0_60_GLOBAL__N__171e0b9f_22_ActivationEluKernel_cu_9e10b42f_306119elu_backward_kernelERNS_18TensorIteratorBaseERKN3c106ScalarES8_S8_bENKUlvE_clEvENKUlvE2_clEvEUlNS5_8BFloat16ESB_E_St5arrayIPcLm3EEEEviT0_T1_)
        /*04b8*/ 	.word	0x00000020


	//----- nvinfo : EIATTR_FRAME_SIZE
	.align		4
.L_239:
        /*04bc*/ 	.byte	0x04, 0x11
        /*04be*/ 	.short	(.L_241 - .L_240)
	.align		4
.L_240:
        /*04c0*/ 	.word	index@(_ZN2at6native29vectorized_elementwise_kernelILi4EZZZNS0_60_GLOBAL__N__171e0b9f_22_ActivationEluKernel_cu_9e10b42f_306119elu_backward_kernelERNS_18TensorIteratorBaseERKN3c106ScalarES8_S8_bENKUlvE_clEvENKUlvE2_clEvEUlNS5_8BFloat16ESB_E_St5arrayIPcLm3EEEEviT0_T1_)
        /*04c4*/ 	.word	0x00000000


	//----- nvinfo : EIATTR_REGCOUNT
	.align		4
.L_241:
        /*04c8*/ 	.byte	0x04, 0x2f
        /*04ca*/ 	.short	(.L_243 - .L_242)
	.align		4
.L_242:
        /*04cc*/ 	.word	index@(_ZN2at6native29vectorized_elementwise_kernelILi2EZZZNS0_60_GLOBAL__N__171e0b9f_22_ActivationEluKernel_cu_9e10b42f_306119elu_backward_kernelERNS_18TensorIteratorBaseERKN3c106ScalarES8_S8_bENKUlvE_clEvENKUlvE2_clEvEUlNS5_8BFloat16ESB_E_St5arrayIPcLm3EEEEviT0_T1_)
        /*04d0*/ 	.word	0x00000020


	//----- nvinfo : EIATTR_FRAME_SIZE
	.align		4
.L_243:
        /*04d4*/ 	.byte	0x04, 0x11
        /*04d6*/ 	.short	(.L_245 - .L_244)
	.align		4
.L_244:
        /*04d8*/ 	.word	index@(_ZN2at6native29vectorized_elementwise_kernelILi2EZZZNS0_60_GLOBAL__N__171e0b9f_22_ActivationEluKernel_cu_9e10b42f_306119elu_backward_kernelERNS_18TensorIteratorBaseERKN3c106ScalarES8_S8_bENKUlvE_clEvENKUlvE2_clEvEUlNS5_8BFloat16ESB_E_St5arrayIPcLm3EEEEviT0_T1_)
        /*04dc*/ 	.word	0x00000000


	//----- nvinfo : EIATTR_REGCOUNT
	.align		4
.L_245:
        /*04e0*/ 	.byte	0x04, 0x2f
        /*04e2*/ 	.short	(.L_247 - .L_246)
	.align		4
.L_246:
        /*04e4*/ 	.word	index@(_ZN2at6native27unrolled_elementwise_kernelIZZZNS0_60_GLOBAL__N__171e0b9f_22_ActivationEluKernel_cu_9e10b42f_306119elu_backward_kernelERNS_18TensorIteratorBaseERKN3c106ScalarES8_S8_bENKUlvE_clEvENKUlvE2_clEvEUlNS5_8BFloat16ESB_E_St5arrayIPcLm3EELi4E23TrivialOffsetCalculatorILi2EjESG_ILi1EjENS0_6memory15LoadWithoutCastENSJ_16StoreWithoutCastEEEviT_T0_T2_T3_T4_T5_)
        /*04e8*/ 	.word	0x0000001e


	//----- nvinfo : EIATTR_FRAME_SIZE
	.align		4
.L_247:
        /*04ec*/ 	.byte	0x04, 0x11
        /*04ee*/ 	.short	(.L_249 - .L_248)
	.align		4
.L_248:
        /*04f0*/ 	.word	index@(_ZN2at6native27unrolled_elementwise_kernelIZZZNS0_60_GLOBAL__N__171e0b9f_22_ActivationEluKernel_cu_9e10b42f_306119elu_backward_kernelERNS_18TensorIteratorBaseERKN3c106ScalarES8_S8_bENKUlvE_clEvENKUlvE2_clEvEUlNS5_8BFloat16ESB_E_St5arrayIPcLm3EELi4E23TrivialOffsetCalculatorILi2EjESG_ILi1EjENS0_6memory15LoadWithoutCastENSJ_16StoreWithoutCastEEEviT_T0_T2_T3_T4_T5_)
        /*04f4*/ 	.word	0x00000000


	//----- nvinfo : EIATTR_REGCOUNT
	.align		4
.L_249:
        /*04f8*/ 	.byte	0x04, 0x2f
        /*04fa*/ 	.short	(.L_251 - .L_250)
	.align		4
.L_250:
        /*04fc*/ 	.word	index@(_ZN2at6native18elementwise_kernelILi128ELi4EZNS0_22gpu_kernel_impl_nocastIZZZNS0_60_GLOBAL__N__171e0b9f_22_ActivationEluKernel_cu_9e10b42f_306119elu_backward_kernelERNS_18TensorIteratorBaseERKN3c106ScalarES9_S9_bENKUlvE_clEvENKUlvE2_clEvEUlNS6_8BFloat16ESC_E_EEvS5_RKT_EUliE_EEviT1_)
        /*0500*/ 	.word	0x00000014


	//----- nvinfo : EIATTR_FRAME_SIZE
	.align		4
.L_251:
        /*0504*/ 	.byte	0x04, 0x11
        /*0506*/ 	.short	(.L_253 - .L_252)
	.align		4
.L_252:
        /*0508*/ 	.word	index@(_ZN2at6native18elementwise_kernelILi128ELi4EZNS0_22gpu_kernel_impl_nocastIZZZNS0_60_GLOBAL__N__171e0b9f_22_ActivationEluKernel_cu_9e10b42f_306119elu_backward_kernelERNS_18TensorIteratorBaseERKN3c106ScalarES9_S9_bENKUlvE_clEvENKUlvE2_clEvEUlNS6_8BFloat16ESC_E_EEvS5_RKT_EUliE_EEviT1_)
        /*050c*/ 	.word	0x00000000


	//----- nvinfo : EIATTR_REGCOUNT
	.align		4
.L_253:
        /*0510*/ 	.byte	0x04, 0x2f
        /*0512*/ 	.short	(.L_255 - .L_254)
	.align		4
.L_254:
        /*0514*/ 	.word	index@(_ZN2at6native27unrolled_elementwise_kernelIZZZNS0_60_GLOBAL__N__171e0b9f_22_ActivationEluKernel_cu_9e10b42f_306119elu_backward_kernelERNS_18TensorIteratorBaseERKN3c106ScalarES8_S8_bENKUlvE_clEvENKUlvE2_clEvEUlNS5_8BFloat16ESB_E_St5arrayIPcLm3EELi4E23TrivialOffsetCalculatorILi2EjESG_ILi1EjENS0_6memory12LoadWithCastILi2EEENSJ_13StoreWithCastILi1EEEEEviT_T0_T2_T3_T4_T5_)
        /*0518*/ 	.word	0x0000001f


	//----- nvinfo : EIATTR_FRAME_SIZE
	.align		4
.L_255:
        /*051c*/ 	.byte	0x04, 0x11
        /*051e*/ 	.short	(.L_257 - .L_256)
	.align		4
.L_256:
        /*0520*/ 	.word	index@(_ZN2at6native27unrolled_elementwise_kernelIZZZNS0_60_GLOBAL__N__171e0b9f_22_ActivationEluKernel_cu_9e10b42f_306119elu_backward_kernelERNS_18TensorIteratorBaseERKN3c106ScalarES8_S8_bENKUlvE_clEvENKUlvE2_clEvEUlNS5_8BFloat16ESB_E_St5arrayIPcLm3EELi4E23TrivialOffsetCalculatorILi2EjESG_ILi1EjENS0_6memory12LoadWithCastILi2EEENSJ_13StoreWithCastILi1EEEEEviT_T0_T2_T3_T4_T5_)
        /*0524*/ 	.word	0x00000000


	//----- nvinfo : EIATTR_REGCOUNT
	.align		4
.L_257:
        /*0528*/ 	.byte	0x04, 0x2f
        /*052a*/ 	.short	(.L_259 - .L_258)
	.align		4
.L_258:
        /*052c*/ 	.word	index@(_ZN2at6native18elementwise_kernelILi128ELi4EZNS0_15gpu_kernel_implIZZZNS0_60_GLOBAL__N__171e0b9f_22_ActivationEluKernel_cu_9e10b42f_306119elu_backward_kernelERNS_18TensorIteratorBaseERKN3c106ScalarES9_S9_bENKUlvE_clEvENKUlvE2_clEvEUlNS6_8BFloat16ESC_E_EEvS5_RKT_EUliE_EEviT1_)
        /*0530*/ 	.word	0x00000018


	//----- nvinfo : EIATTR_FRAME_SIZE
	.align		4
.L_259:
        /*0534*/ 	.byte	0x04, 0x11
        /*0536*/ 	.short	(.L_261 - .L_260)
	.align		4
.L_260:
        /*0538*/ 	.word	index@(_ZN2at6native18elementwise_kernelILi128ELi4EZNS0_15gpu_kernel_implIZZZNS0_60_GLOBAL__N__171e0b9f_22_ActivationEluKernel_cu_9e10b42f_306119elu_backward_kernelERNS_18TensorIteratorBaseERKN3c106ScalarES9_S9_bENKUlvE_clEvENKUlvE2_clEvEUlNS6_8BFloat16ESC_E_EEvS5_RKT_EUliE_EEviT1_)
        /*053c*/ 	.word	0x00000000


	//----- nvinfo : EIATTR_MIN_STACK_SIZE
	.align		4
.L_261:
        /*0540*/ 	.byte	0x04, 0x12
        /*0542*/ 	.short	(.L_263 - .L_262)
	.align		4
.L_262:
        /*0544*/ 	.word	index@(_ZN2at6native18elementwise_kernelILi128ELi4EZNS0_15gpu_kernel_implIZZZNS0_60_GLOBAL__N__171e0b9f_22_ActivationEluKernel_cu_9e10b42f_306119elu_backward_kernelERNS_18TensorIteratorBaseERKN3c106ScalarES9_S9_bENKUlvE_clEvENKUlvE2_clEvEUlNS6_8BFloat16ESC_E_EEvS5_RKT_EUliE_EEviT1_)
        /*0548*/ 	.word	0x00000000


	//----- nvinfo : EIATTR_MIN_STACK_SIZE
	.align		4
.L_263:
        /*054c*/ 	.byte	0x04, 0x12
        /*054e*/ 	.short	(.L_265 - .L_264)
	.align		4
.L_264:
        /*0550*/ 	.word	index@(_ZN2at6native27unrolled_elementwise_kernelIZZZNS0_60_GLOBAL__N__171e0b9f_22_ActivationEluKernel_cu_9e10b42f_306119elu_backward_kernelERNS_18TensorIteratorBaseERKN3c106ScalarES8_S8_bENKUlvE_clEvENKUlvE2_clEvEUlNS5_8BFloat16ESB_E_St5arrayIPcLm3EELi4E23TrivialOffsetCalculatorILi2EjESG_ILi1EjENS0_6memory12LoadWithCastILi2EEENSJ_13StoreWithCastILi1EEEEEviT_T0_T2_T3_T4_T5_)
        /*0554*/ 	.word	0x00000000


	//----- nvinfo : EIATTR_MIN_STACK_SIZE
	.align		4
.L_265:
        /*0558*/ 	.byte	0x04, 0x12
        /*055a*/ 	.short	(.L_267 - .L_266)
	.align		4
.L_266:
        /*055c*/ 	.word	index@(_ZN2at6native18elementwise_kernelILi128ELi4EZNS0_22gpu_kernel_impl_nocastIZZZNS0_60_GLOBAL__N__171e0b9f_22_ActivationEluKernel_cu_9e10b42f_306119elu_backward_kernelERNS_18TensorIteratorBaseERKN3c106ScalarES9_S9_bENKUlvE_clEvENKUlvE2_clEvEUlNS6_8BFloat16ESC_E_EEvS5_RKT_EUliE_EEviT1_)
        /*0560*/ 	.word	0x00000000


	//----- nvinfo : EIATTR_MIN_STACK_SIZE
	.align		4
.L_267:
        /*0564*/ 	.byte	0x04, 0x12
        /*0566*/ 	.short	(.L_269 - .L_268)
	.align		4
.L_268:
        /*0568*/ 	.word	index@(_ZN2at6native27unrolled_elementwise_kernelIZZZNS0_60_GLOBAL__N__171e0b9f_22_ActivationEluKernel_cu_9e10b42f_306119elu_backward_kernelERNS_18TensorIteratorBaseERKN3c106ScalarES8_S8_bENKUlvE_clEvENKUlvE2_clEvEUlNS5_8BFloat16ESB_E_St5arrayIPcLm3EELi4E23TrivialOffsetCalculatorILi2EjESG_ILi1EjENS0_6memory15LoadWithoutCastENSJ_16StoreWithoutCastEEEviT_T0_T2_T3_T4_T5_)
        /*056c*/ 	.word	0x00000000


	//----- nvinfo : EIATTR_MIN_STACK_SIZE
	.align		4
.L_269:
        /*0570*/ 	.byte	0x04, 0x12
        /*0572*/ 	.short	(.L_271 - .L_270)
	.align		4
.L_270:
        /*0574*/ 	.word	index@(_ZN2at6native29vectorized_elementwise_kernelILi2EZZZNS0_60_GLOBAL__N__171e0b9f_22_ActivationEluKernel_cu_9e10b42f_306119elu_backward_kernelERNS_18TensorIteratorBaseERKN3c106ScalarES8_S8_bENKUlvE_clEvENKUlvE2_clEvEUlNS5_8BFloat16ESB_E_St5arrayIPcLm3EEEEviT0_T1_)
        /*0578*/ 	.word	0x00000000


	//----- nvinfo : EIATTR_MIN_STACK_SIZE
	.align		4
.L_271:
        /*057c*/ 	.byte	0x04, 0x12
        /*057e*/ 	.short	(.L_273 - .L_272)
	.align		4
.L_272:
        /*0580*/ 	.word	index@(_ZN2at6native29vectorized_elementwise_kernelILi4EZZZNS0_60_GLOBAL__N__171e0b9f_22_ActivationEluKernel_cu_9e10b42f_306119elu_backward_kernelERNS_18TensorIteratorBaseERKN3c106ScalarES8_S8_bENKUlvE_clEvENKUlvE2_clEvEUlNS5_8BFloat16ESB_E_St5arrayIPcLm3EEEEviT0_T1_)
        /*0584*/ 	.word	0x00000000


	//----- nvinfo : EIATTR_MIN_STACK_SIZE
	.align		4
.L_273:
        /*0588*/ 	.byte	0x04, 0x12
        /*058a*/ 	.short	(.L_275 - .L_274)
	.align		4
.L_274:
        /*058c*/ 	.word	index@(_ZN2at6native29vectorized_elementwise_kernelILi8EZZZNS0_60_GLOBAL__N__171e0b9f_22_ActivationEluKernel_cu_9e10b42f_306119elu_backward_kernelERNS_18TensorIteratorBaseERKN3c106ScalarES8_S8_bENKUlvE_clEvENKUlvE2_clEvEUlNS5_8BFloat16ESB_E_St5arrayIPcLm3EEEEviT0_T1_)
        /*0590*/ 	.word	0x00000000


	//----- nvinfo : EIATTR_MIN_STACK_SIZE
	.align		4
.L_275:
        /*0594*/ 	.byte	0x04, 0x12
        /*0596*/ 	.short	(.L_277 - .L_276)
	.align		4
.L_276:
        /*0598*/ 	.word	index@(_ZN2at6native18elementwise_kernelILi128ELi4EZNS0_15gpu_kernel_implIZZZNS0_60_GLOBAL__N__171e0b9f_22_ActivationEluKernel_cu_9e10b42f_306119elu_backward_kernelERNS_18TensorIteratorBaseERKN3c106ScalarES9_S9_bENKUlvE_clEvENKUlvE1_clEvEUlNS6_4HalfESC_E_EEvS5_RKT_EUliE_EEviT1_)
        /*059c*/ 	.word	0x00000000


	//----- nvinfo : EIATTR_MIN_STACK_SIZE
	.align		4
.L_277:
        /*05a0*/ 	.byte	0x04, 0x12
        /*05a2*/ 	.short	(.L_279 - .L_278)
	.align		4
.L_278:
        /*05a4*/ 	.word	index@(_ZN2at6native27unrolled_elementwise_kernelIZZZNS0_60_GLOBAL__N__171e0b9f_22_ActivationEluKernel_cu_9e10b42f_306119elu_backward_kernelERNS_18TensorIteratorBaseERKN3c106ScalarES8_S8_bENKUlvE_clEvENKUlvE1_clEvEUlNS5_4HalfESB_E_St5arrayIPcLm3EELi4E23TrivialOffsetCalculatorILi2EjESG_ILi1EjENS0_6memory12LoadWithCastILi2EEENSJ_13StoreWithCastILi1EEEEEviT_T0_T2_T3_T4_T5_)
        /*05a8*/ 	.word	0x00000000


	//----- nvinfo : EIATTR_MIN_STACK_SIZE
	.align		4
.L_279:
        /*05ac*/ 	.byte	0x04, 0x12
        /*05ae*/ 	.short	(.L_281 - .L_280)
	.align		4
.L_280:
        /*05b0*/ 	.word	index@(_ZN2at6native18elementwise_kernelILi128ELi4EZNS0_22gpu_kernel_impl_nocastIZZZNS0_60_GLOBAL__N__171e0b9f_22_ActivationEluKernel_cu_9e10b42f_306119elu_backward_kernelERNS_18TensorIteratorBaseERKN3c106ScalarES9_S9_bENKUlvE_clEvENKUlvE1_clEvEUlNS6_4HalfESC_E_EEvS5_RKT_EUliE_EEviT1_)
        /*05b4*/ 	.word	0x00000000


	//----- nvinfo : EIATTR_MIN_STACK_SIZE
	.align		4
.L_281:
        /*05b8*/ 	.byte	0x04, 0x12
        /*05ba*/ 	.short	(.L_283 - .L_282)
	.align		4
.L_282:
        /*05bc*/ 	.word	index@(_ZN2at6native27unrolled_elementwise_kernelIZZZNS0_60_GLOBAL__N__171e0b9f_22_ActivationEluKernel_cu_9e10b42f_306119elu_backward_kernelERNS_18TensorIteratorBaseERKN3c106ScalarES8_S8_bENKUlvE_clEvENKUlvE1_clEvEUlNS5_4HalfESB_E_St5arrayIPcLm3EELi4E23TrivialOffsetCalculatorILi2EjESG_ILi1EjENS0_6memory15LoadWithoutCastENSJ_16StoreWithoutCastEEEviT_T0_T2_T3_T4_T5_)
        /*05c0*/ 	.word	0x00000000


	//----- nvinfo : EIATTR_MIN_STACK_SIZE
	.align		4
.L_283:
        /*05c4*/ 	.byte	0x04, 0x12
        /*05c6*/ 	.short	(.L_285 - .L_284)
	.align		4
.L_284:
        /*05c8*/ 	.word	index@(_ZN2at6native29vectorized_elementwise_kernelILi2EZZZNS0_60_GLOBAL__N__171e0b9f_22_ActivationEluKernel_cu_9e10b42f_306119elu_backward_kernelERNS_18TensorIteratorBaseERKN3c106ScalarES8_S8_bENKUlvE_clEvENKUlvE1_clEvEUlNS5_4HalfESB_E_St5arrayIPcLm3EEEEviT0_T1_)
        /*05cc*/ 	.word	0x00000000


	//----- nvinfo : EIATTR_MIN_STACK_SIZE
	.align		4
.L_285:
        /*05d0*/ 	.byte	0x04, 0x12
        /*05d2*/ 	.short	(.L_287 - .L_286)
	.align		4
.L_286:
        /*05d4*/ 	.word	index@(_ZN2at6native29vectorized_elementwise_kernelILi4EZZZNS0_60_GLOBAL__N__171e0b9f_22_ActivationEluKernel_cu_9e10b42f_306119elu_backward_kernelERNS_18TensorIteratorBaseERKN3c106ScalarES8_S8_bENKUlvE_clEvENKUlvE1_clEvEUlNS5_4HalfESB_E_St5arrayIPcLm3EEEEviT0_T1_)
        /*05d8*/ 	.word	0x00000000


	//----- nvinfo : EIATTR_MIN_STACK_SIZE
	.align		4
.L_287:
        /*05dc*/ 	.byte	0x04, 0x12
        /*05de*/ 	.short	(.L_289 - .L_288)
	.align		4
.L_288:
        /*05e0*/ 	.word	index@(_ZN2at6native29vectorized_elementwise_kernelILi8EZZZNS0_60_GLOBAL__N__171e0b9f_22_ActivationEluKernel_cu_9e10b42f_306119elu_backward_kernelERNS_18TensorIteratorBaseERKN3c106ScalarES8_S8_bENKUlvE_clEvENKUlvE1_clEvEUlNS5_4HalfESB_E_St5arrayIPcLm3EEEEviT0_T1_)
        /*05e4*/ 	.word	0x00000000


	//----- nvinfo : EIATTR_MIN_STACK_SIZE
	.align		4
.L_289:
        /*05e8*/ 	.byte	0x04, 0x12
        /*05ea*/ 	.short	(.L_291 - .L_290)
	.align		4
.L_290:
        /*05ec*/ 	.word	index@(_ZN2at6native18elementwise_kernelILi128ELi4EZNS0_15gpu_kernel_implIZZZNS0_60_GLOBAL__N__171e0b9f_22_ActivationEluKernel_cu_9e10b42f_306119elu_backward_kernelERNS_18TensorIteratorBaseERKN3c106ScalarES9_S9_bENKUlvE_clEvENKUlvE0_clEvEUlffE_EEvS5_RKT_EUliE_EEviT1_)
        /*05f0*/ 	.word	0x00000000


	//----- nvinfo : EIATTR_MIN_STACK_SIZE
	.align		4
.L_291:
        /*05f4*/ 	.byte	0x04, 0x12
        /*05f6*/ 	.short	(.L_293 - .L_292)
	.align		4
.L_292:
        /*05f8*/ 	.word	index@(_ZN2at6native27unrolled_elementwise_kernelIZZZNS0_60_GLOBAL__N__171e0b9f_22_ActivationEluKernel_cu_9e10b42f_306119elu_backward_kernelERNS_18TensorIteratorBaseERKN3c106ScalarES8_S8_bENKUlvE_clEvENKUlvE0_clEvEUlffE_St5arrayIPcLm3EELi4E23TrivialOffsetCalculatorILi2EjESF_ILi1EjENS0_6memory12LoadWithCastILi2EEENSI_13StoreWithCastILi1EEEEEviT_T0_T2_T3_T4_T5_)
        /*05fc*/ 	.word	0x00000000


	//----- nvinfo : EIATTR_MIN_STACK_SIZE
	.align		4
.L_293:
        /*0600*/ 	.byte	0x04, 0x12
        /*0602*/ 	.short	(.L_295 - .L_294)
	.align		4
.L_294:
        /*0604*/ 	.word	index@(_ZN2at6native18elementwise_kernelILi128ELi2EZNS0_22gpu_kernel_impl_nocastIZZZNS0_60_GLOBAL__N__171e0b9f_22_ActivationEluKernel_cu_9e10b42f_306119elu_backward_kernelERNS_18TensorIteratorBaseERKN3c106ScalarES9_S9_bENKUlvE_clEvENKUlvE0_clEvEUlffE_EEvS5_RKT_EUliE_EEviT1_)
        /*0608*/ 	.word	0x00000000


	//----- nvinfo : EIATTR_MIN_STACK_SIZE
	.align		4
.L_295:
        /*060c*/ 	.byte	0x04, 0x12
        /*060e*/ 	.short	(.L_297 - .L_296)
	.align		4
.L_296:
        /*0610*/ 	.word	index@(_ZN2at6native27unrolled_elementwise_kernelIZZZNS0_60_GLOBAL__N__171e0b9f_22_ActivationEluKernel_cu_9e10b42f_306119elu_backward_kernelERNS_18TensorIteratorBaseERKN3c106ScalarES8_S8_bENKUlvE_clEvENKUlvE0_clEvEUlffE_St5arrayIPcLm3EELi4E23TrivialOffsetCalculatorILi2EjESF_ILi1EjENS0_6memory15LoadWithoutCastENSI_16StoreWithoutCastEEEviT_T0_T2_T3_T4_T5_)
        /*0614*/ 	.word	0x00000000


	//----- nvinfo : EIATTR_MIN_STACK_SIZE
	.align		4
.L_297:
        /*0618*/ 	.byte	0x04, 0x12
        /*061a*/ 	.short	(.L_299 - .L_298)
	.align		4
.L_298:
        /*061c*/ 	.word	index@(_ZN2at6native29vectorized_elementwise_kernelILi2EZZZNS0_60_GLOBAL__N__171e0b9f_22_ActivationEluKernel_cu_9e10b42f_306119elu_backward_kernelERNS_18TensorIteratorBaseERKN3c106ScalarES8_S8_bENKUlvE_clEvENKUlvE0_clEvEUlffE_St5arrayIPcLm3EEEEviT0_T1_)
        /*0620*/ 	.word	0x00000000


	//----- nvinfo : EIATTR_MIN_STACK_SIZE
	.align		4
.L_299:
        /*0624*/ 	.byte	0x04, 0x12
        /*0626*/ 	.short	(.L_301 - .L_300)
	.align		4
.L_300:
        /*0628*/ 	.word	index@(_ZN2at6native29vectorized_elementwise_kernelILi4EZZZNS0_60_GLOBAL__N__171e0b9f_22_ActivationEluKernel_cu_9e10b42f_306119elu_backward_kernelERNS_18TensorIteratorBaseERKN3c106ScalarES8_S8_bENKUlvE_clEvENKUlvE0_clEvEUlffE_St5arrayIPcLm3EEEEviT0_T1_)
        /*062c*/ 	.word	0x00000000


	//----- nvinfo : EIATTR_MIN_STACK_SIZE
	.align		4
.L_301:
        /*0630*/ 	.byte	0x04, 0x12
        /*0632*/ 	.short	(.L_303 - .L_302)
	.align		4
.L_302:
        /*0634*/ 	.word	index@(_ZN2at6native29vectorized_elementwise_kernelILi8EZZZNS0_60_GLOBAL__N__171e0b9f_22_ActivationEluKernel_cu_9e10b42f_306119elu_backward_kernelERNS_18TensorIteratorBaseERKN3c106ScalarES8_S8_bENKUlvE_clEvENKUlvE0_clEvEUlffE_St5arrayIPcLm3EEEEviT0_T1_)
        /*0638*/ 	.word	0x00000000


	//----- nvinfo : EIATTR_MIN_STACK_SIZE
	.align		4
.L_303:
        /*063c*/ 	.byte	0x04, 0x12
        /*063e*/ 	.short	(.L_305 - .L_304)
	.align		4
.L_304:
        /*0640*/ 	.word	index@(_ZN2at6native18elementwise_kernelILi128ELi4EZNS0_15gpu_kernel_implIZZZNS0_60_GLOBAL__N__171e0b9f_22_ActivationEluKernel_cu_9e10b42f_306119elu_backward_kernelERNS_18TensorIteratorBaseERKN3c106ScalarES9_S9_bENKUlvE_clEvENKUlvE_clEvEUlddE_EEvS5_RKT_EUliE_EEviT1_)
        /*0644*/ 	.word	0x00000000


	//----- nvinfo : EIATTR_MIN_STACK_SIZE
	.align		4
.L_305:
        /*0648*/ 	.byte	0x04, 0x12
        /*064a*/ 	.short	(.L_307 - .L_306)
	.align		4
.L_306:
        /*064c*/ 	.word	index@(_ZN2at6native27unrolled_elementwise_kernelIZZZNS0_60_GLOBAL__N__171e0b9f_22_ActivationEluKernel_cu_9e10b42f_306119elu_backward_kernelERNS_18TensorIteratorBaseERKN3c106ScalarES8_S8_bENKUlvE_clEvENKUlvE_clEvEUlddE_St5arrayIPcLm3EELi4E23TrivialOffsetCalculatorILi2EjESF_ILi1EjENS0_6memory12LoadWithCastILi2EEENSI_13StoreWithCastILi1EEEEEviT_T0_T2_T3_T4_T5_)
        /*0650*/ 	.word	0x00000000


	//----- nvinfo : EIATTR_MIN_STACK_SIZE
	.align		4
.L_307:
        /*0654*/ 	.byte	0x04, 0x12
        /*0656*/ 	.short	(.L_309 - .L_308)
	.align		4
.L_308:
        /*0658*/ 	.word	index@(_ZN2at6native18elementwise_kernelILi128ELi2EZNS0_22gpu_kernel_impl_nocastIZZZNS0_60_GLOBAL__N__171e0b9f_22_ActivationEluKernel_cu_9e10b42f_306119elu_backward_kernelERNS_18TensorIteratorBaseERKN3c106ScalarES9_S9_bENKUlvE_clEvENKUlvE_clEvEUlddE_EEvS5_RKT_EUliE_EEviT1_)
        /*065c*/ 	.word	0x00000000


	//----- nvinfo : EIATTR_MIN_STACK_SIZE
	.align		4
.L_309:
        /*0660*/ 	.byte	0x04, 0x12
        /*0662*/ 	.short	(.L_311 - .L_310)
	.align		4
.L_310:
        /*0664*/ 	.word	index@(_ZN2at6native27unrolled_elementwise_kernelIZZZNS0_60_GLOBAL__N__171e0b9f_22_ActivationEluKernel_cu_9e10b42f_306119elu_backward_kernelERNS_18TensorIteratorBaseERKN3c106ScalarES8_S8_bENKUlvE_clEvENKUlvE_clEvEUlddE_St5arrayIPcLm3EELi4E23TrivialOffsetCalculatorILi2EjESF_ILi1EjENS0_6memory15LoadWithoutCastENSI_16StoreWithoutCastEEEviT_T0_T2_T3_T4_T5_)
        /*0668*/ 	.word	0x00000000


	//----- nvinfo : EIATTR_MIN_STACK_SIZE
	.align		4
.L_311:
        /*066c*/ 	.byte	0x04, 0x12
        /*066e*/ 	.short	(.L_313 - .L_312)
	.align		4
.L_312:
        /*0670*/ 	.word	index@(_ZN2at6native29vectorized_elementwise_kernelILi2EZZZNS0_60_GLOBAL__N__171e0b9f_22_ActivationEluKernel_cu_9e10b42f_306119elu_backward_kernelERNS_18TensorIteratorBaseERKN3c106ScalarES8_S8_bENKUlvE_clEvENKUlvE_clEvEUlddE_St5arrayIPcLm3EEEEviT0_T1_)
        /*0674*/ 	.word	0x00000000


	//----- nvinfo : EIATTR_MIN_STACK_SIZE
	.align		4
.L_313:
        /*0678*/ 	.byte	0x04, 0x12
        /*067a*/ 	.short	(.L_315 - .L_314)
	.align		4
.L_314:
        /*067c*/ 	.word	index@(_ZN2at6native29vectorized_elementwise_kernelILi4EZZZNS0_60_GLOBAL__N__171e0b9f_22_ActivationEluKernel_cu_9e10b42f_306119elu_backward_kernelERNS_18TensorIteratorBaseERKN3c106ScalarES8_S8_bENKUlvE_clEvENKUlvE_clEvEUlddE_St5arrayIPcLm3EEEEviT0_T1_)
        /*0680*/ 	.word	0x00000000


	//----- nvinfo : EIATTR_MIN_STACK_SIZE
	.align		4
.L_315:
        /*0684*/ 	.byte	0x04, 0x12
        /*0686*/ 	.short	(.L_317 - .L_316)
	.align		4
.L_316:
        /*0688*/ 	.word	index@(_ZN2at6native29vectorized_elementwise_kernelILi8EZZZNS0_60_GLOBAL__N__171e0b9f_22_ActivationEluKernel_cu_9e10b42f_306119elu_backward_kernelERNS_18TensorIteratorBaseERKN3c106ScalarES8_S8_bENKUlvE_clEvENKUlvE_clEvEUlddE_St5arrayIPcLm3EEEEviT0_T1_)
        /*068c*/ 	.word	0x00000000


	//----- nvinfo : EIATTR_MIN_STACK_SIZE
	.align		4
.L_317:
        /*0690*/ 	.byte	0x04, 0x12
        /*0692*/ 	.short	(.L_319 - .L_318)
	.align		4
.L_318:
        /*0694*/ 	.word	index@(_ZN2at6native18elementwise_kernelILi128ELi4EZNS0_15gpu_kernel_implIZZZNS0_60_GLOBAL__N__171e0b9f_22_ActivationEluKernel_cu_9e10b42f_306110elu_kernelERNS_18TensorIteratorBaseERKN3c106ScalarES9_S9_ENKUlvE_clEvENKUlvE2_clEvEUlNS6_8BFloat16EE_EEvS5_RKT_EUliE_EEviT1_)
        /*0698*/ 	.word	0x00000000


	//----- nvinfo : EIATTR_MIN_STACK_SIZE
	.align		4
.L_319:
        /*069c*/ 	.byte	0x04, 0x12
        /*069e*/ 	.short	(.L_321 - .L_320)
	.align		4
.L_320:
        /*06a0*/ 	.word	index@(_ZN2at6native27unrolled_elementwise_kernelIZZZNS0_60_GLOBAL__N__171e0b9f_22_ActivationEluKernel_cu_9e10b42f_306110elu_kernelERNS_18TensorIteratorBaseERKN3c106ScalarES8_S8_ENKUlvE_clEvENKUlvE2_clEvEUlNS5_8BFloat16EE_St5arrayIPcLm2EELi4E23TrivialOffsetCalculatorILi1EjESH_NS0_6memory12LoadWithCastILi1EEENSI_13StoreWithCastILi1EEEEEviT_T0_T2_T3_T4_T5_)
        /*06a4*/ 	.word	0x00000000


	//----- nvinfo : EIATTR_MIN_STACK_SIZE
	.align		4
.L_321:
        /*06a8*/ 	.byte	0x04, 0x12
        /*06aa*/ 	.short	(.L_323 - .L_322)
	.align		4
.L_322:
        /*06ac*/ 	.word	index@(_ZN2at6native18elementwise_kernelILi128ELi4EZNS0_22gpu_kernel_impl_nocastIZZZNS0_60_GLOBAL__N__171e0b9f_22_ActivationEluKernel_cu_9e10b42f_306110elu_kernelERNS_18TensorIteratorBaseERKN3c106ScalarES9_S9_ENKUlvE_clEvENKUlvE2_clEvEUlNS6_8BFloat16EE_EEvS5_RKT_EUliE_EEviT1_)
        /*06b0*/ 	.word	0x00000000


	//----- nvinfo : EIATTR_MIN_STACK_SIZE
	.align		4
.L_323:
        /*06b4*/ 	.byte	0x04, 0x12
        /*06b6*/ 	.short	(.L_325 - .L_324)
	.align		4
.L_324:
        /*06b8*/ 	.word	index@(_ZN2at6native27unrolled_elementwise_kernelIZZZNS0_60_GLOBAL__N__171e0b9f_22_ActivationEluKernel_cu_9e10b42f_306110elu_kernelERNS_18TensorIteratorBaseERKN3c106ScalarES8_S8_ENKUlvE_clEvENKUlvE2_clEvEUlNS5_8BFloat16EE_St5arrayIPcLm2EELi4E23TrivialOffsetCalculatorILi1EjESH_NS0_6memory15LoadWithoutCastENSI_16StoreWithoutCastEEEviT_T0_T2_T3_T4_T5_)
        /*06bc*/ 	.word	0x00000000


	//----- nvinfo : EIATTR_MIN_STACK_SIZE
	.align		4
.L_325:
        /*06c0*/ 	.byte	0x04, 0x12
        /*06c2*/ 	.short	(.L_327 - .L_326)
	.align		4
.L_326:
        /*06c4*/ 	.word	index@(_ZN2at6native29vectorized_elementwise_kernelILi2EZZZNS0_60_GLOBAL__N__171e0b9f_22_ActivationEluKernel_cu_9e10b42f_306110elu_kernelERNS_18TensorIteratorBaseERKN3c106ScalarES8_S8_ENKUlvE_clEvENKUlvE2_clEvEUlNS5_8BFloat16EE_St5arrayIPcLm2EEEEviT0_T1_)
        /*06c8*/ 	.word	0x00000000


	//----- nvinfo : EIATTR_MIN_STACK_SIZE
	.align		4
.L_327:
        /*06cc*/ 	.byte	0x04, 0x12
        /*06ce*/ 	.short	(.L_329 - .L_328)
	.align		4
.L_328:
        /*06d0*/ 	.word	index@(_ZN2at6native29vectorized_elementwise_kernelILi4EZZZNS0_60_GLOBAL__N__171e0b9f_22_ActivationEluKernel_cu_9e10b42f_306110elu_kernelERNS_18TensorIteratorBaseERKN3c106ScalarES8_S8_ENKUlvE_clEvENKUlvE2_clEvEUlNS5_8BFloat16EE_St5arrayIPcLm2EEEEviT0_T1_)
        /*06d4*/ 	.word	0x00000000


	//----- nvinfo : EIATTR_MIN_STACK_SIZE
	.align		4
.L_329:
        /*06d8*/ 	.byte	0x04, 0x12
        /*06da*/ 	.short	(.L_331 - .L_330)
	.align		4
.L_330:
        /*06dc*/ 	.word	index@(_ZN2at6native29vectorized_elementwise_kernelILi8EZZZNS0_60_GLOBAL__N__171e0b9f_22_ActivationEluKernel_cu_9e10b42f_306110elu_kernelERNS_18TensorIteratorBaseERKN3c106ScalarES8_S8_ENKUlvE_clEvENKUlvE2_clEvEUlNS5_8BFloat16EE_St5arrayIPcLm2EEEEviT0_T1_)
        /*06e0*/ 	.word	0x00000000


	//----- nvinfo : EIATTR_MIN_STACK_SIZE
	.align		4
.L_331:
        /*06e4*/ 	.byte	0x04, 0x12
        /*06e6*/ 	.short	(.L_333 - .L_332)
	.align		4
.L_332:
        /*06e8*/ 	.word	index@(_ZN2at6native18elementwise_kernelILi128ELi4EZNS0_15gpu_kernel_implIZZZNS0_60_GLOBAL__N__171e0b9f_22_ActivationEluKernel_cu_9e10b42f_306110elu_kernelERNS_18TensorIteratorBaseERKN3c106ScalarES9_S9_ENKUlvE_clEvENKUlvE1_clEvEUlNS6_4HalfEE_EEvS5_RKT_EUliE_EEviT1_)
        /*06ec*/ 	.word	0x00000000


	//----- nvinfo : EIATTR_MIN_STACK_SIZE
	.align		4
.L_333:
        /*06f0*/ 	.byte	0x04, 0x12
        /*06f2*/ 	.short	(.L_335 - .L_334)
	.align		4
.L_334:
        /*06f4*/ 	.word	index@(_ZN2at6native27unrolled_elementwise_kernelIZZZNS0_60_GLOBAL__N__171e0b9f_22_ActivationEluKernel_cu_9e10b42f_306110elu_kernelERNS_18TensorIteratorBaseERKN3c106ScalarES8_S8_ENKUlvE_clEvENKUlvE1_clEvEUlNS5_4HalfEE_St5arrayIPcLm2EELi4E23TrivialOffsetCalculatorILi1EjESH_NS0_6memory12LoadWithCastILi1EEENSI_13StoreWithCastILi1EEEEEviT_T0_T2_T3_T4_T5_)
        /*06f8*/ 	.word	0x00000000


	//----- nvinfo : EIATTR_MIN_STACK_SIZE
	.align		4
.L_335:
        /*06fc*/ 	.byte	0x04, 0x12
        /*06fe*/ 	.short	(.L_337 - .L_336)
	.align		4
.L_336:
        /*0700*/ 	.word	index@(_ZN2at6native18elementwise_kernelILi128ELi4EZNS0_22gpu_kernel_impl_nocastIZZZNS0_60_GLOBAL__N__171e0b9f_22_ActivationEluKernel_cu_9e10b42f_306110elu_kernelERNS_18TensorIteratorBaseERKN3c106ScalarES9_S9_ENKUlvE_clEvENKUlvE1_clEvEUlNS6_4HalfEE_EEvS5_RKT_EUliE_EEviT1_)
        /*0704*/ 	.word	0x00000000


	//----- nvinfo : EIATTR_MIN_STACK_SIZE
	.align		4
.L_337:
        /*0708*/ 	.byte	0x04, 0x12
        /*070a*/ 	.short	(.L_339 - .L_338)
	.align		4
.L_338:
        /*070c*/ 	.word	index@(_ZN2at6native27unrolled_elementwise_kernelIZZZNS0_60_GLOBAL__N__171e0b9f_22_ActivationEluKernel_cu_9e10b42f_306110elu_kernelERNS_18TensorIteratorBaseERKN3c106ScalarES8_S8_ENKUlvE_clEvENKUlvE1_clEvEUlNS5_4HalfEE_St5arrayIPcLm2EELi4E23TrivialOffsetCalculatorILi1EjESH_NS0_6memory15LoadWithoutCastENSI_16StoreWithoutCastEEEviT_T0_T2_T3_T4_T5_)
        /*0710*/ 	.word	0x00000000


	//----- nvinfo : EIATTR_MIN_STACK_SIZE
	.align		4
.L_339:
        /*0714*/ 	.byte	0x04, 0x12
        /*0716*/ 	.short	(.L_341 - .L_340)
	.align		4
.L_340:
        /*0718*/ 	.word	index@(_ZN2at6native29vectorized_elementwise_kernelILi2EZZZNS0_60_GLOBAL__N__171e0b9f_22_ActivationEluKernel_cu_9e10b42f_306110elu_kernelERNS_18TensorIteratorBaseERKN3c106ScalarES8_S8_ENKUlvE_clEvENKUlvE1_clEvEUlNS5_4HalfEE_St5arrayIPcLm2EEEEviT0_T1_)
        /*071c*/ 	.word	0x00000000


	//----- nvinfo : EIATTR_MIN_STACK_SIZE
	.align		4
.L_341:
        /*0720*/ 	.byte	0x04, 0x12
        /*0722*/ 	.short	(.L_343 - .L_342)
	.align		4
.L_342:
        /*0724*/ 	.word	index@(_ZN2at6native29vectorized_elementwise_kernelILi4EZZZNS0_60_GLOBAL__N__171e0b9f_22_ActivationEluKernel_cu_9e10b42f_306110elu_kernelERNS_18TensorIteratorBaseERKN3c106ScalarES8_S8_ENKUlvE_clEvENKUlvE1_clEvEUlNS5_4HalfEE_St5arrayIPcLm2EEEEviT0_T1_)
        /*0728*/ 	.word	0x00000000


	//----- nvinfo : EIATTR_MIN_STACK_SIZE
	.align		4
.L_343:
        /*072c*/ 	.byte	0x04, 0x12
        /*072e*/ 	.short	(.L_345 - .L_344)
	.align		4
.L_344:
        /*0730*/ 	.word	index@(_ZN2at6native29vectorized_elementwise_kernelILi8EZZZNS0_60_GLOBAL__N__171e0b9f_22_ActivationEluKernel_cu_9e10b42f_306110elu_kernelERNS_18TensorIteratorBaseERKN3c106ScalarES8_S8_ENKUlvE_clEvENKUlvE1_clEvEUlNS5_4HalfEE_St5arrayIPcLm2EEEEviT0_T1_)
        /*0734*/ 	.word	0x00000000


	//----- nvinfo : EIATTR_MIN_STACK_SIZE
	.align		4
.L_345:
        /*0738*/ 	.byte	0x04, 0x12
        /*073a*/ 	.short	(.L_347 - .L_346)
	.align		4
.L_346:
        /*073c*/ 	.word	index@(_ZN2at6native18elementwise_kernelILi128ELi4EZNS0_15gpu_kernel_implIZZZNS0_60_GLOBAL__N__171e0b9f_22_ActivationEluKernel_cu_9e10b42f_306110elu_kernelERNS_18TensorIteratorBaseERKN3c106ScalarES9_S9_ENKUlvE_clEvENKUlvE0_clEvEUlfE_EEvS5_RKT_EUliE_EEviT1_)
        /*0740*/ 	.word	0x00000000


	//----- nvinfo : EIATTR_MIN_STACK_SIZE
	.align		4
.L_347:
        /*0744*/ 	.byte	0x04, 0x12
        /*0746*/ 	.short	(.L_349 - .L_348)
	.align		4
.L_348:
        /*0748*/ 	.word	index@(_ZN2at6native27unrolled_elementwise_kernelIZZZNS0_60_GLOBAL__N__171e0b9f_22_ActivationEluKernel_cu_9e10b42f_306110elu_kernelERNS_18TensorIteratorBaseERKN3c106ScalarES8_S8_ENKUlvE_clEvENKUlvE0_clEvEUlfE_St5arrayIPcLm2EELi4E23TrivialOffsetCalculatorILi1EjESG_NS0_6memory12LoadWithCastILi1EEENSH_13StoreWithCastILi1EEEEEviT_T0_T2_T3_T4_T5_)
        /*074c*/ 	.word	0x00000000


	//----- nvinfo : EIATTR_MIN_STACK_SIZE
	.align		4
.L_349:
        /*0750*/ 	.byte	0x04, 0x12
        /*0752*/ 	.short	(.L_351 - .L_350)
	.align		4
.L_350:
        /*0754*/ 	.word	index@(_ZN2at6native18elementwise_kernelILi128ELi2EZNS0_22gpu_kernel_impl_nocastIZZZNS0_60_GLOBAL__N__171e0b9f_22_ActivationEluKernel_cu_9e10b42f_306110elu_kernelERNS_18TensorIteratorBaseERKN3c106ScalarES9_S9_ENKUlvE_clEvENKUlvE0_clEvEUlfE_EEvS5_RKT_EUliE_EEviT1_)
        /*0758*/ 	.word	0x00000000


	//----- nvinfo : EIATTR_MIN_STACK_SIZE
	.align		4
.L_351:
        /*075c*/ 	.byte	0x04, 0x12
        /*075e*/ 	.short	(.L_353 - .L_352)
	.align		4
.L_352:
        /*0760*/ 	.word	index@(_ZN2at6native27unrolled_elementwise_kernelIZZZNS0_60_GLOBAL__N__171e0b9f_22_ActivationEluKernel_cu_9e10b42f_306110elu_kernelERNS_18TensorIteratorBaseERKN3c106ScalarES8_S8_ENKUlvE_clEvENKUlvE0_clEvEUlfE_St5arrayIPcLm2EELi4E23TrivialOffsetCalculatorILi1EjESG_NS0_6memory15LoadWithoutCastENSH_16StoreWithoutCastEEEviT_T0_T2_T3_T4_T5_)
        /*0764*/ 	.word	0x00000000


	//----- nvinfo : EIATTR_MIN_STACK_SIZE
	.align		4
.L_353:
        /*0768*/ 	.byte	0x04, 0x12
        /*076a*/ 	.short	(.L_355 - .L_354)
	.align		4
.L_354:
        /*076c*/ 	.word	index@(_ZN2at6native29vectorized_elementwise_kernelILi2EZZZNS0_60_GLOBAL__N__171e0b9f_22_ActivationEluKernel_cu_9e10b42f_306110elu_kernelERNS_18TensorIteratorBaseERKN3c106ScalarES8_S8_ENKUlvE_clEvENKUlvE0_clEvEUlfE_St5arrayIPcLm2EEEEviT0_T1_)
        /*0770*/ 	.word	0x00000000


	//----- nvinfo : EIATTR_MIN_STACK_SIZE
	.align		4
.L_355:
        /*0774*/ 	.byte	0x04, 0x12
        /*0776*/ 	.short	(.L_357 - .L_356)
	.align		4
.L_356:
        /*0778*/ 	.word	index@(_ZN2at6native29vectorized_elementwise_kernelILi4EZZZNS0_60_GLOBAL__N__171e0b9f_22_ActivationEluKernel_cu_9e10b42f_306110elu_kernelERNS_18TensorIteratorBaseERKN3c106ScalarES8_S8_ENKUlvE_clEvENKUlvE0_clEvEUlfE_St5arrayIPcLm2EEEEviT0_T1_)
        /*077c*/ 	.word	0x00000000


	//----- nvinfo : EIATTR_MIN_STACK_SIZE
	.align		4
.L_357:
        /*0780*/ 	.byte	0x04, 0x12
        /*0782*/ 	.short	(.L_359 - .L_358)
	.align		4
.L_358:
        /*0784*/ 	.word	index@(_ZN2at6native29vectorized_elementwise_kernelILi8EZZZNS0_60_GLOBAL__N__171e0b9f_22_ActivationEluKernel_cu_9e10b42f_306110elu_kernelERNS_18TensorIteratorBaseERKN3c106ScalarES8_S8_ENKUlvE_clEvENKUlvE0_clEvEUlfE_St5arrayIPcLm2EEEEviT0_T1_)
        /*0788*/ 	.word	0x00000000


	//----- nvinfo : EIATTR_MIN_STACK_SIZE
	.align		4
.L_359:
        /*078c*/ 	.byte	0x04, 0x12
        /*078e*/ 	.short	(.L_361 - .L_360)
	.align		4
.L_360:
        /*0790*/ 	.word	index@(_ZN2at6native18elementwise_kernelILi128ELi4EZNS0_15gpu_kernel_implIZZZNS0_60_GLOBAL__N__171e0b9f_22_ActivationEluKernel_cu_9e10b42f_306110elu_kernelERNS_18TensorIteratorBaseERKN3c106ScalarES9_S9_ENKUlvE_clEvENKUlvE_clEvEUldE_EEvS5_RKT_EUliE_EEviT1_)
        /*0794*/ 	.word	0x00000000


	//----- nvinfo : EIATTR_MIN_STACK_SIZE
	.align		4
.L_361:
        /*0798*/ 	.byte	0x04, 0x12
        /*079a*/ 	.short	(.L_363 - .L_362)
	.align		4
.L_362:
        /*079c*/ 	.word	index@(_ZN2at6native27unrolled_elementwise_kernelIZZZNS0_60_GLOBAL__N__171e0b9f_22_ActivationEluKernel_cu_9e10b42f_306110elu_kernelERNS_18TensorIteratorBaseERKN3c106ScalarES8_S8_ENKUlvE_clEvENKUlvE_clEvEUldE_St5arrayIPcLm2EELi4E23TrivialOffsetCalculatorILi1EjESG_NS0_6memory12LoadWithCastILi1EEENSH_13StoreWithCastILi1EEEEEviT_T0_T2_T3_T4_T5_)
        /*07a0*/ 	.word	0x00000000


	//----- nvinfo : EIATTR_MIN_STACK_SIZE
	.align		4
.L_363:
        /*07a4*/ 	.byte	0x04, 0x12
        /*07a6*/ 	.short	(.L_365 - .L_364)
	.align		4
.L_364:
        /*07a8*/ 	.word	index@(_ZN2at6native18elementwise_kernelILi128ELi2EZNS0_22gpu_kernel_impl_nocastIZZZNS0_60_GLOBAL__N__171e0b9f_22_ActivationEluKernel_cu_9e10b42f_306110elu_kernelERNS_18TensorIteratorBaseERKN3c106ScalarES9_S9_ENKUlvE_clEvENKUlvE_clEvEUldE_EEvS5_RKT_EUliE_EEviT1_)
        /*07ac*/ 	.word	0x00000000


	//----- nvinfo : EIATTR_MIN_STACK_SIZE
	.align		4
.L_365:
        /*07b0*/ 	.byte	0x04, 0x12
        /*07b2*/ 	.short	(.L_367 - .L_366)
	.align		4
.L_366:
        /*07b4*/ 	.word	index@(_ZN2at6native27unrolled_elementwise_kernelIZZZNS0_60_GLOBAL__N__171e0b9f_22_ActivationEluKernel_cu_9e10b42f_306110elu_kernelERNS_18TensorIteratorBaseERKN3c106ScalarES8_S8_ENKUlvE_clEvENKUlvE_clEvEUldE_St5arrayIPcLm2EELi4E23TrivialOffsetCalculatorILi1EjESG_NS0_6memory15LoadWithoutCastENSH_16StoreWithoutCastEEEviT_T0_T2_T3_T4_T5_)
        /*07b8*/ 	.word	0x00000000


	//----- nvinfo : EIATTR_MIN_STACK_SIZE
	.align		4
.L_367:
        /*07bc*/ 	.byte	0x04, 0x12
        /*07be*/ 	.short	(.L_369 - .L_368)
	.align		4
.L_368:
        /*07c0*/ 	.word	index@(_ZN2at6native29vectorized_elementwise_kernelILi2EZZZNS0_60_GLOBAL__N__171e0b9f_22_ActivationEluKernel_cu_9e10b42f_306110elu_kernelERNS_18TensorIteratorBaseERKN3c106ScalarES8_S8_ENKUlvE_clEvENKUlvE_clEvEUldE_St5arrayIPcLm2EEEEviT0_T1_)
        /*07c4*/ 	.word	0x00000000


	//----- nvinfo : EIATTR_MIN_STACK_SIZE
	.align		4
.L_369:
        /*07c8*/ 	.byte	0x04, 0x12
        /*07ca*/ 	.short	(.L_371 - .L_370)
	.align		4
.L_370:
        /*07cc*/ 	.word	index@(_ZN2at6native29vectorized_elementwise_kernelILi4EZZZNS0_60_GLOBAL__N__171e0b9f_22_ActivationEluKernel_cu_9e10b42f_306110elu_kernelERNS_18TensorIteratorBaseERKN3c106ScalarES8_S8_ENKUlvE_clEvENKUlvE_clEvEUldE_St5arrayIPcLm2EEEEviT0_T1_)
        /*07d0*/ 	.word	0x00000000


	//----- nvinfo : EIATTR_MIN_STACK_SIZE
	.align		4
.L_371:
        /*07d4*/ 	.byte	0x04, 0x12
        /*07d6*/ 	.short	(.L_373 - .L_372)
	.align		4
.L_372:
        /*07d8*/ 	.word	index@(_ZN2at6native29vectorized_elementwise_kernelILi8EZZZNS0_60_GLOBAL__N__171e0b9f_22_ActivationEluKernel_cu_9e10b42f_306110elu_kernelERNS_18TensorIteratorBaseERKN3c106ScalarES8_S8_ENKUlvE_clEvENKUlvE_clEvEUldE_St5arrayIPcLm2EEEEviT0_T1_)
        /*07dc*/ 	.word	0x00000000
.L_373:


//--------------------- .nv.compat                --------------------------
	.section	.nv.compat,"",@"SHT_CUDA_COMPAT_INFO"
	.align	4
        /*0000*/ 	.byte	0x02, 0x09, 0x01, 0x00, 0x02, 0x02, 0x01, 0x00, 0x02, 0x05, 0x05, 0x00, 0x03, 0x07, 0x01, 0x01
        /*0010*/ 	.byte	0x02, 0x03, 0x00, 0x00, 0x02, 0x06, 0x01, 0x00, 0x04, 0x0b, 0x08, 0x00, 0x01, 0x00, 0x00, 0x00
        /*0020*/ 	.byte	0x00, 0x00, 0x00, 0x00


//--------------------- .nv.info._ZN2at6native18elementwise_kernelILi128ELi4EZNS0_15gpu_kernel_implIZZZNS0_60_GLOBAL__N__171e0b9f_22_ActivationEluKernel_cu_9e10b42f_306119elu_backward_kernelERNS_18TensorIteratorBaseERKN3c106ScalarES9_S9_bENKUlvE_clEvENKUlvE2_clEvEUlNS6_8BFloat16ESC_E_EEvS5_RKT_EUliE_EEviT1_ --------------------------
	.section	.nv.info._ZN2at6native18elementwise_kernelILi128ELi4EZNS0_15gpu_kernel_implIZZZNS0_60_GLOBAL__N__171e0b9f_22_ActivationEluKernel_cu_9e10b42f_306119elu_backward_kernelERNS_18TensorIteratorBaseERKN3c106ScalarES9_S9_bENKUlvE_clEvENKUlvE2_clEvEUlNS6_8BFloat16ESC_E_EEvS5_RKT_EUliE_EEviT1_,"",@"SHT_CUDA_INFO"
	.sectionflags	@""
	.align	4


	//----- nvinfo : EIATTR_CUDA_API_VERSION
	.align		4
        /*0000*/ 	.byte	0x04, 0x37
        /*0002*/ 	.short	(.L_375 - .L_374)
.L_374:
        /*0004*/ 	.word	0x00000082


	//----- nvinfo : EIATTR_KPARAM_INFO
	.align		4
.L_375:
        /*0008*/ 	.byte	0x04, 0x17
        /*000a*/ 	.short	(.L_377 - .L_376)
.L_376:
        /*000c*/ 	.word	0x00000000
        /*0010*/ 	.short	0x0001
        /*0012*/ 	.short	0x0008
        /*0014*/ 	.byte	0x00, 0xf0, 0x81, 0x0a


	//----- nvinfo : EIATTR_KPARAM_INFO
	.align		4
.L_377:
        /*0018*/ 	.byte	0x04, 0x17
        /*001a*/ 	.short	(.L_379 - .L_378)
.L_378:
        /*001c*/ 	.word	0x00000000
        /*0020*/ 	.short	0x0000
        /*0022*/ 	.short	0x0000
        /*0024*/ 	.byte	0x00, 0xf0, 0x11, 0x00


	//----- nvinfo : EIATTR_SPARSE_MMA_MASK
	.align		4
.L_379:
        /*0028*/ 	.byte	0x03, 0x50
        /*002a*/ 	.short	0x0000


	//----- nvinfo : EIATTR_MAXREG_COUNT
	.align		4
        /*002c*/ 	.byte	0x03, 0x1b
        /*002e*/ 	.short	0x0080


	//----- nvinfo : EIATTR_EXTERNS
	.align		4
        /*0030*/ 	.byte	0x04, 0x0f
        /*0032*/ 	.short	(.L_381 - .L_380)


	//   ....[0]....
	.align		4
.L_380:
        /*0034*/ 	.word	index@(__assertfail)


	//----- nvinfo : EIATTR_MERCURY_ISA_VERSION
	.align		4
.L_381:
        /*0038*/ 	.byte	0x03, 0x5f
        /*003a*/ 	.short	0x0101


	//----- nvinfo : EIATTR_VRC_CTA_INIT_COUNT
	.align		4
        /*003c*/ 	.byte	0x02, 0x4a
	.zero		1
	.zero		1


	//----- nvinfo : EIATTR_SYSCALL_OFFSETS
	.align		4
        /*0040*/ 	.byte	0x04, 0x46
        /*0042*/ 	.short	(.L_383 - .L_382)


	//   ....[0]....
.L_382:
        /*0044*/ 	.word	0x00002650


	//   ....[1]....
        /*0048*/ 	.word	0x000035f0


	//   ....[2]....
        /*004c*/ 	.word	0x000046c0


	//   ....[3]....
        /*0050*/ 	.word	0x00006e90


	//   ....[4]....
        /*0054*/ 	.word	0x00007e20


	//   ....[5]....
        /*0058*/ 	.word	0x00008d40


	//   ....[6]....
        /*005c*/ 	.word	0x0000b600


	//   ....[7]....
        /*0060*/ 	.word	0x0000c590


	//   ....[8]....
        /*0064*/ 	.word	0x0000d4b0


	//   ....[9]....
        /*0068*/ 	.word	0x0000fd90


	//   ....[10]....
        /*006c*/ 	.word	0x00010d20


	//   ....[11]....
        /*0070*/ 	.word	0x00011c10


	//----- nvinfo : EIATTR_EXIT_INSTR_OFFSETS
	.align		4
.L_383:
        /*0074*/ 	.byte	0x04, 0x1c
        /*0076*/ 	.short	(.L_385 - .L_384)


	//   ....[0]....
.L_384:
        /*0078*/ 	.word	0x0000d770


	//   ....[1]....
        /*007c*/ 	.word	0x00011090


	//   ....[2]....
        /*0080*/ 	.word	0x000110d0


	//   ....[3]....
        /*0084*/ 	.word	0x00011170


	//   ....[4]....
        /*0088*/ 	.word	0x000111b0


	//   ....[5]....
        /*008c*/ 	.word	0x000111f0


	//   ....[6]....
        /*0090*/ 	.word	0x00011280


	//   ....[7]....
        /*0094*/ 	.word	0x000112c0


	//   ....[8]....
        /*0098*/ 	.word	0x00011360


	//   ....[9]....
        /*009c*/ 	.word	0x000113b0


	//   ....[10]....
        /*00a0*/ 	.word	0x00011400


	//   ....[11]....
        /*00a4*/ 	.word	0x000114e0


	//   ....[12]....
        /*00a8*/ 	.word	0x00011650


	//   ....[13]....
        /*00ac*/ 	.word	0x000117c0


	//   ....[14]....
        /*00b0*/ 	.word	0x00011920


	//   ....[15]....
        /*00b4*/ 	.word	0x00011960


	//   ....[16]....
        /*00b8*/ 	.word	0x000119a0


	//   ....[17]....
        /*00bc*/ 	.word	0x00011a50


	//   ....[18]....
        /*00c0*/ 	.word	0x00011ab0


	//   ....[19]....
        /*00c4*/ 	.word	0x00011c20


	//   ....[20]....
        /*00c8*/ 	.word	0x00011d30


	//   ....[21]....
        /*00cc*/ 	.word	0x00011e70


	//   ....[22]....
        /*00d0*/ 	.word	0x00011e90


	//----- nvinfo : EIATTR_MAX_THREADS
	.align		4
.L_385:
        /*00d4*/ 	.byte	0x04, 0x05
        /*00d6*/ 	.short	(.L_387 - .L_386)
.L_386:
        /*00d8*/ 	.word	0x00000080
        /*00dc*/ 	.word	0x00000001
        /*00e0*/ 	.word	0x00000001


	//----- nvinfo : EIATTR_CRS_STACK_SIZE
	.align		4
.L_387:
        /*00e4*/ 	.byte	0x04, 0x1e
        /*00e6*/ 	.short	(.L_389 - .L_388)
.L_388:
        /*00e8*/ 	.word	0x00000000


	//----- nvinfo : EIATTR_CBANK_PARAM_SIZE
	.align		4
.L_389:
        /*00ec*/ 	.byte	0x03, 0x19
        /*00ee*/ 	.short	0x02a8


	//----- nvinfo : EIATTR_PARAM_CBANK
	.align		4
        /*00f0*/ 	.byte	0x04, 0x0a
        /*00f2*/ 	.short	(.L_391 - .L_390)
	.align		4
.L_390:
        /*00f4*/ 	.word	index@(.nv.constant0._ZN2at6native18elementwise_kernelILi128ELi4EZNS0_15gpu_kernel_implIZZZNS0_60_GLOBAL__N__171e0b9f_22_ActivationEluKernel_cu_9e10b42f_306119elu_backward_kernelERNS_18TensorIteratorBaseERKN3c106ScalarES9_S9_bENKUlvE_clEvENKUlvE2_clEvEUlNS6_8BFloat16ESC_E_EEvS5_RKT_EUliE_EEviT1_)
        /*00f8*/ 	.short	0x0380
        /*00fa*/ 	.short	0x02a8


	//----- nvinfo : EIATTR_SW_WAR
	.align		4
.L_391:
        /*00fc*/ 	.byte	0x04, 0x36
        /*00fe*/ 	.short	(.L_393 - .L_392)
.L_392:
        /*0100*/ 	.word	0x00000008
.L_393:


//--------------------- .nv.info._ZN2at6native27unrolled_elementwise_kernelIZZZNS0_60_GLOBAL__N__171e0b9f_22_ActivationEluKernel_cu_9e10b42f_306119elu_backward_kernelERNS_18TensorIteratorBaseERKN3c106ScalarES8_S8_bENKUlvE_clEvENKUlvE2_clEvEUlNS5_8BFloat16ESB_E_St5arrayIPcLm3EELi4E23TrivialOffsetCalculatorILi2EjESG_ILi1EjENS0_6memory12LoadWithCastILi2EEENSJ_13StoreWithCastILi1EEEEEviT_T0_T2_T3_T4_T5_ --------------------------
	.section	.nv.info._ZN2at6native27unrolled_elementwise_kernelIZZZNS0_60_GLOBAL__N__171e0b9f_22_ActivationEluKernel_cu_9e10b42f_306119elu_backward_kernelERNS_18TensorIteratorBaseERKN3c106ScalarES8_S8_bENKUlvE_clEvENKUlvE2_clEvEUlNS5_8BFloat16ESB_E_St5arrayIPcLm3EELi4E23TrivialOffsetCalculatorILi2EjESG_ILi1EjENS0_6memory12LoadWithCastILi2EEENSJ_13StoreWithCastILi1EEEEEviT_T0_T2_T3_T4_T5_,"",@"SHT_CUDA_INFO"
	.sectionflags	@""
	.align	4


	//----- nvinfo : EIATTR_CUDA_API_VERSION
	.align		4
        /*0000*/ 	.byte	0x04, 0x37
        /*0002*/ 	.short	(.L_395 - .L_394)
.L_394:
        /*0004*/ 	.word	0x00000082


	//----- nvinfo : EIATTR_KPARAM_INFO
	.align		4
.L_395:
        /*0008*/ 	.byte	0x04, 0x17
        /*000a*/ 	.short	(.L_397 - .L_396)
.L_396:
        /*000c*/ 	.word	0x00000000
        /*0010*/ 	.short	0x0006
        /*0012*/ 	.short	0x0048
        /*0014*/ 	.byte	0x00, 0xf0, 0x21, 0x00


	//----- nvinfo : EIATTR_KPARAM_INFO
	.align		4
.L_397:
        /*0018*/ 	.byte	0x04, 0x17
        /*001a*/ 	.short	(.L_399 - .L_398)
.L_398:
        /*001c*/ 	.word	0x00000000
        /*0020*/ 	.short	0x0005
        /*0022*/ 	.short	0x003c
        /*0024*/ 	.byte	0x00, 0xf0, 0x31, 0x00


	//----- nvinfo : EIATTR_KPARAM_INFO
	.align		4
.L_399:
        /*0028*/ 	.byte	0x04, 0x17
        /*002a*/ 	.short	(.L_401 - .L_400)
.L_400:
        /*002c*/ 	.word	0x00000000
        /*0030*/ 	.short	0x0004
        /*0032*/ 	.short	0x0039
        /*0034*/ 	.byte	0x00, 0xf0, 0x05, 0x00


	//----- nvinfo : EIATTR_KPARAM_INFO
	.align		4
.L_401:
        /*0038*/ 	.byte	0x04, 0x17
        /*003a*/ 	.short	(.L_403 - .L_402)
.L_402:
        /*003c*/ 	.word	0x00000000
        /*0040*/ 	.short	0x0003
        /*0042*/ 	.short	0x0038
        /*0044*/ 	.byte	0x00, 0xf0, 0x05, 0x00


	//----- nvinfo : EIATTR_KPARAM_INFO
	.align		4
.L_403:
        /*0048*/ 	.byte	0x04, 0x17
        /*004a*/ 	.short	(.L_405 - .L_404)
.L_404:
        /*004c*/ 	.word	0x00000000
        /*0050*/ 	.short	0x0002
        /*0052*/ 	.short	0x0020
        /*0054*/ 	.byte	0x00, 0xf0, 0x61, 0x00


	//----- nvinfo : EIATTR_KPARAM_INFO
	.align		4
.L_405:
        /*0058*/ 	.byte	0x04, 0x17
        /*005a*/ 	.short	(.L_407 - .L_406)
.L_406:
        /*005c*/ 	.word	0x00000000
        /*0060*/ 	.short	0x0001
        /*0062*/ 	.short	0x0008
        /*0064*/ 	.byte	0x00, 0xf0, 0x61, 0x00


	//----- nvinfo : EIATTR_KPARAM_INFO
	.align		4
.L_407:
        /*0068*/ 	.byte	0x04, 0x17
        /*006a*/ 	.short	(.L_409 - .L_408)
.L_408:
        /*006c*/ 	.word	0x00000000
        /*0070*/ 	.short	0x0000
        /*0072*/ 	.short	0x0000
        /*0074*/ 	.byte	0x00, 0xf0, 0x11, 0x00


	//----- nvinfo : EIATTR_SPARSE_MMA_MASK
	.align		4
.L_409:
        /*0078*/ 	.byte	0x03, 0x50
        /*007a*/ 	.short	0x0000


	//----- nvinfo : EIATTR_MAXREG_COUNT
	.align		4
        /*007c*/ 	.byte	0x03, 0x1b
        /*007e*/ 	.short	0x00ff


	//----- nvinfo : EIATTR_EXTERNS
	.align		4
        /*0080*/ 	.byte	0x04, 0x0f
        /*0082*/ 	.short	(.L_411 - .L_410)


	//   ....[0]....
	.align		4
.L_410:
        /*0084*/ 	.word	index@(__assertfail)


	//----- nvinfo : EIATTR_MERCURY_ISA_VERSION
	.align		4
.L_411:
        /*0088*/ 	.byte	0x03, 0x5f
        /*008a*/ 	.short	0x0101


	//----- nvinfo : EIATTR_VRC_CTA_INIT_COUNT
	.align		4
        /*008c*/ 	.byte	0x02, 0x4a
	.zero		1
	.zero		1


	//----- nvinfo : EIATTR_SYSCALL_OFFSETS
	.align		4
        /*0090*/ 	.byte	0x04, 0x46
        /*0092*/ 	.short	(.L_413 - .L_412)


	//   ....[0]....
.L_412:
        /*0094*/ 	.word	0x00001020


	//   ....[1]....
        /*0098*/ 	.word	0x000020d0


	//   ....[2]....
        /*009c*/ 	.word	0x000032c0


	//   ....[3]....
        /*00a0*/ 	.word	0x00004370


	//   ....[4]....
        /*00a4*/ 	.word	0x000054a0


	//   ....[5]....
        /*00a8*/ 	.word	0x00006560


	//   ....[6]....
        /*00ac*/ 	.word	0x000076a0


	//   ....[7]....
        /*00b0*/ 	.word	0x00008670


	//   ....[8]....
        /*00b4*/ 	.word	0x00009ef0


	//   ....[9]....
        /*00b8*/ 	.word	0x0000ada0


	//   ....[10]....
        /*00bc*/ 	.word	0x0000bd20


	//   ....[11]....
        /*00c0*/ 	.word	0x0000cca0


	//----- nvinfo : EIATTR_EXIT_INSTR_OFFSETS
	.align		4
.L_413:
        /*00c4*/ 	.byte	0x04, 0x1c
        /*00c6*/ 	.short	(.L_415 - .L_414)


	//   ....[0]....
.L_414:
        /*00c8*/ 	.word	0x0000bfd0


	//   ....[1]....
        /*00cc*/ 	.word	0x0000c120


	//   ....[2]....
        /*00d0*/ 	.word	0x0000c160


	//   ....[3]....
        /*00d4*/ 	.word	0x0000c200


	//   ....[4]....
        /*00d8*/ 	.word	0x0000c240


	//   ....[5]....
        /*00dc*/ 	.word	0x0000c280


	//   ....[6]....
        /*00e0*/ 	.word	0x0000c310


	//   ....[7]....
        /*00e4*/ 	.word	0x0000c350


	//   ....[8]....
        /*00e8*/ 	.word	0x0000c3f0


	//   ....[9]....
        /*00ec*/ 	.word	0x0000c440


	//   ....[10]....
        /*00f0*/ 	.word	0x0000c490


	//   ....[11]....
        /*00f4*/ 	.word	0x0000c570


	//   ....[12]....
        /*00f8*/ 	.word	0x0000c6e0


	//   ....[13]....
        /*00fc*/ 	.word	0x0000c850


	//   ....[14]....
        /*0100*/ 	.word	0x0000c9b0


	//   ....[15]....
        /*0104*/ 	.word	0x0000c9f0


	//   ....[16]....
        /*0108*/ 	.word	0x0000ca30


	//   ....[17]....
        /*010c*/ 	.word	0x0000cae0


	//   ....[18]....
        /*0110*/ 	.word	0x0000cb40


	//   ....[19]....
        /*0114*/ 	.word	0x0000ccb0


	//   ....[20]....
        /*0118*/ 	.word	0x0000cdc0


	//   ....[21]....
        /*011c*/ 	.word	0x0000cf00


	//   ....[22]....
        /*0120*/ 	.word	0x0000cf20


	//----- nvinfo : EIATTR_MAX_THREADS
	.align		4
.L_415:
        /*0124*/ 	.byte	0x04, 0x05
        /*0126*/ 	.short	(.L_417 - .L_416)
.L_416:
        /*0128*/ 	.word	0x00000080
        /*012c*/ 	.word	0x00000001
        /*0130*/ 	.word	0x00000001


	//----- nvinfo : EIATTR_CRS_STACK_SIZE
	.align		4
.L_417:
        /*0134*/ 	.byte	0x04, 0x1e
        /*0136*/ 	.short	(.L_419 - .L_418)
.L_418:
        /*0138*/ 	.word	0x00000000


	//----- nvinfo : EIATTR_CBANK_PARAM_SIZE
	.align		4
.L_419:
        /*013c*/ 	.byte	0x03, 0x19
        /*013e*/ 	.short	0x0050


	//----- nvinfo : EIATTR_PARAM_CBANK
	.align		4
        /*0140*/ 	.byte	0x04, 0x0a
        /*0142*/ 	.short	(.L_421 - .L_420)
	.align		4
.L_420:
        /*0144*/ 	.word	index@(.nv.constant0._ZN2at6native27unrolled_elementwise_kernelIZZZNS0_60_GLOBAL__N__171e0b9f_22_ActivationEluKernel_cu_9e10b42f_306119elu_backward_kernelERNS_18TensorIteratorBaseERKN3c106ScalarES8_S8_bENKUlvE_clEvENKUlvE2_clEvEUlNS5_8BFloat16ESB_E_St5arrayIPcLm3EELi4E23TrivialOffsetCalculatorILi2EjESG_ILi1EjENS0_6memory12LoadWithCastILi2EEENSJ_13StoreWithCastILi1EEEEEviT_T0_T2_T3_T4_T5_)
        /*0148*/ 	.short	0x0380
        /*014a*/ 	.short	0x0050


	//----- nvinfo : EIATTR_SW_WAR
	.align		4
.L_421:
        /*014c*/ 	.byte	0x04, 0x36
        /*014e*/ 	.short	(.L_423 - .L_422)
.L_422:
        /*0150*/ 	.word	0x00000008
.L_423:


//--------------------- .nv.info._ZN2at6native18elementwise_kernelILi128ELi4EZNS0_22gpu_kernel_impl_nocastIZZZNS0_60_GLOBAL__N__171e0b9f_22_ActivationEluKernel_cu_9e10b42f_306119elu_backward_kernelERNS_18TensorIteratorBaseERKN3c106ScalarES9_S9_bENKUlvE_clEvENKUlvE2_clEvEUlNS6_8BFloat16ESC_E_EEvS5_RKT_EUliE_EEviT1_ --------------------------
	.section	.nv.info._ZN2at6native18elementwise_kernelILi128ELi4EZNS0_22gpu_kernel_impl_nocastIZZZNS0_60_GLOBAL__N__171e0b9f_22_ActivationEluKernel_cu_9e10b42f_306119elu_backward_kernelERNS_18TensorIteratorBaseERKN3c106ScalarES9_S9_bENKUlvE_clEvENKUlvE2_clEvEUlNS6_8BFloat16ESC_E_EEvS5_RKT_EUliE_EEviT1_,"",@"SHT_CUDA_INFO"
	.sectionflags	@""
	.align	4


	//----- nvinfo : EIATTR_CUDA_API_VERSION
	.align		4
        /*0000*/ 	.byte	0x04, 0x37
        /*0002*/ 	.short	(.L_425 - .L_424)
.L_424:
        /*0004*/ 	.word	0x00000082


	//----- nvinfo : EIATTR_KPARAM_INFO
	.align		4
.L_425:
        /*0008*/ 	.byte	0x04, 0x17
        /*000a*/ 	.short	(.L_427 - .L_426)
.L_426:
        /*000c*/ 	.word	0x00000000
        /*0010*/ 	.short	0x0001
        /*0012*/ 	.short	0x0008
        /*0014*/ 	.byte	0x00, 0xf0, 0x61, 0x0a


	//----- nvinfo : EIATTR_KPARAM_INFO
	.align		4
.L_427:
        /*0018*/ 	.byte	0x04, 0x17
        /*001a*/ 	.short	(.L_429 - .L_428)
.L_428:
        /*001c*/ 	.word	0x00000000
        /*0020*/ 	.short	0x0000
        /*0022*/ 	.short	0x0000
        /*0024*/ 	.byte	0x00, 0xf0, 0x11, 0x00


	//----- nvinfo : EIATTR_SPARSE_MMA_MASK
	.align		4
.L_429:
        /*0028*/ 	.byte	0x03, 0x50
        /*002a*/ 	.short	0x0000


	//----- nvinfo : EIATTR_MAXREG_COUNT
	.align		4
        /*002c*/ 	.byte	0x03, 0x1b
        /*002e*/ 	.short	0x0080


	//----- nvinfo : EIATTR_MERCURY_ISA_VERSION
	.align		4
        /*0030*/ 	.byte	0x03, 0x5f
        /*0032*/ 	.short	0x0101


	//----- nvinfo : EIATTR_VRC_CTA_INIT_COUNT
	.align		4
        /*0034*/ 	.byte	0x02, 0x4a
	.zero		1
	.zero		1


	//----- nvinfo : EIATTR_EXIT_INSTR_OFFSETS
	.align		4
        /*0038*/ 	.byte	0x04, 0x1c
        /*003a*/ 	.short	(.L_431 - .L_430)


	//   ....[0]....
.L_430:
        /*003c*/ 	.word	0x000005e0


	//   ....[1]....
        /*0040*/ 	.word	0x00000750


	//   ....[2]....
        /*0044*/ 	.word	0x00000b80


	//   ....[3]....
        /*0048*/ 	.word	0x00000c90


	//   ....[4]....
        /*004c*/ 	.word	0x00005400


	//   ....[5]....
        /*0050*/ 	.word	0x00006ba0


	//   ....[6]....
        /*0054*/ 	.word	0x0000b220


	//   ....[7]....
        /*0058*/ 	.word	0x0000c940


	//----- nvinfo : EIATTR_MAX_THREADS
	.align		4
.L_431:
        /*005c*/ 	.byte	0x04, 0x05
        /*005e*/ 	.short	(.L_433 - .L_432)
.L_432:
        /*0060*/ 	.word	0x00000080
        /*0064*/ 	.word	0x00000001
        /*0068*/ 	.word	0x00000001


	//----- nvinfo : EIATTR_CRS_STACK_SIZE
	.align		4
.L_433:
        /*006c*/ 	.byte	0x04, 0x1e
        /*006e*/ 	.short	(.L_435 - .L_434)
.L_434:
        /*0070*/ 	.word	0x00000000


	//----- nvinfo : EIATTR_CBANK_PARAM_SIZE
	.align		4
.L_435:
        /*0074*/ 	.byte	0x03, 0x19
        /*0076*/ 	.short	0x02a0


	//----- nvinfo : EIATTR_PARAM_CBANK
	.align		4
        /*0078*/ 	.byte	0x04, 0x0a
        /*007a*/ 	.short	(.L_437 - .L_436)
	.align		4
.L_436:
        /*007c*/ 	.word	index@(.nv.constant0._ZN2at6native18elementwise_kernelILi128ELi4EZNS0_22gpu_kernel_impl_nocastIZZZNS0_60_GLOBAL__N__171e0b9f_22_ActivationEluKernel_cu_9e10b42f_306119elu_backward_kernelERNS_18TensorIteratorBaseERKN3c106ScalarES9_S9_bENKUlvE_clEvENKUlvE2_clEvEUlNS6_8BFloat16ESC_E_EEvS5_RKT_EUliE_EEviT1_)
        /*0080*/ 	.short	0x0380
        /*0082*/ 	.short	0x02a0


	//----- nvinfo : EIATTR_SW_WAR
	.align		4
.L_437:
        /*0084*/ 	.byte	0x04, 0x36
        /*0086*/ 	.short	(.L_439 - .L_438)
.L_438:
        /*0088*/ 	.word	0x00000008
.L_439:


//--------------------- .nv.info._ZN2at6native27unrolled_elementwise_kernelIZZZNS0_60_GLOBAL__N__171e0b9f_22_ActivationEluKernel_cu_9e10b42f_306119elu_backward_kernelERNS_18TensorIteratorBaseERKN3c106ScalarES8_S8_bENKUlvE_clEvENKUlvE2_clEvEUlNS5_8BFloat16ESB_E_St5arrayIPcLm3EELi4E23TrivialOffsetCalculatorILi2EjESG_ILi1EjENS0_6memory15LoadWithoutCastENSJ_16StoreWithoutCastEEEviT_T0_T2_T3_T4_T5_ --------------------------
	.section	.nv.info._ZN2at6native27unrolled_elementwise_kernelIZZZNS0_60_GLOBAL__N__171e0b9f_22_ActivationEluKernel_cu_9e10b42f_306119elu_backward_kernelERNS_18TensorIteratorBaseERKN3c106ScalarES8_S8_bENKUlvE_clEvENKUlvE2_clEvEUlNS5_8BFloat16ESB_E_St5arrayIPcLm3EELi4E23TrivialOffsetCalculatorILi2EjESG_ILi1EjENS0_6memory15LoadWithoutCastENSJ_16StoreWithoutCastEEEviT_T0_T2_T3_T4_T5_,"",@"SHT_CUDA_INFO"
	.sectionflags	@""
	.align	4


	//----- nvinfo : EIATTR_CUDA_API_VERSION
	.align		4
        /*0000*/ 	.byte	0x04, 0x37
        /*0002*/ 	.short	(.L_441 - .L_440)
.L_440:
        /*0004*/ 	.word	0x00000082


	//----- nvinfo : EIATTR_KPARAM_INFO
	.align		4
.L_441:
        /*0008*/ 	.byte	0x04, 0x17
        /*000a*/ 	.short	(.L_443 - .L_442)
.L_442:
        /*000c*/ 	.word	0x00000000
        /*0010*/ 	.short	0x0006
        /*0012*/ 	.short	0x003b
        /*0014*/ 	.byte	0x00, 0xf0, 0x05, 0x00


	//----- nvinfo : EIATTR_KPARAM_INFO
	.align		4
.L_443:
        /*0018*/ 	.byte	0x04, 0x17
        /*001a*/ 	.short	(.L_445 - .L_444)
.L_444:
        /*001c*/ 	.word	0x00000000
        /*0020*/ 	.short	0x0005
        /*0022*/ 	.short	0x003a
        /*0024*/ 	.byte	0x00, 0xf0, 0x05, 0x00


	//----- nvinfo : EIATTR_KPARAM_INFO
	.align		4
.L_445:
        /*0028*/ 	.byte	0x04, 0x17
        /*002a*/ 	.short	(.L_447 - .L_446)
.L_446:
        /*002c*/ 	.word	0x00000000
        /*0030*/ 	.short	0x0004
        /*0032*/ 	.short	0x0039
        /*0034*/ 	.byte	0x00, 0xf0, 0x05, 0x00


	//----- nvinfo : EIATTR_KPARAM_INFO
	.align		4
.L_447:
        /*0038*/ 	.byte	0x04, 0x17
        /*003a*/ 	.short	(.L_449 - .L_448)
.L_448:
        /*003c*/ 	.word	0x00000000
        /*0040*/ 	.short	0x0003
        /*0042*/ 	.short	0x0038
        /*0044*/ 	.byte	0x00, 0xf0, 0x05, 0x00


	//----- nvinfo : EIATTR_KPARAM_INFO
	.align		4
.L_449:
        /*0048*/ 	.byte	0x04, 0x17
        /*004a*/ 	.short	(.L_451 - .L_450)
.L_450:
        /*004c*/ 	.word	0x00000000
        /*0050*/ 	.short	0x0002
        /*0052*/ 	.short	0x0020
        /*0054*/ 	.byte	0x00, 0xf0, 0x61, 0x00


	//----- nvinfo : EIATTR_KPARAM_INFO
	.align		4
.L_451:
        /*0058*/ 	.byte	0x04, 0x17
        /*005a*/ 	.short	(.L_453 - .L_452)
.L_452:
        /*005c*/ 	.word	0x00000000
        /*0060*/ 	.short	0x0001
        /*0062*/ 	.short	0x0008
        /*0064*/ 	.byte	0x00, 0xf0, 0x61, 0x00


	//----- nvinfo : EIATTR_KPARAM_INFO
	.align		4
.L_453:
        /*0068*/ 	.byte	0x04, 0x17
        /*006a*/ 	.short	(.L_455 - .L_454)
.L_454:
        /*006c*/ 	.word	0x00000000
        /*0070*/ 	.short	0x0000
        /*0072*/ 	.short	0x0000
        /*0074*/ 	.byte	0x00, 0xf0, 0x11, 0x00


	//----- nvinfo : EIATTR_SPARSE_MMA_MASK
	.align		4
.L_455:
        /*0078*/ 	.byte	0x03, 0x50
        /*007a*/ 	.short	0x0000


	//----- nvinfo : EIATTR_MAXREG_COUNT
	.align		4
        /*007c*/ 	.byte	0x03, 0x1b
        /*007e*/ 	.short	0x00ff


	//----- nvinfo : EIATTR_MERCURY_ISA_VERSION
	.align		4
        /*0080*/ 	.byte	0x03, 0x5f
        /*0082*/ 	.short	0x0101


	//----- nvinfo : EIATTR_VRC_CTA_INIT_COUNT
	.align		4
        /*0084*/ 	.byte	0x02, 0x4a
	.zero		1
	.zero		1


	//----- nvinfo : EIATTR_EXIT_INSTR_OFFSETS
	.align		4
        /*0088*/ 	.byte	0x04, 0x1c
        /*008a*/ 	.short	(.L_457 - .L_456)


	//   ....[0]....
.L_456:
        /*008c*/ 	.word	0x00000de0


	//   ....[1]....
        /*0090*/ 	.word	0x00000e30


	//----- nvinfo : EIATTR_MAX_THREADS
	.align		4
.L_457:
        /*0094*/ 	.byte	0x04, 0x05
        /*0096*/ 	.short	(.L_459 - .L_458)
.L_458:
        /*0098*/ 	.word	0x00000080
        /*009c*/ 	.word	0x00000001
        /*00a0*/ 	.word	0x00000001


	//----- nvinfo : EIATTR_CRS_STACK_SIZE
	.align		4
.L_459:
        /*00a4*/ 	.byte	0x04, 0x1e
        /*00a6*/ 	.short	(.L_461 - .L_460)
.L_460:
        /*00a8*/ 	.word	0x00000000


	//----- nvinfo : EIATTR_CBANK_PARAM_SIZE
	.align		4
.L_461:
        /*00ac*/ 	.byte	0x03, 0x19
        /*00ae*/ 	.short	0x003c


	//----- nvinfo : EIATTR_PARAM_CBANK
	.align		4
        /*00b0*/ 	.byte	0x04, 0x0a
        /*00b2*/ 	.short	(.L_463 - .L_462)
	.align		4
.L_462:
        /*00b4*/ 	.word	index@(.nv.constant0._ZN2at6native27unrolled_elementwise_kernelIZZZNS0_60_GLOBAL__N__171e0b9f_22_ActivationEluKernel_cu_9e10b42f_306119elu_backward_kernelERNS_18TensorIteratorBaseERKN3c106ScalarES8_S8_bENKUlvE_clEvENKUlvE2_clEvEUlNS5_8BFloat16ESB_E_St5arrayIPcLm3EELi4E23TrivialOffsetCalculatorILi2EjESG_ILi1EjENS0_6memory15LoadWithoutCastENSJ_16StoreWithoutCastEEEviT_T0_T2_T3_T4_T5_)
        /*00b8*/ 	.short	0x0380
        /*00ba*/ 	.short	0x003c


	//----- nvinfo : EIATTR_SW_WAR
	.align		4
.L_463:
        /*00bc*/ 	.byte	0x04, 0x36
        /*00be*/ 	.short	(.L_465 - .L_464)
.L_464:
        /*00c0*/ 	.word	0x00000008
.L_465:


//--------------------- .nv.info._ZN2at6native29vectorized_elementwise_kernelILi2EZZZNS0_60_GLOBAL__N__171e0b9f_22_ActivationEluKernel_cu_9e10b42f_306119elu_backward_kernelERNS_18TensorIteratorBaseERKN3c106ScalarES8_S8_bENKUlvE_clEvENKUlvE2_clEvEUlNS5_8BFloat16ESB_E_St5arrayIPcLm3EEEEviT0_T1_ --------------------------
	.section	.nv.info._ZN2at6native29vectorized_elementwise_kernelILi2EZZZNS0_60_GLOBAL__N__171e0b9f_22_ActivationEluKernel_cu_9e10b42f_306119elu_backward_kernelERNS_18TensorIteratorBaseERKN3c106ScalarES8_S8_bENKUlvE_clEvENKUlvE2_clEvEUlNS5_8BFloat16ESB_E_St5arrayIPcLm3EEEEviT0_T1_,"",@"SHT_CUDA_INFO"
	.sectionflags	@""
	.align	4


	//----- nvinfo : EIATTR_CUDA_API_VERSION
	.align		4
        /*0000*/ 	.byte	0x04, 0x37
        /*0002*/ 	.short	(.L_467 - .L_466)
.L_466:
        /*0004*/ 	.word	0x00000082


	//----- nvinfo : EIATTR_KPARAM_INFO
	.align		4
.L_467:
        /*0008*/ 	.byte	0x04, 0x17
        /*000a*/ 	.short	(.L_469 - .L_468)
.L_468:
        /*000c*/ 	.word	0x00000000
        /*0010*/ 	.short	0x0002
        /*0012*/ 	.short	0x0020
        /*0014*/ 	.byte	0x00, 0xf0, 0x61, 0x00


	//----- nvinfo : EIATTR_KPARAM_INFO
	.align		4
.L_469:
        /*0018*/ 	.byte	0x04, 0x17
        /*001a*/ 	.short	(.L_471 - .L_470)
.L_470:
        /*001c*/ 	.word	0x00000000
        /*0020*/ 	.short	0x0001
        /*0022*/ 	.short	0x0008
        /*0024*/ 	.byte	0x00, 0xf0, 0x61, 0x00


	//----- nvinfo : EIATTR_KPARAM_INFO
	.align		4
.L_471:
        /*0028*/ 	.byte	0x04, 0x17
        /*002a*/ 	.short	(.L_473 - .L_472)
.L_472:
        /*002c*/ 	.word	0x00000000
        /*0030*/ 	.short	0x0000
        /*0032*/ 	.short	0x0000
        /*0034*/ 	.byte	0x00, 0xf0, 0x11, 0x00


	//----- nvinfo : EIATTR_SPARSE_MMA_MASK
	.align		4
.L_473:
        /*0038*/ 	.byte	0x03, 0x50
        /*003a*/ 	.short	0x0000


	//----- nvinfo : EIATTR_MAXREG_COUNT
	.align		4
        /*003c*/ 	.byte	0x03, 0x1b
        /*003e*/ 	.short	0x00ff


	//----- nvinfo : EIATTR_MERCURY_ISA_VERSION
	.align		4
        /*0040*/ 	.byte	0x03, 0x5f
        /*0042*/ 	.short	0x0101


	//----- nvinfo : EIATTR_VRC_CTA_INIT_COUNT
	.align		4
        /*0044*/ 	.byte	0x02, 0x4a
	.zero		1
	.zero		1


	//----- nvinfo : EIATTR_EXIT_INSTR_OFFSETS
	.align		4
        /*0048*/ 	.byte	0x04, 0x1c
        /*004a*/ 	.short	(.L_475 - .L_474)


	//   ....[0]....
.L_474:
        /*004c*/ 	.word	0x00001c50


	//   ....[1]....
        /*0050*/ 	.word	0x00001ca0


	//   ....[2]....
        /*0054*/ 	.word	0x00002c30


	//----- nvinfo : EIATTR_MAX_THREADS
	.align		4
.L_475:
        /*0058*/ 	.byte	0x04, 0x05
        /*005a*/ 	.short	(.L_477 - .L_476)
.L_476:
        /*005c*/ 	.word	0x00000080
        /*0060*/ 	.word	0x00000001
        /*0064*/ 	.word	0x00000001


	//----- nvinfo : EIATTR_CRS_STACK_SIZE
	.align		4
.L_477:
        /*0068*/ 	.byte	0x04, 0x1e
        /*006a*/ 	.short	(.L_479 - .L_478)
.L_478:
        /*006c*/ 	.word	0x00000000


	//----- nvinfo : EIATTR_CBANK_PARAM_SIZE
	.align		4
.L_479:
        /*0070*/ 	.byte	0x03, 0x19
        /*0072*/ 	.short	0x0038


	//----- nvinfo : EIATTR_PARAM_CBANK
	.align		4
        /*0074*/ 	.byte	0x04, 0x0a
        /*0076*/ 	.short	(.L_481 - .L_480)
	.align		4
.L_480:
        /*0078*/ 	.word	index@(.nv.constant0._ZN2at6native29vectorized_elementwise_kernelILi2EZZZNS0_60_GLOBAL__N__171e0b9f_22_ActivationEluKernel_cu_9e10b42f_306119elu_backward_kernelERNS_18TensorIteratorBaseERKN3c106ScalarES8_S8_bENKUlvE_clEvENKUlvE2_clEvEUlNS5_8BFloat16ESB_E_St5arrayIPcLm3EEEEviT0_T1_)
        /*007c*/ 	.short	0x0380
        /*007e*/ 	.short	0x0038


	//----- nvinfo : EIATTR_SW_WAR
	.align		4
.L_481:
        /*0080*/ 	.byte	0x04, 0x36
        /*0082*/ 	.short	(.L_483 - .L_482)
.L_482:
        /*0084*/ 	.word	0x00000008
.L_483:


//--------------------- .nv.info._ZN2at6native29vectorized_elementwise_kernelILi4EZZZNS0_60_GLOBAL__N__171e0b9f_22_ActivationEluKernel_cu_9e10b42f_306119elu_backward_kernelERNS_18TensorIteratorBaseERKN3c106ScalarES8_S8_bENKUlvE_clEvENKUlvE2_clEvEUlNS5_8BFloat16ESB_E_St5arrayIPcLm3EEEEviT0_T1_ --------------------------
	.section	.nv.info._ZN2at6native29vectorized_elementwise_kernelILi4EZZZNS0_60_GLOBAL__N__171e0b9f_22_ActivationEluKernel_cu_9e10b42f_306119elu_backward_kernelERNS_18TensorIteratorBaseERKN3c106ScalarES8_S8_bENKUlvE_clEvENKUlvE2_clEvEUlNS5_8BFloat16ESB_E_St5arrayIPcLm3EEEEviT0_T1_,"",@"SHT_CUDA_INFO"
	.sectionflags	@""
	.align	4


	//----- nvinfo : EIATTR_CUDA_API_VERSION
	.align		4
        /*0000*/ 	.byte	0x04, 0x37
        /*0002*/ 	.short	(.L_485 - .L_484)
.L_484:
        /*0004*/ 	.word	0x00000082


	//----- nvinfo : EIATTR_KPARAM_INFO
	.align		4
.L_485:
        /*0008*/ 	.byte	0x04, 0x17
        /*000a*/ 	.short	(.L_487 - .L_486)
.L_486:
        /*000c*/ 	.word	0x00000000
        /*0010*/ 	.short	0x0002
        /*0012*/ 	.short	0x0020
        /*0014*/ 	.byte	0x00, 0xf0, 0x61, 0x00


	//----- nvinfo : EIATTR_KPARAM_INFO
	.align		4
.L_487:
        /*0018*/ 	.byte	0x04, 0x17
        /*001a*/ 	.short	(.L_489 - .L_488)
.L_488:
        /*001c*/ 	.word	0x00000000
        /*0020*/ 	.short	0x0001
        /*0022*/ 	.short	0x0008
        /*0024*/ 	.byte	0x00, 0xf0, 0x61, 0x00


	//----- nvinfo : EIATTR_KPARAM_INFO
	.align		4
.L_489:
        /*0028*/ 	.byte	0x04, 0x17
        /*002a*/ 	.short	(.L_491 - .L_490)
.L_490:
        /*002c*/ 	.word	0x00000000
        /*0030*/ 	.short	0x0000
        /*0032*/ 	.short	0x0000
        /*0034*/ 	.byte	0x00, 0xf0, 0x11, 0x00


	//----- nvinfo : EIATTR_SPARSE_MMA_MASK
	.align		4
.L_491:
        /*0038*/ 	.byte	0x03, 0x50
        /*003a*/ 	.short	0x0000


	//----- nvinfo : EIATTR_MAXREG_COUNT
	.align		4
        /*003c*/ 	.byte	0x03, 0x1b
        /*003e*/ 	.short	0x00ff


	//----- nvinfo : EIATTR_MERCURY_ISA_VERSION
	.align		4
        /*0040*/ 	.byte	0x03, 0x5f
        /*0042*/ 	.short	0x0101


	//----- nvinfo : EIATTR_VRC_CTA_INIT_COUNT
	.align		4
        /*0044*/ 	.byte	0x02, 0x4a
	.zero		1
	.zero		1


	//----- nvinfo : EIATTR_EXIT_INSTR_OFFSETS
	.align		4
        /*0048*/ 	.byte	0x04, 0x1c
        /*004a*/ 	.short	(.L_493 - .L_492)


	//   ....[0]....
.L_492:
        /*004c*/ 	.word	0x00001c50


	//   ....[1]....
        /*0050*/ 	.word	0x00001ca0


	//   ....[2]....
        /*0054*/ 	.word	0x00002bd0


	//----- nvinfo : EIATTR_MAX_THREADS
	.align		4
.L_493:
        /*0058*/ 	.byte	0x04, 0x05
        /*005a*/ 	.short	(.L_495 - .L_494)
.L_494:
        /*005c*/ 	.word	0x00000080
        /*0060*/ 	.word	0x00000001
        /*0064*/ 	.word	0x00000001


	//----- nvinfo : EIATTR_CRS_STACK_SIZE
	.align		4
.L_495:
        /*0068*/ 	.byte	0x04, 0x1e
        /*006a*/ 	.short	(.L_497 - .L_496)
.L_496:
        /*006c*/ 	.word	0x00000000


	//----- nvinfo : EIATTR_CBANK_PARAM_SIZE
	.align		4
.L_497:
        /*0070*/ 	.byte	0x03, 0x19
        /*0072*/ 	.short	0x0038


	//----- nvinfo : EIATTR_PARAM_CBANK
	.align		4
        /*0074*/ 	.byte	0x04, 0x0a
        /*0076*/ 	.short	(.L_499 - .L_498)
	.align		4
.L_498:
        /*0078*/ 	.word	index@(.nv.constant0._ZN2at6native29vectorized_elementwise_kernelILi4EZZZNS0_60_GLOBAL__N__171e0b9f_22_ActivationEluKernel_cu_9e10b42f_306119elu_backward_kernelERNS_18TensorIteratorBaseERKN3c106ScalarES8_S8_bENKUlvE_clEvENKUlvE2_clEvEUlNS5_8BFloat16ESB_E_St5arrayIPcLm3EEEEviT0_T1_)
        /*007c*/ 	.short	0x0380
        /*007e*/ 	.short	0x0038


	//----- nvinfo : EIATTR_SW_WAR
	.align		4
.L_499:
        /*0080*/ 	.byte	0x04, 0x36
        /*0082*/ 	.short	(.L_501 - .L_500)
.L_500:
        /*0084*/ 	.word	0x00000008
.L_501:


//--------------------- .nv.info._ZN2at6native29vectorized_elementwise_kernelILi8EZZZNS0_60_GLOBAL__N__171e0b9f_22_ActivationEluKernel_cu_9e10b42f_306119elu_backward_kernelERNS_18TensorIteratorBaseERKN3c106ScalarES8_S8_bENKUlvE_clEvENKUlvE2_clEvEUlNS5_8BFloat16ESB_E_St5arrayIPcLm3EEEEviT0_T1_ --------------------------
	.section	.nv.info._ZN2at6native29vectorized_elementwise_kernelILi8EZZZNS0_60_GLOBAL__N__171e0b9f_22_ActivationEluKernel_cu_9e10b42f_306119elu_backward_kernelERNS_18TensorIteratorBaseERKN3c106ScalarES8_S8_bENKUlvE_clEvENKUlvE2_clEvEUlNS5_8BFloat16ESB_E_St5arrayIPcLm3EEEEviT0_T1_,"",@"SHT_CUDA_INFO"
	.sectionflags	@""
	.align	4


	//----- nvinfo : EIATTR_CUDA_API_VERSION
	.align		4
        /*0000*/ 	.byte	0x04, 0x37
        /*0002*/ 	.short	(.L_503 - .L_502)
.L_502:
        /*0004*/ 	.word	0x00000082


	//----- nvinfo : EIATTR_KPARAM_INFO
	.align		4
.L_503:
        /*0008*/ 	.byte	0x04, 0x17
        /*000a*/ 	.short	(.L_505 - .L_504)
.L_504:
        /*000c*/ 	.word	0x00000000
        /*0010*/ 	.short	0x0002
        /*0012*/ 	.short	0x0020
        /*0014*/ 	.byte	0x00, 0xf0, 0x61, 0x00


	//----- nvinfo : EIATTR_KPARAM_INFO
	.align		4
.L_505:
        /*0018*/ 	.byte	0x04, 0x17
        /*001a*/ 	.short	(.L_507 - .L_506)
.L_506:
        /*001c*/ 	.word	0x00000000
        /*0020*/ 	.short	0x0001
        /*0022*/ 	.short	0x0008
        /*0024*/ 	.byte	0x00, 0xf0, 0x61, 0x00


	//----- nvinfo : EIATTR_KPARAM_INFO
	.align		4
.L_507:
        /*0028*/ 	.byte	0x04, 0x17
        /*002a*/ 	.short	(.L_509 - .L_508)
.L_508:
        /*002c*/ 	.word	0x00000000
        /*0030*/ 	.short	0x0000
        /*0032*/ 	.short	0x0000
        /*0034*/ 	.byte	0x00, 0xf0, 0x11, 0x00


	//----- nvinfo : EIATTR_SPARSE_MMA_MASK
	.align		4
.L_509:
        /*0038*/ 	.byte	0x03, 0x50
        /*003a*/ 	.short	0x0000


	//----- nvinfo : EIATTR_MAXREG_COUNT
	.align		4
        /*003c*/ 	.byte	0x03, 0x1b
        /*003e*/ 	.short	0x00ff


	//----- nvinfo : EIATTR_MERCURY_ISA_VERSION
	.align		4
        /*0040*/ 	.byte	0x03, 0x5f
        /*0042*/ 	.short	0x0101


	//----- nvinfo : EIATTR_VRC_CTA_INIT_COUNT
	.align		4
        /*0044*/ 	.byte	0x02, 0x4a
	.zero		1
	.zero		1


	//----- nvinfo : EIATTR_EXIT_INSTR_OFFSETS
	.align		4
        /*0048*/ 	.byte	0x04, 0x1c
        /*004a*/ 	.short	(.L_511 - .L_510)


	//   ....[0]....
.L_510:
        /*004c*/ 	.word	0x00001c50


	//   ....[1]....
        /*0050*/ 	.word	0x00001ca0


	//   ....[2]....
        /*0054*/ 	.word	0x00002ba0


	//----- nvinfo : EIATTR_MAX_THREADS
	.align		4
.L_511:
        /*0058*/ 	.byte	0x04, 0x05
        /*005a*/ 	.short	(.L_513 - .L_512)
.L_512:
        /*005c*/ 	.word	0x00000080
        /*0060*/ 	.word	0x00000001
        /*0064*/ 	.word	0x00000001


	//----- nvinfo : EIATTR_CRS_STACK_SIZE
	.align		4
.L_513:
        /*0068*/ 	.byte	0x04, 0x1e
        /*006a*/ 	.short	(.L_515 - .L_514)
.L_514:
        /*006c*/ 	.word	0x00000000


	//----- nvinfo : EIATTR_CBANK_PARAM_SIZE
	.align		4
.L_515:
        /*0070*/ 	.byte	0x03, 0x19
        /*0072*/ 	.short	0x0038


	//----- nvinfo : EIATTR_PARAM_CBANK
	.align		4
        /*0074*/ 	.byte	0x04, 0x0a
        /*0076*/ 	.short	(.L_517 - .L_516)
	.align		4
.L_516:
        /*0078*/ 	.word	index@(.nv.constant0._ZN2at6native29vectorized_elementwise_kernelILi8EZZZNS0_60_GLOBAL__N__171e0b9f_22_ActivationEluKernel_cu_9e10b42f_306119elu_backward_kernelERNS_18TensorIteratorBaseERKN3c106ScalarES8_S8_bENKUlvE_clEvENKUlvE2_clEvEUlNS5_8BFloat16ESB_E_St5arrayIPcLm3EEEEviT0_T1_)
        /*007c*/ 	.short	0x0380
        /*007e*/ 	.short	0x0038


	//----- nvinfo : EIATTR_SW_WAR
	.align		4
.L_517:
        /*0080*/ 	.byte	0x04, 0x36
        /*0082*/ 	.short	(.L_519 - .L_518)
.L_518:
        /*0084*/ 	.word	0x00000008
.L_519:


//--------------------- .nv.info._ZN2at6native18elementwise_kernelILi128ELi4EZNS0_15gpu_kernel_implIZZZNS0_60_GLOBAL__N__171e0b9f_22_ActivationEluKernel_cu_9e10b42f_306119elu_backward_kernelERNS_18TensorIteratorBaseERKN3c106ScalarES9_S9_bENKUlvE_clEvENKUlvE1_clEvEUlNS6_4HalfESC_E_EEvS5_RKT_EUliE_EEviT1_ --------------------------
	.section	.nv.info._ZN2at6native18elementwise_kernelILi128ELi4EZNS0_15gpu_kernel_implIZZZNS0_60_GLOBAL__N__171e0b9f_22_ActivationEluKernel_cu_9e10b42f_306119elu_backward_kernelERNS_18TensorIteratorBaseERKN3c106ScalarES9_S9_bENKUlvE_clEvENKUlvE1_clEvEUlNS6_4HalfESC_E_EEvS5_RKT_EUliE_EEviT1_,"",@"SHT_CUDA_INFO"
	.sectionflags	@""
	.align	4


	//----- nvinfo : EIATTR_CUDA_API_VERSION
	.align		4
        /*0000*/ 	.byte	0x04, 0x37
        /*0002*/ 	.short	(.L_521 - .L_520)
.L_520:
        /*0004*/ 	.word	0x00000082


	//----- nvinfo : EIATTR_KPARAM_INFO
	.align		4
.L_521:
        /*0008*/ 	.byte	0x04, 0x17
        /*000a*/ 	.short	(.L_523 - .L_522)
.L_522:
        /*000c*/ 	.word	0x00000000
        /*0010*/ 	.short	0x0001
        /*0012*/ 	.short	0x0008
        /*0014*/ 	.byte	0x00, 0xf0, 0x81, 0x0a


	//----- nvinfo : EIATTR_KPARAM_INFO
	.align		4
.L_523:
        /*0018*/ 	.byte	0x04, 0x17
        /*001a*/ 	.short	(.L_525 - .L_524)
.L_524:
        /*001c*/ 	.word	0x00000000
        /*0020*/ 	.short	0x0000
        /*0022*/ 	.short	0x0000
        /*0024*/ 	.byte	0x00, 0xf0, 0x11, 0x00


	//----- nvinfo : EIATTR_SPARSE_MMA_MASK
	.align		4
.L_525:
        /*0028*/ 	.byte	0x03, 0x50
        /*002a*/ 	.short	0x0000


	//----- nvinfo : EIATTR_MAXREG_COUNT
	.align		4
        /*002c*/ 	.byte	0x03, 0x1b
        /*002e*/ 	.short	0x0080


	//----- nvinfo : EIATTR_EXTERNS
	.align		4
        /*0030*/ 	.byte	0x04, 0x0f
        /*0032*/ 	.short	(.L_527 - .L_526)


	//   ....[0]....
	.align		4
.L_526:
        /*0034*/ 	.word	index@(__assertfail)


	//----- nvinfo : EIATTR_MERCURY_ISA_VERSION
	.align		4
.L_527:
        /*0038*/ 	.byte	0x03, 0x5f
        /*003a*/ 	.short	0x0101


	//----- nvinfo : EIATTR_VRC_CTA_INIT_COUNT
	.align		4
        /*003c*/ 	.byte	0x02, 0x4a
	.zero		1
	.zero		1


	//----- nvinfo : EIATTR_SYSCALL_OFFSETS
	.align		4
        /*0040*/ 	.byte	0x04, 0x46
        /*0042*/ 	.short	(.L_529 - .L_528)


	//   ....[0]....
.L_528:
        /*0044*/ 	.word	0x00002620


	//   ....[1]....
        /*0048*/ 	.word	0x000035a0


	//   ....[2]....
        /*004c*/ 	.word	0x00004650


	//   ....[3]....
        /*0050*/ 	.word	0x00006df0


	//   ....[4]....
        /*0054*/ 	.word	0x00007d60


	//   ....[5]....
        /*0058*/ 	.word	0x00008c40


	//   ....[6]....
        /*005c*/ 	.word	0x0000b4f0


	//   ....[7]....
        /*0060*/ 	.word	0x0000c460


	//   ....[8]....
        /*0064*/ 	.word	0x0000d340


	//   ....[9]....
        /*0068*/ 	.word	0x0000fc10


	//   ....[10]....
        /*006c*/ 	.word	0x00010b80


	//   ....[11]....
        /*0070*/ 	.word	0x00011a30


	//----- nvinfo : EIATTR_EXIT_INSTR_OFFSETS
	.align		4
.L_529:
        /*0074*/ 	.byte	0x04, 0x1c
        /*0076*/ 	.short	(.L_531 - .L_530)


	//   ....[0]....
.L_530:
        /*0078*/ 	.word	0x0000d620


	//   ....[1]....
        /*007c*/ 	.word	0x00010ed0


	//   ....[2]....
        /*0080*/ 	.word	0x00010f10


	//   ....[3]....
        /*0084*/ 	.word	0x00010fb0


	//   ....[4]....
        /*0088*/ 	.word	0x00010ff0


	//   ....[5]....
        /*008c*/ 	.word	0x00011030


	//   ....[6]....
        /*0090*/ 	.word	0x000110c0


	//   ....[7]....
        /*0094*/ 	.word	0x000110e0


	//   ....[8]....
        /*0098*/ 	.word	0x00011180


	//   ....[9]....
        /*009c*/ 	.word	0x000111d0


	//   ....[10]....
        /*00a0*/ 	.word	0x00011220


	//   ....[11]....
        /*00a4*/ 	.word	0x00011300


	//   ....[12]....
        /*00a8*/ 	.word	0x00011470


	//   ....[13]....
        /*00ac*/ 	.word	0x000115e0


	//   ....[14]....
        /*00b0*/ 	.word	0x00011740


	//   ....[15]....
        /*00b4*/ 	.word	0x00011780


	//   ....[16]....
        /*00b8*/ 	.word	0x000117c0


	//   ....[17]....
        /*00bc*/ 	.word	0x00011870


	//   ....[18]....
        /*00c0*/ 	.word	0x000118d0


	//   ....[19]....
        /*00c4*/ 	.word	0x00011a40


	//   ....[20]....
        /*00c8*/ 	.word	0x00011b50


	//   ....[21]....
        /*00cc*/ 	.word	0x00011c90


	//   ....[22]....
        /*00d0*/ 	.word	0x00011cd0


	//----- nvinfo : EIATTR_MAX_THREADS
	.align		4
.L_531:
        /*00d4*/ 	.byte	0x04, 0x05
        /*00d6*/ 	.short	(.L_533 - .L_532)
.L_532:
        /*00d8*/ 	.word	0x00000080
        /*00dc*/ 	.word	0x00000001
        /*00e0*/ 	.word	0x00000001


	//----- nvinfo : EIATTR_CRS_STACK_SIZE
	.align		4
.L_533:
        /*00e4*/ 	.byte	0x04, 0x1e
        /*00e6*/ 	.short	(.L_535 - .L_534)
.L_534:
        /*00e8*/ 	.word	0x00000000


	//----- nvinfo : EIATTR_CBANK_PARAM_SIZE
	.align		4
.L_535:
        /*00ec*/ 	.byte	0x03, 0x19
        /*00ee*/ 	.short	0x02a8


	//----- nvinfo : EIATTR_PARAM_CBANK
	.align		4
        /*00f0*/ 	.byte	0x04, 0x0a
        /*00f2*/ 	.short	(.L_537 - .L_536)
	.align		4
.L_536:
        /*00f4*/ 	.word	index@(.nv.constant0._ZN2at6native18elementwise_kernelILi128ELi4EZNS0_15gpu_kernel_implIZZZNS0_60_GLOBAL__N__171e0b9f_22_ActivationEluKernel_cu_9e10b42f_306119elu_backward_kernelERNS_18TensorIteratorBaseERKN3c106ScalarES9_S9_bENKUlvE_clEvENKUlvE1_clEvEUlNS6_4HalfESC_E_EEvS5_RKT_EUliE_EEviT1_)
        /*00f8*/ 	.short	0x0380
        /*00fa*/ 	.short	0x02a8


	//----- nvinfo : EIATTR_SW_WAR
	.align		4
.L_537:
        /*00fc*/ 	.byte	0x04, 0x36
        /*00fe*/ 	.short	(.L_539 - .L_538)
.L_538:
        /*0100*/ 	.word	0x00000008
.L_539:


//--------------------- .nv.info._ZN2at6native27unrolled_elementwise_kernelIZZZNS0_60_GLOBAL__N__171e0b9f_22_ActivationEluKernel_cu_9e10b42f_306119elu_backward_kernelERNS_18TensorIteratorBaseERKN3c106ScalarES8_S8_bENKUlvE_clEvENKUlvE1_clEvEUlNS5_4HalfESB_E_St5arrayIPcLm3EELi4E23TrivialOffsetCalculatorILi2EjESG_ILi1EjENS0_6memory12LoadWithCastILi2EEENSJ_13StoreWithCastILi1EEEEEviT_T0_T2_T3_T4_T5_ --------------------------
	.section	.nv.info._ZN2at6native27unrolled_elementwise_kernelIZZZNS0_60_GLOBAL__N__171e0b9f_22_ActivationEluKernel_cu_9e10b42f_306119elu_backward_kernelERNS_18TensorIteratorBaseERKN3c106ScalarES8_S8_bENKUlvE_clEvENKUlvE1_clEvEUlNS5_4HalfESB_E_St5arrayIPcLm3EELi4E23TrivialOffsetCalculatorILi2EjESG_ILi1EjENS0_6memory12LoadWithCastILi2EEENSJ_13StoreWithCastILi1EEEEEviT_T0_T2_T3_T4_T5_,"",@"SHT_CUDA_INFO"
	.sectionflags	@""
	.align	4


	//----- nvinfo : EIATTR_CUDA_API_VERSION
	.align		4
        /*0000*/ 	.byte	0x04, 0x37
        /*0002*/ 	.short	(.L_541 - .L_540)
.L_540:
        /*0004*/ 	.word	0x00000082


	//----- nvinfo : EIATTR_KPARAM_INFO
	.align		4
.L_541:
        /*0008*/ 	.byte	0x04, 0x17
        /*000a*/ 	.short	(.L_543 - .L_542)
.L_542:
        /*000c*/ 	.word	0x00000000
        /*0010*/ 	.short	0x0006
        /*0012*/ 	.short	0x0048
        /*0014*/ 	.byte	0x00, 0xf0, 0x21, 0x00


	//----- nvinfo : EIATTR_KPARAM_INFO
	.align		4
.L_543:
        /*0018*/ 	.byte	0x04, 0x17
        /*001a*/ 	.short	(.L_545 - .L_544)
.L_544:
        /*001c*/ 	.word	0x00000000
        /*0020*/ 	.short	0x0005
        /*0022*/ 	.short	0x003c
        /*0024*/ 	.byte	0x00, 0xf0, 0x31, 0x00


	//----- nvinfo : EIATTR_KPARAM_INFO
	.align		4
.L_545:
        /*0028*/ 	.byte	0x04, 0x17
        /*002a*/ 	.short	(.L_547 - .L_546)
.L_546:
        /*002c*/ 	.word	0x00000000
        /*0030*/ 	.short	0x0004
        /*0032*/ 	.short	0x0039
        /*0034*/ 	.byte	0x00, 0xf0, 0x05, 0x00


	//----- nvinfo : EIATTR_KPARAM_INFO
	.align		4
.L_547:
        /*0038*/ 	.byte	0x04, 0x17
        /*003a*/ 	.short	(.L_549 - .L_548)
.L_548:
        /*003c*/ 	.word	0x00000000
        /*0040*/ 	.short	0x0003
        /*0042*/ 	.short	0x0038
        /*0044*/ 	.byte	0x00, 0xf0, 0x05, 0x00


	//----- nvinfo : EIATTR_KPARAM_INFO
	.align		4
.L_549:
        /*0048*/ 	.byte	0x04, 0x17
        /*004a*/ 	.short	(.L_551 - .L_550)
.L_550:
        /*004c*/ 	.word	0x00000000
        /*0050*/ 	.short	0x0002
        /*0052*/ 	.short	0x0020
        /*0054*/ 	.byte	0x00, 0xf0, 0x61, 0x00


	//----- nvinfo : EIATTR_KPARAM_INFO
	.align		4
.L_551:
        /*0058*/ 	.byte	0x04, 0x17
        /*005a*/ 	.short	(.L_553 - .L_552)
.L_552:
        /*005c*/ 	.word	0x00000000
        /*0060*/ 	.short	0x0001
        /*0062*/ 	.short	0x0008
        /*0064*/ 	.byte	0x00, 0xf0, 0x61, 0x00


	//----- nvinfo : EIATTR_KPARAM_INFO
	.align		4
.L_553:
        /*0068*/ 	.byte	0x04, 0x17
        /*006a*/ 	.short	(.L_555 - .L_554)
.L_554:
        /*006c*/ 	.word	0x00000000
        /*0070*/ 	.short	0x0000
        /*0072*/ 	.short	0x0000
        /*0074*/ 	.byte	0x00, 0xf0, 0x11, 0x00


	//----- nvinfo : EIATTR_SPARSE_MMA_MASK
	.align		4
.L_555:
        /*0078*/ 	.byte	0x03, 0x50
        /*007a*/ 	.short	0x0000


	//----- nvinfo : EIATTR_MAXREG_COUNT
	.align		4
        /*007c*/ 	.byte	0x03, 0x1b
        /*007e*/ 	.short	0x00ff


	//----- nvinfo : EIATTR_EXTERNS
	.align		4
        /*0080*/ 	.byte	0x04, 0x0f
        /*0082*/ 	.short	(.L_557 - .L_556)


	//   ....[0]....
	.align		4
.L_556:
        /*0084*/ 	.word	index@(__assertfail)


	//----- nvinfo : EIATTR_MERCURY_ISA_VERSION
	.align		4
.L_557:
        /*0088*/ 	.byte	0x03, 0x5f
        /*008a*/ 	.short	0x0101


	//----- nvinfo : EIATTR_VRC_CTA_INIT_COUNT
	.align		4
        /*008c*/ 	.byte	0x02, 0x4a
	.zero		1
	.zero		1


	//----- nvinfo : EIATTR_SYSCALL_OFFSETS
	.align		4
        /*0090*/ 	.byte	0x04, 0x46
        /*0092*/ 	.short	(.L_559 - .L_558)


	//   ....[0]....
.L_558:
        /*0094*/ 	.word	0x00000ff0


	//   ....[1]....
        /*0098*/ 	.word	0x00002070


	//   ....[2]....
        /*009c*/ 	.word	0x00003230


	//   ....[3]....
        /*00a0*/ 	.word	0x000042b0


	//   ....[4]....
        /*00a4*/ 	.word	0x000053b0


	//   ....[5]....
        /*00a8*/ 	.word	0x00006440


	//   ....[6]....
        /*00ac*/ 	.word	0x00007550


	//   ....[7]....
        /*00b0*/ 	.word	0x00008500


	//   ....[8]....
        /*00b4*/ 	.word	0x00009d10


	//   ....[9]....
        /*00b8*/ 	.word	0x0000aba0


	//   ....[10]....
        /*00bc*/ 	.word	0x0000bb20


	//   ....[11]....
        /*00c0*/ 	.word	0x0000caa0


	//----- nvinfo : EIATTR_EXIT_INSTR_OFFSETS
	.align		4
.L_559:
        /*00c4*/ 	.byte	0x04, 0x1c
        /*00c6*/ 	.short	(.L_561 - .L_560)


	//   ....[0]....
.L_560:
        /*00c8*/ 	.word	0x0000bdf0


	//   ....[1]....
        /*00cc*/ 	.word	0x0000bf40


	//   ....[2]....
        /*00d0*/ 	.word	0x0000bf80


	//   ....[3]....
        /*00d4*/ 	.word	0x0000c020


	//   ....[4]....
        /*00d8*/ 	.word	0x0000c060


	//   ....[5]....
        /*00dc*/ 	.word	0x0000c0a0


	//   ....[6]....
        /*00e0*/ 	.word	0x0000c130


	//   ....[7]....
        /*00e4*/ 	.word	0x0000c150


	//   ....[8]....
        /*00e8*/ 	.word	0x0000c1f0


	//   ....[9]....
        /*00ec*/ 	.word	0x0000c240


	//   ....[10]....
        /*00f0*/ 	.word	0x0000c290


	//   ....[11]....
        /*00f4*/ 	.word	0x0000c370


	//   ....[12]....
        /*00f8*/ 	.word	0x0000c4e0


	//   ....[13]....
        /*00fc*/ 	.word	0x0000c650


	//   ....[14]....
        /*0100*/ 	.word	0x0000c7b0


	//   ....[15]....
        /*0104*/ 	.word	0x0000c7f0


	//   ....[16]....
        /*0108*/ 	.word	0x0000c830


	//   ....[17]....
        /*010c*/ 	.word	0x0000c8e0


	//   ....[18]....
        /*0110*/ 	.word	0x0000c940


	//   ....[19]....
        /*0114*/ 	.word	0x0000cab0


	//   ....[20]....
        /*0118*/ 	.word	0x0000cbc0


	//   ....[21]....
        /*011c*/ 	.word	0x0000cd00


	//   ....[22]....
        /*0120*/ 	.word	0x0000cd40


	//----- nvinfo : EIATTR_MAX_THREADS
	.align		4
.L_561:
        /*0124*/ 	.byte	0x04, 0x05
        /*0126*/ 	.short	(.L_563 - .L_562)
.L_562:
        /*0128*/ 	.word	0x00000080
        /*012c*/ 	.word	0x00000001
        /*0130*/ 	.word	0x00000001


	//----- nvinfo : EIATTR_CRS_STACK_SIZE
	.align		4
.L_563:
        /*0134*/ 	.byte	0x04, 0x1e
        /*0136*/ 	.short	(.L_565 - .L_564)
.L_564:
        /*0138*/ 	.word	0x00000000


	//----- nvinfo : EIATTR_CBANK_PARAM_SIZE
	.align		4
.L_565:
        /*013c*/ 	.byte	0x03, 0x19
        /*013e*/ 	.short	0x0050


	//----- nvinfo : EIATTR_PARAM_CBANK
	.align		4
        /*0140*/ 	.byte	0x04, 0x0a
        /*0142*/ 	.short	(.L_567 - .L_566)
	.align		4
.L_566:
        /*0144*/ 	.word	index@(.nv.constant0._ZN2at6native27unrolled_elementwise_kernelIZZZNS0_60_GLOBAL__N__171e0b9f_22_ActivationEluKernel_cu_9e10b42f_306119elu_backward_kernelERNS_18TensorIteratorBaseERKN3c106ScalarES8_S8_bENKUlvE_clEvENKUlvE1_clEvEUlNS5_4HalfESB_E_St5arrayIPcLm3EELi4E23TrivialOffsetCalculatorILi2EjESG_ILi1EjENS0_6memory12LoadWithCastILi2EEENSJ_13StoreWithCastILi1EEEEEviT_T0_T2_T3_T4_T5_)
        /*0148*/ 	.short	0x0380
        /*014a*/ 	.short	0x0050


	//----- nvinfo : EIATTR_SW_WAR
	.align		4
.L_567:
        /*014c*/ 	.byte	0x04, 0x36
        /*014e*/ 	.short	(.L_569 - .L_568)
.L_568:
        /*0150*/ 	.word	0x00000008
.L_569:


//--------------------- .nv.info._ZN2at6native18elementwise_kernelILi128ELi4EZNS0_22gpu_kernel_impl_nocastIZZZNS0_60_GLOBAL__N__171e0b9f_22_ActivationEluKernel_cu_9e10b42f_306119elu_backward_kernelERNS_18TensorIteratorBaseERKN3c106ScalarES9_S9_bENKUlvE_clEvENKUlvE1_clEvEUlNS6_4HalfESC_E_EEvS5_RKT_EUliE_EEviT1_ --------------------------
	.section	.nv.info._ZN2at6native18elementwise_kernelILi128ELi4EZNS0_22gpu_kernel_impl_nocastIZZZNS0_60_GLOBAL__N__171e0b9f_22_ActivationEluKernel_cu_9e10b42f_306119elu_backward_kernelERNS_18TensorIteratorBaseERKN3c106ScalarES9_S9_bENKUlvE_clEvENKUlvE1_clEvEUlNS6_4HalfESC_E_EEvS5_RKT_EUliE_EEviT1_,"",@"SHT_CUDA_INFO"
	.sectionflags	@""
	.align	4


	//----- nvinfo : EIATTR_CUDA_API_VERSION
	.align		4
        /*0000*/ 	.byte	0x04, 0x37
        /*0002*/ 	.short	(.L_571 - .L_570)
.L_570:
        /*0004*/ 	.word	0x00000082


	//----- nvinfo : EIATTR_KPARAM_INFO
	.align		4
.L_571:
        /*0008*/ 	.byte	0x04, 0x17
        /*000a*/ 	.short	(.L_573 - .L_572)
.L_572:
        /*000c*/ 	.word	0x00000000
        /*0010*/ 	.short	0x0001
        /*0012*/ 	.short	0x0008
        /*0014*/ 	.byte	0x00, 0xf0, 0x61, 0x0a


	//----- nvinfo : EIATTR_KPARAM_INFO
	.align		4
.L_573:
        /*0018*/ 	.byte	0x04, 0x17
        /*001a*/ 	.short	(.L_575 - .L_574)
.L_574:
        /*001c*/ 	.word	0x00000000
        /*0020*/ 	.short	0x0000
        /*0022*/ 	.short	0x0000
        /*0024*/ 	.byte	0x00, 0xf0, 0x11, 0x00


	//----- nvinfo : EIATTR_SPARSE_MMA_MASK
	.align		4
.L_575:
        /*0028*/ 	.byte	0x03, 0x50
        /*002a*/ 	.short	0x0000


	//----- nvinfo : EIATTR_MAXREG_COUNT
	.align		4
        /*002c*/ 	.byte	0x03, 0x1b
        /*002e*/ 	.short	0x0080


	//----- nvinfo : EIATTR_MERCURY_ISA_VERSION
	.align		4
        /*0030*/ 	.byte	0x03, 0x5f
        /*0032*/ 	.short	0x0101


	//----- nvinfo : EIATTR_VRC_CTA_INIT_COUNT
	.align		4
        /*0034*/ 	.byte	0x02, 0x4a
	.zero		1
	.zero		1


	//----- nvinfo : EIATTR_EXIT_INSTR_OFFSETS
	.align		4
        /*0038*/ 	.byte	0x04, 0x1c
        /*003a*/ 	.short	(.L_577 - .L_576)


	//   ....[0]....
.L_576:
        /*003c*/ 	.word	0x000005e0


	//   ....[1]....
        /*0040*/ 	.word	0x00000750


	//   ....[2]....
        /*0044*/ 	.word	0x00000b80


	//   ....[3]....
        /*0048*/ 	.word	0x00000c90


	//   ....[4]....
        /*004c*/ 	.word	0x00005400


	//   ....[5]....
        /*0050*/ 	.word	0x00006ba0


	//   ....[6]....
        /*0054*/ 	.word	0x0000b220


	//   ....[7]....
        /*0058*/ 	.word	0x0000c940


	//----- nvinfo : EIATTR_MAX_THREADS
	.align		4
.L_577:
        /*005c*/ 	.byte	0x04, 0x05
        /*005e*/ 	.short	(.L_579 - .L_578)
.L_578:
        /*0060*/ 	.word	0x00000080
        /*0064*/ 	.word	0x00000001
        /*0068*/ 	.word	0x00000001


	//----- nvinfo : EIATTR_CRS_STACK_SIZE
	.align		4
.L_579:
        /*006c*/ 	.byte	0x04, 0x1e
        /*006e*/ 	.short	(.L_581 - .L_580)
.L_580:
        /*0070*/ 	.word	0x00000000


	//----- nvinfo : EIATTR_CBANK_PARAM_SIZE
	.align		4
.L_581:
        /*0074*/ 	.byte	0x03, 0x19
        /*0076*/ 	.short	0x02a0


	//----- nvinfo : EIATTR_PARAM_CBANK
	.align		4
        /*0078*/ 	.byte	0x04, 0x0a
        /*007a*/ 	.short	(.L_583 - .L_582)
	.align		4
.L_582:
        /*007c*/ 	.word	index@(.nv.constant0._ZN2at6native18elementwise_kernelILi128ELi4EZNS0_22gpu_kernel_impl_nocastIZZZNS0_60_GLOBAL__N__171e0b9f_22_ActivationEluKernel_cu_9e10b42f_306119elu_backward_kernelERNS_18TensorIteratorBaseERKN3c106ScalarES9_S9_bENKUlvE_clEvENKUlvE1_clEvEUlNS6_4HalfESC_E_EEvS5_RKT_EUliE_EEviT1_)
        /*0080*/ 	.short	0x0380
        /*0082*/ 	.short	0x02a0


	//----- nvinfo : EIATTR_SW_WAR
	.align		4
.L_583:
        /*0084*/ 	.byte	0x04, 0x36
        /*0086*/ 	.short	(.L_585 - .L_584)
.L_584:
        /*0088*/ 	.word	0x00000008
.L_585:


//--------------------- .nv.info._ZN2at6native27unrolled_elementwise_kernelIZZZNS0_60_GLOBAL__N__171e0b9f_22_ActivationEluKernel_cu_9e10b42f_306119elu_backward_kernelERNS_18TensorIteratorBaseERKN3c106ScalarES8_S8_bENKUlvE_clEvENKUlvE1_clEvEUlNS5_4HalfESB_E_St5arrayIPcLm3EELi4E23TrivialOffsetCalculatorILi2EjESG_ILi1EjENS0_6memory15LoadWithoutCastENSJ_16StoreWithoutCastEEEviT_T0_T2_T3_T4_T5_ --------------------------
	.section	.nv.info._ZN2at6native27unrolled_elementwise_kernelIZZZNS0_60_GLOBAL__N__171e0b9f_22_ActivationEluKernel_cu_9e10b42f_306119elu_backward_kernelERNS_18TensorIteratorBaseERKN3c106ScalarES8_S8_bENKUlvE_clEvENKUlvE1_clEvEUlNS5_4HalfESB_E_St5arrayIPcLm3EELi4E23TrivialOffsetCalculatorILi2EjESG_ILi1EjENS0_6memory15LoadWithoutCastENSJ_16StoreWithoutCastEEEviT_T0_T2_T3_T4_T5_,"",@"SHT_CUDA_INFO"
	.sectionflags	@""
	.align	4


	//----- nvinfo : EIATTR_CUDA_API_VERSION
	.align		4
        /*0000*/ 	.byte	0x04, 0x37
        /*0002*/ 	.short	(.L_587 - .L_586)
.L_586:
        /*0004*/ 	.word	0x00000082


	//----- nvinfo : EIATTR_KPARAM_INFO
	.align		4
.L_587:
        /*0008*/ 	.byte	0x04, 0x17
        /*000a*/ 	.short	(.L_589 - .L_588)
.L_588:
        /*000c*/ 	.word	0x00000000
        /*0010*/ 	.short	0x0006
        /*0012*/ 	.short	0x003b
        /*0014*/ 	.byte	0x00, 0xf0, 0x05, 0x00


	//----- nvinfo : EIATTR_KPARAM_INFO
	.align		4
.L_589:
        /*0018*/ 	.byte	0x04, 0x17
        /*001a*/ 	.short	(.L_591 - .L_590)
.L_590:
        /*001c*/ 	.word	0x00000000
        /*0020*/ 	.short	0x0005
        /*0022*/ 	.short	0x003a
        /*0024*/ 	.byte	0x00, 0xf0, 0x05, 0x00


	//----- nvinfo : EIATTR_KPARAM_INFO
	.align		4
.L_591:
        /*0028*/ 	.byte	0x04, 0x17
        /*002a*/ 	.short	(.L_593 - .L_592)
.L_592:
        /*002c*/ 	.word	0x00000000
        /*0030*/ 	.short	0x0004
        /*0032*/ 	.short	0x0039
        /*0034*/ 	.byte	0x00, 0xf0, 0x05, 0x00


	//----- nvinfo : EIATTR_KPARAM_INFO
	.align		4
.L_593:
        /*0038*/ 	.byte	0x04, 0x17
        /*003a*/ 	.short	(.L_595 - .L_594)
.L_594:
        /*003c*/ 	.word	0x00000000
        /*0040*/ 	.short	0x0003
        /*0042*/ 	.short	0x0038
        /*0044*/ 	.byte	0x00, 0xf0, 0x05, 0x00


	//----- nvinfo : EIATTR_KPARAM_INFO
	.align		4
.L_595:
        /*0048*/ 	.byte	0x04, 0x17
        /*004a*/ 	.short	(.L_597 - .L_596)
.L_596:
        /*004c*/ 	.word	0x00000000
        /*0050*/ 	.short	0x0002
        /*0052*/ 	.short	0x0020
        /*0054*/ 	.byte	0x00, 0xf0, 0x61, 0x00


	//----- nvinfo : EIATTR_KPARAM_INFO
	.align		4
.L_597:
        /*0058*/ 	.byte	0x04, 0x17
        /*005a*/ 	.short	(.L_599 - .L_598)
.L_598:
        /*005c*/ 	.word	0x00000000
        /*0060*/ 	.short	0x0001
        /*0062*/ 	.short	0x0008
        /*0064*/ 	.byte	0x00, 0xf0, 0x61, 0x00


	//----- nvinfo : EIATTR_KPARAM_INFO
	.align		4
.L_599:
        /*0068*/ 	.byte	0x04, 0x17
        /*006a*/ 	.short	(.L_601 - .L_600)
.L_600:
        /*006c*/ 	.word	0x00000000
        /*0070*/ 	.short	0x0000
        /*0072*/ 	.short	0x0000
        /*0074*/ 	.byte	0x00, 0xf0, 0x11, 0x00


	//----- nvinfo : EIATTR_SPARSE_MMA_MASK
	.align		4
.L_601:
        /*0078*/ 	.byte	0x03, 0x50
        /*007a*/ 	.short	0x0000


	//----- nvinfo : EIATTR_MAXREG_COUNT
	.align		4
        /*007c*/ 	.byte	0x03, 0x1b
        /*007e*/ 	.short	0x00ff


	//----- nvinfo : EIATTR_MERCURY_ISA_VERSION
	.align		4
        /*0080*/ 	.byte	0x03, 0x5f
        /*0082*/ 	.short	0x0101


	//----- nvinfo : EIATTR_VRC_CTA_INIT_COUNT
	.align		4
        /*0084*/ 	.byte	0x02, 0x4a
	.zero		1
	.zero		1


	//----- nvinfo : EIATTR_EXIT_INSTR_OFFSETS
	.align		4
        /*0088*/ 	.byte	0x04, 0x1c
        /*008a*/ 	.short	(.L_603 - .L_602)


	//   ....[0]....
.L_602:
        /*008c*/ 	.word	0x00000de0


	//   ....[1]....
        /*0090*/ 	.word	0x00000e30


	//----- nvinfo : EIATTR_MAX_THREADS
	.align		4
.L_603:
        /*0094*/ 	.byte	0x04, 0x05
        /*0096*/ 	.short	(.L_605 - .L_604)
.L_604:
        /*0098*/ 	.word	0x00000080
        /*009c*/ 	.word	0x00000001
        /*00a0*/ 	.word	0x00000001


	//----- nvinfo : EIATTR_CRS_STACK_SIZE
	.align		4
.L_605:
        /*00a4*/ 	.byte	0x04, 0x1e
        /*00a6*/ 	.short	(.L_607 - .L_606)
.L_606:
        /*00a8*/ 	.word	0x00000000


	//----- nvinfo : EIATTR_CBANK_PARAM_SIZE
	.align		4
.L_607:
        /*00ac*/ 	.byte	0x03, 0x19
        /*00ae*/ 	.short	0x003c


	//----- nvinfo : EIATTR_PARAM_CBANK
	.align		4
        /*00b0*/ 	.byte	0x04, 0x0a
        /*00b2*/ 	.short	(.L_609 - .L_608)
	.align		4
.L_608:
        /*00b4*/ 	.word	index@(.nv.constant0._ZN2at6native27unrolled_elementwise_kernelIZZZNS0_60_GLOBAL__N__171e0b9f_22_ActivationEluKernel_cu_9e10b42f_306119elu_backward_kernelERNS_18TensorIteratorBaseERKN3c106ScalarES8_S8_bENKUlvE_clEvENKUlvE1_clEvEUlNS5_4HalfESB_E_St5arrayIPcLm3EELi4E23TrivialOffsetCalculatorILi2EjESG_ILi1EjENS0_6memory15LoadWithoutCastENSJ_16StoreWithoutCastEEEviT_T0_T2_T3_T4_T5_)
        /*00b8*/ 	.short	0x0380
        /*00ba*/ 	.short	0x003c


	//----- nvinfo : EIATTR_SW_WAR
	.align		4
.L_609:
        /*00bc*/ 	.byte	0x04, 0x36
        /*00be*/ 	.short	(.L_611 - .L_610)
.L_610:
        /*00c0*/ 	.word	0x00000008
.L_611:


//--------------------- .nv.info._ZN2at6native29vectorized_elementwise_kernelILi2EZZZNS0_60_GLOBAL__N__171e0b9f_22_ActivationEluKernel_cu_9e10b42f_306119elu_backward_kernelERNS_18TensorIteratorBaseERKN3c106ScalarES8_S8_bENKUlvE_clEvENKUlvE1_clEvEUlNS5_4HalfESB_E_St5arrayIPcLm3EEEEviT0_T1_ --------------------------
	.section	.nv.info._ZN2at6native29vectorized_elementwise_kernelILi2EZZZNS0_60_GLOBAL__N__171e0b9f_22_ActivationEluKernel_cu_9e10b42f_306119elu_backward_kernelERNS_18TensorIteratorBaseERKN3c106ScalarES8_S8_bENKUlvE_clEvENKUlvE1_clEvEUlNS5_4HalfESB_E_St5arrayIPcLm3EEEEviT0_T1_,"",@"SHT_CUDA_INFO"
	.sectionflags	@""
	.align	4


	//----- nvinfo : EIATTR_CUDA_API_VERSION
	.align		4
        /*0000*/ 	.byte	0x04, 0x37
        /*0002*/ 	.short	(.L_613 - .L_612)
.L_612:
        /*0004*/ 	.word	0x00000082


	//----- nvinfo : EIATTR_KPARAM_INFO
	.align		4
.L_613:
        /*0008*/ 	.byte	0x04, 0x17
        /*000a*/ 	.short	(.L_615 - .L_614)
.L_614:
        /*000c*/ 	.word	0x00000000
        /*0010*/ 	.short	0x0002
        /*0012*/ 	.short	0x0020
        /*0014*/ 	.byte	0x00, 0xf0, 0x61, 0x00


	//----- nvinfo : EIATTR_KPARAM_INFO
	.align		4
.L_615:
        /*0018*/ 	.byte	0x04, 0x17
        /*001a*/ 	.short	(.L_617 - .L_616)
.L_616:
        /*001c*/ 	.word	0x00000000
        /*0020*/ 	.short	0x0001
        /*0022*/ 	.short	0x0008
        /*0024*/ 	.byte	0x00, 0xf0, 0x61, 0x00


	//----- nvinfo : EIATTR_KPARAM_INFO
	.align		4
.L_617:
        /*0028*/ 	.byte	0x04, 0x17
        /*002a*/ 	.short	(.L_619 - .L_618)
.L_618:
        /*002c*/ 	.word	0x00000000
        /*0030*/ 	.short	0x0000
        /*0032*/ 	.short	0x0000
        /*0034*/ 	.byte	0x00, 0xf0, 0x11, 0x00


	//----- nvinfo : EIATTR_SPARSE_MMA_MASK
	.align		4
.L_619:
        /*0038*/ 	.byte	0x03, 0x50
        /*003a*/ 	.short	0x0000


	//----- nvinfo : EIATTR_MAXREG_COUNT
	.align		4
        /*003c*/ 	.byte	0x03, 0x1b
        /*003e*/ 	.short	0x00ff


	//----- nvinfo : EIATTR_MERCURY_ISA_VERSION
	.align		4
        /*0040*/ 	.byte	0x03, 0x5f
        /*0042*/ 	.short	0x0101


	//----- nvinfo : EIATTR_VRC_CTA_INIT_COUNT
	.align		4
        /*0044*/ 	.byte	0x02, 0x4a
	.zero		1
	.zero		1


	//----- nvinfo : EIATTR_EXIT_INSTR_OFFSETS
	.align		4
        /*0048*/ 	.byte	0x04, 0x1c
        /*004a*/ 	.short	(.L_621 - .L_620)


	//   ....[0]....
.L_620:
        /*004c*/ 	.word	0x00001c50


	//   ....[1]....
        /*0050*/ 	.word	0x00001ca0


	//   ....[2]....
        /*0054*/ 	.word	0x00002bb0


	//----- nvinfo : EIATTR_MAX_THREADS
	.align		4
.L_621:
        /*0058*/ 	.byte	0x04, 0x05
        /*005a*/ 	.short	(.L_623 - .L_622)
.L_622:
        /*005c*/ 	.word	0x00000080
        /*0060*/ 	.word	0x00000001
        /*0064*/ 	.word	0x00000001


	//----- nvinfo : EIATTR_CRS_STACK_SIZE
	.align		4
.L_623:
        /*0068*/ 	.byte	0x04, 0x1e
        /*006a*/ 	.short	(.L_625 - .L_624)
.L_624:
        /*006c*/ 	.word	0x00000000


	//----- nvinfo : EIATTR_CBANK_PARAM_SIZE
	.align		4
.L_625:
        /*0070*/ 	.byte	0x03, 0x19
        /*0072*/ 	.short	0x0038


	//----- nvinfo : EIATTR_PARAM_CBANK
	.align		4
        /*0074*/ 	.byte	0x04, 0x0a
        /*0076*/ 	.short	(.L_627 - .L_626)
	.align		4
.L_626:
        /*0078*/ 	.word	index@(.nv.constant0._ZN2at6native29vectorized_elementwise_kernelILi2EZZZNS0_60_GLOBAL__N__171e0b9f_22_ActivationEluKernel_cu_9e10b42f_306119elu_backward_kernelERNS_18TensorIteratorBaseERKN3c106ScalarES8_S8_bENKUlvE_clEvENKUlvE1_clEvEUlNS5_4HalfESB_E_St5arrayIPcLm3EEEEviT0_T1_)
        /*007c*/ 	.short	0x0380
        /*007e*/ 	.short	0x0038


	//----- nvinfo : EIATTR_SW_WAR
	.align		4
.L_627:
        /*0080*/ 	.byte	0x04, 0x36
        /*0082*/ 	.short	(.L_629 - .L_628)
.L_628:
        /*0084*/ 	.word	0x00000008
.L_629:


//--------------------- .nv.info._ZN2at6native29vectorized_elementwise_kernelILi4EZZZNS0_60_GLOBAL__N__171e0b9f_22_ActivationEluKernel_cu_9e10b42f_306119elu_backward_kernelERNS_18TensorIteratorBaseERKN3c106ScalarES8_S8_bENKUlvE_clEvENKUlvE1_clEvEUlNS5_4HalfESB_E_St5arrayIPcLm3EEEEviT0_T1_ --------------------------
	.section	.nv.info._ZN2at6native29vectorized_elementwise_kernelILi4EZZZNS0_60_GLOBAL__N__171e0b9f_22_ActivationEluKernel_cu_9e10b42f_306119elu_backward_kernelERNS_18TensorIteratorBaseERKN3c106ScalarES8_S8_bENKUlvE_clEvENKUlvE1_clEvEUlNS5_4HalfESB_E_St5arrayIPcLm3EEEEviT0_T1_,"",@"SHT_CUDA_INFO"
	.sectionflags	@""
	.align	4


	//----- nvinfo : EIATTR_CUDA_API_VERSION
	.align		4
        /*0000*/ 	.byte	0x04, 0x37
        /*0002*/ 	.short	(.L_631 - .L_630)
.L_630:
        /*0004*/ 	.word	0x00000082


	//----- nvinfo : EIATTR_KPARAM_INFO
	.align		4
.L_631:
        /*0008*/ 	.byte	0x04, 0x17
        /*000a*/ 	.short	(.L_633 - .L_632)
.L_632:
        /*000c*/ 	.word	0x00000000
        /*0010*/ 	.short	0x0002
        /*0012*/ 	.short	0x0020
        /*0014*/ 	.byte	0x00, 0xf0, 0x61, 0x00


	//----- nvinfo : EIATTR_KPARAM_INFO
	.align		4
.L_633:
        /*0018*/ 	.byte	0x04, 0x17
        /*001a*/ 	.short	(.L_635 - .L_634)
.L_634:
        /*001c*/ 	.word	0x00000000
        /*0020*/ 	.short	0x0001
        /*0022*/ 	.short	0x0008
        /*0024*/ 	.byte	0x00, 0xf0, 0x61, 0x00


	//----- nvinfo : EIATTR_KPARAM_INFO
	.align		4
.L_635:
        /*0028*/ 	.byte	0x04, 0x17
        /*002a*/ 	.short	(.L_637 - .L_636)
.L_636:
        /*002c*/ 	.word	0x00000000
        /*0030*/ 	.short	0x0000
        /*0032*/ 	.short	0x0000
        /*0034*/ 	.byte	0x00, 0xf0, 0x11, 0x00


	//----- nvinfo : EIATTR_SPARSE_MMA_MASK
	.align		4
.L_637:
        /*0038*/ 	.byte	0x03, 0x50
        /*003a*/ 	.short	0x0000


	//----- nvinfo : EIATTR_MAXREG_COUNT
	.align		4
        /*003c*/ 	.byte	0x03, 0x1b
        /*003e*/ 	.short	0x00ff


	//----- nvinfo : EIATTR_MERCURY_ISA_VERSION
	.align		4
        /*0040*/ 	.byte	0x03, 0x5f
        /*0042*/ 	.short	0x0101


	//----- nvinfo : EIATTR_VRC_CTA_INIT_COUNT
	.align		4
        /*0044*/ 	.byte	0x02, 0x4a
	.zero		1
	.zero		1


	//----- nvinfo : EIATTR_EXIT_INSTR_OFFSETS
	.align		4
        /*0048*/ 	.byte	0x04, 0x1c
        /*004a*/ 	.short	(.L_639 - .L_638)


	//   ....[0]....
.L_638:
        /*004c*/ 	.word	0x00001c50


	//   ....[1]....
        /*0050*/ 	.word	0x00001ca0


	//   ....[2]....
        /*0054*/ 	.word	0x00002b50


	//----- nvinfo : EIATTR_MAX_THREADS
	.align		4
.L_639:
        /*0058*/ 	.byte	0x04, 0x05
        /*005a*/ 	.short	(.L_641 - .L_640)
.L_640:
        /*005c*/ 	.word	0x00000080
        /*0060*/ 	.word	0x00000001
        /*0064*/ 	.word	0x00000001


	//----- nvinfo : EIATTR_CRS_STACK_SIZE
	.align		4
.L_641:
        /*0068*/ 	.byte	0x04, 0x1e
        /*006a*/ 	.short	(.L_643 - .L_642)
.L_642:
        /*006c*/ 	.word	0x00000000


	//----- nvinfo : EIATTR_CBANK_PARAM_SIZE
	.align		4
.L_643:
        /*0070*/ 	.byte	0x03, 0x19
        /*0072*/ 	.short	0x0038


	//----- nvinfo : EIATTR_PARAM_CBANK
	.align		4
        /*0074*/ 	.byte	0x04, 0x0a
        /*0076*/ 	.short	(.L_645 - .L_644)
	.align		4
.L_644:
        /*0078*/ 	.word	index@(.nv.constant0._ZN2at6native29vectorized_elementwise_kernelILi4EZZZNS0_60_GLOBAL__N__171e0b9f_22_ActivationEluKernel_cu_9e10b42f_306119elu_backward_kernelERNS_18TensorIteratorBaseERKN3c106ScalarES8_S8_bENKUlvE_clEvENKUlvE1_clEvEUlNS5_4HalfESB_E_St5arrayIPcLm3EEEEviT0_T1_)
        /*007c*/ 	.short	0x0380
        /*007e*/ 	.short	0x0038


	//----- nvinfo : EIATTR_SW_WAR
	.align		4
.L_645:
        /*0080*/ 	.byte	0x04, 0x36
        /*0082*/ 	.short	(.L_647 - .L_646)
.L_646:
        /*0084*/ 	.word	0x00000008
.L_647:


//--------------------- .nv.info._ZN2at6native29vectorized_elementwise_kernelILi8EZZZNS0_60_GLOBAL__N__171e0b9f_22_ActivationEluKernel_cu_9e10b42f_306119elu_backward_kernelERNS_18TensorIteratorBaseERKN3c106ScalarES8_S8_bENKUlvE_clEvENKUlvE1_clEvEUlNS5_4HalfESB_E_St5arrayIPcLm3EEEEviT0_T1_ --------------------------
	.section	.nv.info._ZN2at6native29vectorized_elementwise_kernelILi8EZZZNS0_60_GLOBAL__N__171e0b9f_22_ActivationEluKernel_cu_9e10b42f_306119elu_backward_kernelERNS_18TensorIteratorBaseERKN3c106ScalarES8_S8_bENKUlvE_clEvENKUlvE1_clEvEUlNS5_4HalfESB_E_St5arrayIPcLm3EEEEviT0_T1_,"",@"SHT_CUDA_INFO"
	.sectionflags	@""
	.align	4


	//----- nvinfo : EIATTR_CUDA_API_VERSION
	.align		4
        /*0000*/ 	.byte	0x04, 0x37
        /*0002*/ 	.short	(.L_649 - .L_648)
.L_648:
        /*0004*/ 	.word	0x00000082


	//----- nvinfo : EIATTR_KPARAM_INFO
	.align		4
.L_649:
        /*0008*/ 	.byte	0x04, 0x17
        /*000a*/ 	.short	(.L_651 - .L_650)
.L_650:
        /*000c*/ 	.word	0x00000000
        /*0010*/ 	.short	0x0002
        /*0012*/ 	.short	0x0020
        /*0014*/ 	.byte	0x00, 0xf0, 0x61, 0x00


	//----- nvinfo : EIATTR_KPARAM_INFO
	.align		4
.L_651:
        /*0018*/ 	.byte	0x04, 0x17
        /*001a*/ 	.short	(.L_653 - .L_652)
.L_652:
        /*001c*/ 	.word	0x00000000
        /*0020*/ 	.short	0x0001
        /*0022*/ 	.short	0x0008
        /*0024*/ 	.byte	0x00, 0xf0, 0x61, 0x00


	//----- nvinfo : EIATTR_KPARAM_INFO
	.align		4
.L_653:
        /*0028*/ 	.byte	0x04, 0x17
        /*002a*/ 	.short	(.L_655 - .L_654)
.L_654:
        /*002c*/ 	.word	0x00000000
        /*0030*/ 	.short	0x0000
        /*0032*/ 	.short	0x0000
        /*0034*/ 	.byte	0x00, 0xf0, 0x11, 0x00


	//----- nvinfo : EIATTR_SPARSE_MMA_MASK
	.align		4
.L_655:
        /*0038*/ 	.byte	0x03, 0x50
        /*003a*/ 	.short	0x0000


	//----- nvinfo : EIATTR_MAXREG_COUNT
	.align		4
        /*003c*/ 	.byte	0x03, 0x1b
        /*003e*/ 	.short	0x00ff


	//----- nvinfo : EIATTR_MERCURY_ISA_VERSION
	.align		4
        /*0040*/ 	.byte	0x03, 0x5f
        /*0042*/ 	.short	0x0101


	//----- nvinfo : EIATTR_VRC_CTA_INIT_COUNT
	.align		4
        /*0044*/ 	.byte	0x02, 0x4a
	.zero		1
	.zero		1


	//----- nvinfo : EIATTR_EXIT_INSTR_OFFSETS
	.align		4
        /*0048*/ 	.byte	0x04, 0x1c
        /*004a*/ 	.short	(.L_657 - .L_656)


	//   ....[0]....
.L_656:
        /*004c*/ 	.word	0x00001c50


	//   ....[1]....
        /*0050*/ 	.word	0x00001ca0


	//   ....[2]....
        /*0054*/ 	.word	0x00002b20


	//----- nvinfo : EIATTR_MAX_THREADS
	.align		4
.L_657:
        /*0058*/ 	.byte	0x04, 0x05
        /*005a*/ 	.short	(.L_659 - .L_658)
.L_658:
        /*005c*/ 	.word	0x00000080
        /*0060*/ 	.word	0x00000001
        /*0064*/ 	.word	0x00000001


	//----- nvinfo : EIATTR_CRS_STACK_SIZE
	.align		4
.L_659:
        /*0068*/ 	.byte	0x04, 0x1e
        /*006a*/ 	.short	(.L_661 - .L_660)
.L_660:
        /*006c*/ 	.word	0x00000000


	//----- nvinfo : EIATTR_CBANK_PARAM_SIZE
	.align		4
.L_661:
        /*0070*/ 	.byte	0x03, 0x19
        /*0072*/ 	.short	0x0038


	//----- nvinfo : EIATTR_PARAM_CBANK
	.align		4
        /*0074*/ 	.byte	0x04, 0x0a
        /*0076*/ 	.short	(.L_663 - .L_662)
	.align		4
.L_662:
        /*0078*/ 	.word	index@(.nv.constant0._ZN2at6native29vectorized_elementwise_kernelILi8EZZZNS0_60_GLOBAL__N__171e0b9f_22_ActivationEluKernel_cu_9e10b42f_306119elu_backward_kernelERNS_18TensorIteratorBaseERKN3c106ScalarES8_S8_bENKUlvE_clEvENKUlvE1_clEvEUlNS5_4HalfESB_E_St5arrayIPcLm3EEEEviT0_T1_)
        /*007c*/ 	.short	0x0380
        /*007e*/ 	.short	0x0038


	//----- nvinfo : EIATTR_SW_WAR
	.align		4
.L_663:
        /*0080*/ 	.byte	0x04, 0x36
        /*0082*/ 	.short	(.L_665 - .L_664)
.L_664:
        /*0084*/ 	.word	0x00000008
.L_665:


//--------------------- .nv.info._ZN2at6native18elementwise_kernelILi128ELi4EZNS0_15gpu_kernel_implIZZZNS0_60_GLOBAL__N__171e0b9f_22_ActivationEluKernel_cu_9e10b42f_306119elu_backward_kernelERNS_18TensorIteratorBaseERKN3c106ScalarES9_S9_bENKUlvE_clEvENKUlvE0_clEvEUlffE_EEvS5_RKT_EUliE_EEviT1_ --------------------------
	.section	.nv.info._ZN2at6native18elementwise_kernelILi128ELi4EZNS0_15gpu_kernel_implIZZZNS0_60_GLOBAL__N__171e0b9f_22_ActivationEluKernel_cu_9e10b42f_306119elu_backward_kernelERNS_18TensorIteratorBaseERKN3c106ScalarES9_S9_bENKUlvE_clEvENKUlvE0_clEvEUlffE_EEvS5_RKT_EUliE_EEviT1_,"",@"SHT_CUDA_INFO"
	.sectionflags	@""
	.align	4


	//----- nvinfo : EIATTR_CUDA_API_VERSION
	.align		4
        /*0000*/ 	.byte	0x04, 0x37
        /*0002*/ 	.short	(.L_667 - .L_666)
.L_666:
        /*0004*/ 	.word	0x00000082


	//----- nvinfo : EIATTR_KPARAM_INFO
	.align		4
.L_667:
        /*0008*/ 	.byte	0x04, 0x17
        /*000a*/ 	.short	(.L_669 - .L_668)
.L_668:
        /*000c*/ 	.word	0x00000000
        /*0010*/ 	.short	0x0001
        /*0012*/ 	.short	0x0008
        /*0014*/ 	.byte	0x00, 0xf0, 0x81, 0x0a


	//----- nvinfo : EIATTR_KPARAM_INFO
	.align		4
.L_669:
        /*0018*/ 	.byte	0x04, 0x17
        /*001a*/ 	.short	(.L_671 - .L_670)
.L_670:
        /*001c*/ 	.word	0x00000000
        /*0020*/ 	.short	0x0000
        /*0022*/ 	.short	0x0000
        /*0024*/ 	.byte	0x00, 0xf0, 0x11, 0x00


	//----- nvinfo : EIATTR_SPARSE_MMA_MASK
	.align		4
.L_671:
        /*0028*/ 	.byte	0x03, 0x50
        /*002a*/ 	.short	0x0000


	//----- nvinfo : EIATTR_MAXREG_COUNT
	.align		4
        /*002c*/ 	.byte	0x03, 0x1b
        /*002e*/ 	.short	0x0080


	//----- nvinfo : EIATTR_EXTERNS
	.align		4
        /*0030*/ 	.byte	0x04, 0x0f
        /*0032*/ 	.short	(.L_673 - .L_672)


	//   ....[0]....
	.align		4
.L_672:
        /*0034*/ 	.word	index@(__assertfail)


	//----- nvinfo : EIATTR_MERCURY_ISA_VERSION
	.align		4
.L_673:
        /*0038*/ 	.byte	0x03, 0x5f
        /*003a*/ 	.short	0x0101


	//----- nvinfo : EIATTR_VRC_CTA_INIT_COUNT
	.align		4
        /*003c*/ 	.byte	0x02, 0x4a
	.zero		1
	.zero		1


	//----- nvinfo : EIATTR_SYSCALL_OFFSETS
	.align		4
        /*0040*/ 	.byte	0x04, 0x46
        /*0042*/ 	.short	(.L_675 - .L_674)


	//   ....[0]....
.L_674:
        /*0044*/ 	.word	0x00002430


	//   ....[1]....
        /*0048*/ 	.word	0x00003220


	//   ....[2]....
        /*004c*/ 	.word	0x00004170


	//   ....[3]....
        /*0050*/ 	.word	0x000066b0


	//   ....[4]....
        /*0054*/ 	.word	0x000074a0


	//   ....[5]....
        /*0058*/ 	.word	0x00008250


	//   ....[6]....
        /*005c*/ 	.word	0x0000a8a0


	//   ....[7]....
        /*0060*/ 	.word	0x0000b690


	//   ....[8]....
        /*0064*/ 	.word	0x0000c440


	//   ....[9]....
        /*0068*/ 	.word	0x0000eab0


	//   ....[10]....
        /*006c*/ 	.word	0x0000f8a0


	//   ....[11]....
        /*0070*/ 	.word	0x00010620


	//----- nvinfo : EIATTR_EXIT_INSTR_OFFSETS
	.align		4
.L_675:
        /*0074*/ 	.byte	0x04, 0x1c
        /*0076*/ 	.short	(.L_677 - .L_676)


	//   ....[0]....
.L_676:
        /*0078*/ 	.word	0x0000c6f0


	//   ....[1]....
        /*007c*/ 	.word	0x0000fba0


	//   ....[2]....
        /*0080*/ 	.word	0x0000fbe0


	//   ....[3]....
        /*0084*/ 	.word	0x0000fc70


	//   ....[4]....
        /*0088*/ 	.word	0x0000fca0


	//   ....[5]....
        /*008c*/ 	.word	0x0000fcd0


	//   ....[6]....
        /*0090*/ 	.word	0x0000fd50


	//   ....[7]....
        /*0094*/ 	.word	0x0000fd80


	//   ....[8]....
        /*0098*/ 	.word	0x0000fe10


	//   ....[9]....
        /*009c*/ 	.word	0x0000fe50


	//   ....[10]....
        /*00a0*/ 	.word	0x0000fe90


	//   ....[11]....
        /*00a4*/ 	.word	0x0000ff60


	//   ....[12]....
        /*00a8*/ 	.word	0x000100c0


	//   ....[13]....
        /*00ac*/ 	.word	0x00010220


	//   ....[14]....
        /*00b0*/ 	.word	0x00010370


	//   ....[15]....
        /*00b4*/ 	.word	0x000103a0


	//   ....[16]....
        /*00b8*/ 	.word	0x000103d0


	//   ....[17]....
        /*00bc*/ 	.word	0x00010470


	//   ....[18]....
        /*00c0*/ 	.word	0x000104c0


	//   ....[19]....
        /*00c4*/ 	.word	0x00010630


	//   ....[20]....
        /*00c8*/ 	.word	0x00010730


	//   ....[21]....
        /*00cc*/ 	.word	0x00010860


	//   ....[22]....
        /*00d0*/ 	.word	0x00010890


	//----- nvinfo : EIATTR_MAX_THREADS
	.align		4
.L_677:
        /*00d4*/ 	.byte	0x04, 0x05
        /*00d6*/ 	.short	(.L_679 - .L_678)
.L_678:
        /*00d8*/ 	.word	0x00000080
        /*00dc*/ 	.word	0x00000001
        /*00e0*/ 	.word	0x00000001


	//----- nvinfo : EIATTR_CRS_STACK_SIZE
	.align		4
.L_679:
        /*00e4*/ 	.byte	0x04, 0x1e
        /*00e6*/ 	.short	(.L_681 - .L_680)
.L_680:
        /*00e8*/ 	.word	0x00000000


	//----- nvinfo : EIATTR_CBANK_PARAM_SIZE
	.align		4
.L_681:
        /*00ec*/ 	.byte	0x03, 0x19
        /*00ee*/ 	.short	0x02a8


	//----- nvinfo : EIATTR_PARAM_CBANK
	.align		4
        /*00f0*/ 	.byte	0x04, 0x0a
        /*00f2*/ 	.short	(.L_683 - .L_682)
	.align		4
.L_682:
        /*00f4*/ 	.word	index@(.nv.constant0._ZN2at6native18elementwise_kernelILi128ELi4EZNS0_15gpu_kernel_implIZZZNS0_60_GLOBAL__N__171e0b9f_22_ActivationEluKernel_cu_9e10b42f_306119elu_backward_kernelERNS_18TensorIteratorBaseERKN3c106ScalarES9_S9_bENKUlvE_clEvENKUlvE0_clEvEUlffE_EEvS5_RKT_EUliE_EEviT1_)
        /*00f8*/ 	.short	0x0380
        /*00fa*/ 	.short	0x02a8


	//----- nvinfo : EIATTR_SW_WAR
	.align		4
.L_683:
        /*00fc*/ 	.byte	0x04, 0x36
        /*00fe*/ 	.short	(.L_685 - .L_684)
.L_684:
        /*0100*/ 	.word	0x00000008
.L_685:


//--------------------- .nv.info._ZN2at6native27unrolled_elementwise_kernelIZZZNS0_60_GLOBAL__N__171e0b9f_22_ActivationEluKernel_cu_9e10b42f_306119elu_backward_kernelERNS_18TensorIteratorBaseERKN3c106ScalarES8_S8_bENKUlvE_clEvENKUlvE0_clEvEUlffE_St5arrayIPcLm3EELi4E23TrivialOffsetCalculatorILi2EjESF_ILi1EjENS0_6memory12LoadWithCastILi2EEENSI_13StoreWithCastILi1EEEEEviT_T0_T2_T3_T4_T5_ --------------------------
	.section	.nv.info._ZN2at6native27unrolled_elementwise_kernelIZZZNS0_60_GLOBAL__N__171e0b9f_22_ActivationEluKernel_cu_9e10b42f_306119elu_backward_kernelERNS_18TensorIteratorBaseERKN3c106ScalarES8_S8_bENKUlvE_clEvENKUlvE0_clEvEUlffE_St5arrayIPcLm3EELi4E23TrivialOffsetCalculatorILi2EjESF_ILi1EjENS0_6memory12LoadWithCastILi2EEENSI_13StoreWithCastILi1EEEEEviT_T0_T2_T3_T4_T5_,"",@"SHT_CUDA_INFO"
	.sectionflags	@""
	.align	4


	//----- nvinfo : EIATTR_CUDA_API_VERSION
	.align		4
        /*0000*/ 	.byte	0x04, 0x37
        /*0002*/ 	.short	(.L_687 - .L_686)
.L_686:
        /*0004*/ 	.word	0x00000082


	//----- nvinfo : EIATTR_KPARAM_INFO
	.align		4
.L_687:
        /*0008*/ 	.byte	0x04, 0x17
        /*000a*/ 	.short	(.L_689 - .L_688)
.L_688:
        /*000c*/ 	.word	0x00000000
        /*0010*/ 	.short	0x0006
        /*0012*/ 	.short	0x0048
        /*0014*/ 	.byte	0x00, 0xf0, 0x21, 0x00


	//----- nvinfo : EIATTR_KPARAM_INFO
	.align		4
.L_689:
        /*0018*/ 	.byte	0x04, 0x17
        /*001a*/ 	.short	(.L_691 - .L_690)
.L_690:
        /*001c*/ 	.word	0x00000000
        /*0020*/ 	.short	0x0005
        /*0022*/ 	.short	0x003c
        /*0024*/ 	.byte	0x00, 0xf0, 0x31, 0x00


	//----- nvinfo : EIATTR_KPARAM_INFO
	.align		4
.L_691:
        /*0028*/ 	.byte	0x04, 0x17
        /*002a*/ 	.short	(.L_693 - .L_692)
.L_692:
        /*002c*/ 	.word	0x00000000
        /*0030*/ 	.short	0x0004
        /*0032*/ 	.short	0x0039
        /*0034*/ 	.byte	0x00, 0xf0, 0x05, 0x00


	//----- nvinfo : EIATTR_KPARAM_INFO
	.align		4
.L_693:
        /*0038*/ 	.byte	0x04, 0x17
        /*003a*/ 	.short	(.L_695 - .L_694)
.L_694:
        /*003c*/ 	.word	0x00000000
        /*0040*/ 	.short	0x0003
        /*0042*/ 	.short	0x0038
        /*0044*/ 	.byte	0x00, 0xf0, 0x05, 0x00


	//----- nvinfo : EIATTR_KPARAM_INFO
	.align		4
.L_695:
        /*0048*/ 	.byte	0x04, 0x17
        /*004a*/ 	.short	(.L_697 - .L_696)
.L_696:
        /*004c*/ 	.word	0x00000000
        /*0050*/ 	.short	0x0002
        /*0052*/ 	.short	0x0020
        /*0054*/ 	.byte	0x00, 0xf0, 0x61, 0x00


	//----- nvinfo : EIATTR_KPARAM_INFO
	.align		4
.L_697:
        /*0058*/ 	.byte	0x04, 0x17
        /*005a*/ 	.short	(.L_699 - .L_698)
.L_698:
        /*005c*/ 	.word	0x00000000
        /*0060*/ 	.short	0x0001
        /*0062*/ 	.short	0x0008
        /*0064*/ 	.byte	0x00, 0xf0, 0x61, 0x00


	//----- nvinfo : EIATTR_KPARAM_INFO
	.align		4
.L_699:
        /*0068*/ 	.byte	0x04, 0x17
        /*006a*/ 	.short	(.L_701 - .L_700)
.L_700:
        /*006c*/ 	.word	0x00000000
        /*0070*/ 	.short	0x0000
        /*0072*/ 	.short	0x0000
        /*0074*/ 	.byte	0x00, 0xf0, 0x11, 0x00


	//----- nvinfo : EIATTR_SPARSE_MMA_MASK
	.align		4
.L_701:
        /*0078*/ 	.byte	0x03, 0x50
        /*007a*/ 	.short	0x0000


	//----- nvinfo : EIATTR_MAXREG_COUNT
	.align		4
        /*007c*/ 	.byte	0x03, 0x1b
        /*007e*/ 	.short	0x00ff


	//----- nvinfo : EIATTR_EXTERNS
	.align		4
        /*0080*/ 	.byte	0x04, 0x0f
        /*0082*/ 	.short	(.L_703 - .L_702)


	//   ....[0]....
	.align		4
.L_702:
        /*0084*/ 	.word	index@(__assertfail)


	//----- nvinfo : EIATTR_MERCURY_ISA_VERSION
	.align		4
.L_703:
        /*0088*/ 	.byte	0x03, 0x5f
        /*008a*/ 	.short	0x0101


	//----- nvinfo : EIATTR_VRC_CTA_INIT_COUNT
	.align		4
        /*008c*/ 	.byte	0x02, 0x4a
	.zero		1
	.zero		1


	//----- nvinfo : EIATTR_SYSCALL_OFFSETS
	.align		4
        /*0090*/ 	.byte	0x04, 0x46
        /*0092*/ 	.short	(.L_705 - .L_704)


	//   ....[0]....
.L_704:
        /*0094*/ 	.word	0x00000e00


	//   ....[1]....
        /*0098*/ 	.word	0x00001c10


	//   ....[2]....
        /*009c*/ 	.word	0x00002b30


	//   ....[3]....
        /*00a0*/ 	.word	0x00003940


	//   ....[4]....
        /*00a4*/ 	.word	0x000047d0


	//   ....[5]....
        /*00a8*/ 	.word	0x000055e0


	//   ....[6]....
        /*00ac*/ 	.word	0x00006490


	//   ....[7]....
        /*00b0*/ 	.word	0x00007280


	//   ....[8]....
        /*00b4*/ 	.word	0x00008720


	//   ....[9]....
        /*00b8*/ 	.word	0x00009490


	//   ....[10]....
        /*00bc*/ 	.word	0x0000a2f0


	//   ....[11]....
        /*00c0*/ 	.word	0x0000b150


	//----- nvinfo : EIATTR_EXIT_INSTR_OFFSETS
	.align		4
.L_705:
        /*00c4*/ 	.byte	0x04, 0x1c
        /*00c6*/ 	.short	(.L_707 - .L_706)


	//   ....[0]....
.L_706:
        /*00c8*/ 	.word	0x0000a590


	//   ....[1]....
        /*00cc*/ 	.word	0x0000a6d0


	//   ....[2]....
        /*00d0*/ 	.word	0x0000a710


	//   ....[3]....
        /*00d4*/ 	.word	0x0000a7a0


	//   ....[4]....
        /*00d8*/ 	.word	0x0000a7d0


	//   ....[5]....
        /*00dc*/ 	.word	0x0000a800


	//   ....[6]....
        /*00e0*/ 	.word	0x0000a880


	//   ....[7]....
        /*00e4*/ 	.word	0x0000a8b0


	//   ....[8]....
        /*00e8*/ 	.word	0x0000a940


	//   ....[9]....
        /*00ec*/ 	.word	0x0000a980


	//   ....[10]....
        /*00f0*/ 	.word	0x0000a9c0


	//   ....[11]....
        /*00f4*/ 	.word	0x0000aa90


	//   ....[12]....
        /*00f8*/ 	.word	0x0000abf0


	//   ....[13]....
        /*00fc*/ 	.word	0x0000ad50


	//   ....[14]....
        /*0100*/ 	.word	0x0000aea0


	//   ....[15]....
        /*0104*/ 	.word	0x0000aed0


	//   ....[16]....
        /*0108*/ 	.word	0x0000af00


	//   ....[17]....
        /*010c*/ 	.word	0x0000afa0


	//   ....[18]....
        /*0110*/ 	.word	0x0000aff0


	//   ....[19]....
        /*0114*/ 	.word	0x0000b160


	//   ....[20]....
        /*0118*/ 	.word	0x0000b260


	//   ....[21]....
        /*011c*/ 	.word	0x0000b390


	//   ....[22]....
        /*0120*/ 	.word	0x0000b3c0


	//----- nvinfo : EIATTR_MAX_THREADS
	.align		4
.L_707:
        /*0124*/ 	.byte	0x04, 0x05
        /*0126*/ 	.short	(.L_709 - .L_708)
.L_708:
        /*0128*/ 	.word	0x00000080
        /*012c*/ 	.word	0x00000001
        /*0130*/ 	.word	0x00000001


	//----- nvinfo : EIATTR_CRS_STACK_SIZE
	.align		4
.L_709:
        /*0134*/ 	.byte	0x04, 0x1e
        /*0136*/ 	.short	(.L_711 - .L_710)
.L_710:
        /*0138*/ 	.word	0x00000000


	//----- nvinfo : EIATTR_CBANK_PARAM_SIZE
	.align		4
.L_711:
        /*013c*/ 	.byte	0x03, 0x19
        /*013e*/ 	.short	0x0050


	//----- nvinfo : EIATTR_PARAM_CBANK
	.align		4
        /*0140*/ 	.byte	0x04, 0x0a
        /*0142*/ 	.short	(.L_713 - .L_712)
	.align		4
.L_712:
        /*0144*/ 	.word	index@(.nv.constant0._ZN2at6native27unrolled_elementwise_kernelIZZZNS0_60_GLOBAL__N__171e0b9f_22_ActivationEluKernel_cu_9e10b42f_306119elu_backward_kernelERNS_18TensorIteratorBaseERKN3c106ScalarES8_S8_bENKUlvE_clEvENKUlvE0_clEvEUlffE_St5arrayIPcLm3EELi4E23TrivialOffsetCalculatorILi2EjESF_ILi1EjENS0_6memory12LoadWithCastILi2EEENSI_13StoreWithCastILi1EEEEEviT_T0_T2_T3_T4_T5_)
        /*0148*/ 	.short	0x0380
        /*014a*/ 	.short	0x0050


	//----- nvinfo : EIATTR_SW_WAR
	.align		4
.L_713:
        /*014c*/ 	.byte	0x04, 0x36
        /*014e*/ 	.short	(.L_715 - .L_714)
.L_714:
        /*0150*/ 	.word	0x00000008
.L_715:


//--------------------- .nv.info._ZN2at6native18elementwise_kernelILi128ELi2EZNS0_22gpu_kernel_impl_nocastIZZZNS0_60_GLOBAL__N__171e0b9f_22_ActivationEluKernel_cu_9e10b42f_306119elu_backward_kernelERNS_18TensorIteratorBaseERKN3c106ScalarES9_S9_bENKUlvE_clEvENKUlvE0_clEvEUlffE_EEvS5_RKT_EUliE_EEviT1_ --------------------------
	.section	.nv.info._ZN2at6native18elementwise_kernelILi128ELi2EZNS0_22gpu_kernel_impl_nocastIZZZNS0_60_GLOBAL__N__171e0b9f_22_ActivationEluKernel_cu_9e10b42f_306119elu_backward_kernelERNS_18TensorIteratorBaseERKN3c106ScalarES9_S9_bENKUlvE_clEvENKUlvE0_clEvEUlffE_EEvS5_RKT_EUliE_EEviT1_,"",@"SHT_CUDA_INFO"
	.sectionflags	@""
	.align	4


	//----- nvinfo : EIATTR_CUDA_API_VERSION
	.align		4
        /*0000*/ 	.byte	0x04, 0x37
        /*0002*/ 	.short	(.L_717 - .L_716)
.L_716:
        /*0004*/ 	.word	0x00000082


	//----- nvinfo : EIATTR_KPARAM_INFO
	.align		4
.L_717:
        /*0008*/ 	.byte	0x04, 0x17
        /*000a*/ 	.short	(.L_719 - .L_718)
.L_718:
        /*000c*/ 	.word	0x00000000
        /*0010*/ 	.short	0x0001
        /*0012*/ 	.short	0x0008
        /*0014*/ 	.byte	0x00, 0xf0, 0x61, 0x0a


	//----- nvinfo : EIATTR_KPARAM_INFO
	.align		4
.L_719:
        /*0018*/ 	.byte	0x04, 0x17
        /*001a*/ 	.short	(.L_721 - .L_720)
.L_720:
        /*001c*/ 	.word	0x00000000
        /*0020*/ 	.short	0x0000
        /*0022*/ 	.short	0x0000
        /*0024*/ 	.byte	0x00, 0xf0, 0x11, 0x00


	//----- nvinfo : EIATTR_SPARSE_MMA_MASK
	.align		4
.L_721:
        /*0028*/ 	.byte	0x03, 0x50
        /*002a*/ 	.short	0x0000


	//----- nvinfo : EIATTR_MAXREG_COUNT
	.align		4
        /*002c*/ 	.byte	0x03, 0x1b
        /*002e*/ 	.short	0x0080


	//----- nvinfo : EIATTR_MERCURY_ISA_VERSION
	.align		4
        /*0030*/ 	.byte	0x03, 0x5f
        /*0032*/ 	.short	0x0101


	//----- nvinfo : EIATTR_VRC_CTA_INIT_COUNT
	.align		4
        /*0034*/ 	.byte	0x02, 0x4a
	.zero		1
	.zero		1


	//----- nvinfo : EIATTR_EXIT_INSTR_OFFSETS
	.align		4
        /*0038*/ 	.byte	0x04, 0x1c
        /*003a*/ 	.short	(.L_723 - .L_722)


	//   ....[0]....
.L_722:
        /*003c*/ 	.word	0x00000260


	//   ....[1]....
        /*0040*/ 	.word	0x00000370


	//   ....[2]....
        /*0044*/ 	.word	0x000003c0


	//   ....[3]....
        /*0048*/ 	.word	0x00000510


	//   ....[4]....
        /*004c*/ 	.word	0x000005f0


	//   ....[5]....
        /*0050*/ 	.word	0x00001de0


	//   ....[6]....
        /*0054*/ 	.word	0x00003500


	//   ....[7]....
        /*0058*/ 	.word	0x00003540


	//   ....[8]....
        /*005c*/ 	.word	0x00004cc0


	//   ....[9]....
        /*0060*/ 	.word	0x000063b0


	//----- nvinfo : EIATTR_MAX_THREADS
	.align		4
.L_723:
        /*0064*/ 	.byte	0x04, 0x05
        /*0066*/ 	.short	(.L_725 - .L_724)
.L_724:
        /*0068*/ 	.word	0x00000080
        /*006c*/ 	.word	0x00000001
        /*0070*/ 	.word	0x00000001


	//----- nvinfo : EIATTR_CRS_STACK_SIZE
	.align		4
.L_725:
        /*0074*/ 	.byte	0x04, 0x1e
        /*0076*/ 	.short	(.L_727 - .L_726)
.L_726:
        /*0078*/ 	.word	0x00000000


	//----- nvinfo : EIATTR_CBANK_PARAM_SIZE
	.align		4
.L_727:
        /*007c*/ 	.byte	0x03, 0x19
        /*007e*/ 	.short	0x02a0


	//----- nvinfo : EIATTR_PARAM_CBANK
	.align		4
        /*0080*/ 	.byte	0x04, 0x0a
        /*0082*/ 	.short	(.L_729 - .L_728)
	.align		4
.L_728:
        /*0084*/ 	.word	index@(.nv.constant0._ZN2at6native18elementwise_kernelILi128ELi2EZNS0_22gpu_kernel_impl_nocastIZZZNS0_60_GLOBAL__N__171e0b9f_22_ActivationEluKernel_cu_9e10b42f_306119elu_backward_kernelERNS_18TensorIteratorBaseERKN3c106ScalarES9_S9_bENKUlvE_clEvENKUlvE0_clEvEUlffE_EEvS5_RKT_EUliE_EEviT1_)
        /*0088*/ 	.short	0x0380
        /*008a*/ 	.short	0x02a0


	//----- nvinfo : EIATTR_SW_WAR
	.align		4
.L_729:
        /*008c*/ 	.byte	0x04, 0x36
        /*008e*/ 	.short	(.L_731 - .L_730)
.L_730:
        /*0090*/ 	.word	0x00000008
.L_731:


//--------------------- .nv.info._ZN2at6native27unrolled_elementwise_kernelIZZZNS0_60_GLOBAL__N__171e0b9f_22_ActivationEluKernel_cu_9e10b42f_306119elu_backward_kernelERNS_18TensorIteratorBaseERKN3c106ScalarES8_S8_bENKUlvE_clEvENKUlvE0_clEvEUlffE_St5arrayIPcLm3EELi4E23TrivialOffsetCalculatorILi2EjESF_ILi1EjENS0_6memory15LoadWithoutCastENSI_16StoreWithoutCastEEEviT_T0_T2_T3_T4_T5_ --------------------------
	.section	.nv.info._ZN2at6native27unrolled_elementwise_kernelIZZZNS0_60_GLOBAL__N__171e0b9f_22_ActivationEluKernel_cu_9e10b42f_306119elu_backward_kernelERNS_18TensorIteratorBaseERKN3c106ScalarES8_S8_bENKUlvE_clEvENKUlvE0_clEvEUlffE_St5arrayIPcLm3EELi4E23TrivialOffsetCalculatorILi2EjESF_ILi1EjENS0_6memory15LoadWithoutCastENSI_16StoreWithoutCastEEEviT_T0_T2_T3_T4_T5_,"",@"SHT_CUDA_INFO"
	.sectionflags	@""
	.align	4


	//----- nvinfo : EIATTR_CUDA_API_VERSION
	.align		4
        /*0000*/ 	.byte	0x04, 0x37
        /*0002*/ 	.short	(.L_733 - .L_732)
.L_732:
        /*0004*/ 	.word	0x00000082


	//----- nvinfo : EIATTR_KPARAM_INFO
	.align		4
.L_733:
        /*0008*/ 	.byte	0x04, 0x17
        /*000a*/ 	.short	(.L_735 - .L_734)
.L_734:
        /*000c*/ 	.word	0x00000000
        /*0010*/ 	.short	0x0006
        /*0012*/ 	.short	0x003b
        /*0014*/ 	.byte	0x00, 0xf0, 0x05, 0x00


	//----- nvinfo : EIATTR_KPARAM_INFO
	.align		4
.L_735:
        /*0018*/ 	.byte	0x04, 0x17
        /*001a*/ 	.short	(.L_737 - .L_736)
.L_736:
        /*001c*/ 	.word	0x00000000
        /*0020*/ 	.short	0x0005
        /*0022*/ 	.short	0x003a
        /*0024*/ 	.byte	0x00, 0xf0, 0x05, 0x00


	//----- nvinfo : EIATTR_KPARAM_INFO
	.align		4
.L_737:
        /*0028*/ 	.byte	0x04, 0x17
        /*002a*/ 	.short	(.L_739 - .L_738)
.L_738:
        /*002c*/ 	.word	0x00000000
        /*0030*/ 	.short	0x0004
        /*0032*/ 	.short	0x0039
        /*0034*/ 	.byte	0x00, 0xf0, 0x05, 0x00


	//----- nvinfo : EIATTR_KPARAM_INFO
	.align		4
.L_739:
        /*0038*/ 	.byte	0x04, 0x17
        /*003a*/ 	.short	(.L_741 - .L_740)
.L_740:
        /*003c*/ 	.word	0x00000000
        /*0040*/ 	.short	0x0003
        /*0042*/ 	.short	0x0038
        /*0044*/ 	.byte	0x00, 0xf0, 0x05, 0x00


	//----- nvinfo : EIATTR_KPARAM_INFO
	.align		4
.L_741:
        /*0048*/ 	.byte	0x04, 0x17
        /*004a*/ 	.short	(.L_743 - .L_742)
.L_742:
        /*004c*/ 	.word	0x00000000
        /*0050*/ 	.short	0x0002
        /*0052*/ 	.short	0x0020
        /*0054*/ 	.byte	0x00, 0xf0, 0x61, 0x00


	//----- nvinfo : EIATTR_KPARAM_INFO
	.align		4
.L_743:
        /*0058*/ 	.byte	0x04, 0x17
        /*005a*/ 	.short	(.L_745 - .L_744)
.L_744:
        /*005c*/ 	.word	0x00000000
        /*0060*/ 	.short	0x0001
        /*0062*/ 	.short	0x0008
        /*0064*/ 	.byte	0x00, 0xf0, 0x61, 0x00


	//----- nvinfo : EIATTR_KPARAM_INFO
	.align		4
.L_745:
        /*0068*/ 	.byte	0x04, 0x17
        /*006a*/ 	.short	(.L_747 - .L_746)
.L_746:
        /*006c*/ 	.word	0x00000000
        /*0070*/ 	.short	0x0000
        /*0072*/ 	.short	0x0000
        /*0074*/ 	.byte	0x00, 0xf0, 0x11, 0x00


	//----- nvinfo : EIATTR_SPARSE_MMA_MASK
	.align		4
.L_747:
        /*0078*/ 	.byte	0x03, 0x50
        /*007a*/ 	.short	0x0000


	//----- nvinfo : EIATTR_MAXREG_COUNT
	.align		4
        /*007c*/ 	.byte	0x03, 0x1b
        /*007e*/ 	.short	0x00ff


	//----- nvinfo : EIATTR_MERCURY_ISA_VERSION
	.align		4
        /*0080*/ 	.byte	0x03, 0x5f
        /*0082*/ 	.short	0x0101


	//----- nvinfo : EIATTR_VRC_CTA_INIT_COUNT
	.align		4
        /*0084*/ 	.byte	0x02, 0x4a
	.zero		1
	.zero		1


	//----- nvinfo : EIATTR_EXIT_INSTR_OFFSETS
	.align		4
        /*0088*/ 	.byte	0x04, 0x1c
        /*008a*/ 	.short	(.L_749 - .L_748)


	//   ....[0]....
.L_748:
        /*008c*/ 	.word	0x00000b50


	//   ....[1]....
        /*0090*/ 	.word	0x00000ba0


	//----- nvinfo : EIATTR_MAX_THREADS
	.align		4
.L_749:
        /*0094*/ 	.byte	0x04, 0x05
        /*0096*/ 	.short	(.L_751 - .L_750)
.L_750:
        /*0098*/ 	.word	0x00000080
        /*009c*/ 	.word	0x00000001
        /*00a0*/ 	.word	0x00000001


	//----- nvinfo : EIATTR_CRS_STACK_SIZE
	.align		4
.L_751:
        /*00a4*/ 	.byte	0x04, 0x1e
        /*00a6*/ 	.short	(.L_753 - .L_752)
.L_752:
        /*00a8*/ 	.word	0x00000000


	//----- nvinfo : EIATTR_CBANK_PARAM_SIZE
	.align		4
.L_753:
        /*00ac*/ 	.byte	0x03, 0x19
        /*00ae*/ 	.short	0x003c


	//----- nvinfo : EIATTR_PARAM_CBANK
	.align		4
        /*00b0*/ 	.byte	0x04, 0x0a
        /*00b2*/ 	.short	(.L_755 - .L_754)
	.align		4
.L_754:
        /*00b4*/ 	.word	index@(.nv.constant0._ZN2at6native27unrolled_elementwise_kernelIZZZNS0_60_GLOBAL__N__171e0b9f_22_ActivationEluKernel_cu_9e10b42f_306119elu_backward_kernelERNS_18TensorIteratorBaseERKN3c106ScalarES8_S8_bENKUlvE_clEvENKUlvE0_clEvEUlffE_St5arrayIPcLm3EELi4E23TrivialOffsetCalculatorILi2EjESF_ILi1EjENS0_6memory15LoadWithoutCastENSI_16StoreWithoutCastEEEviT_T0_T2_T3_T4_T5_)
        /*00b8*/ 	.short	0x0380
        /*00ba*/ 	.short	0x003c


	//----- nvinfo : EIATTR_SW_WAR
	.align		4
.L_755:
        /*00bc*/ 	.byte	0x04, 0x36
        /*00be*/ 	.short	(.L_757 - .L_756)
.L_756:
        /*00c0*/ 	.word	0x00000008
.L_757:


//--------------------- .nv.info._ZN2at6native29vectorized_elementwise_kernelILi2EZZZNS0_60_GLOBAL__N__171e0b9f_22_ActivationEluKernel_cu_9e10b42f_306119elu_backward_kernelERNS_18TensorIteratorBaseERKN3c106ScalarES8_S8_bENKUlvE_clEvENKUlvE0_clEvEUlffE_St5arrayIPcLm3EEEEviT0_T1_ --------------------------
	.section	.nv.info._ZN2at6native29vectorized_elementwise_kernelILi2EZZZNS0_60_GLOBAL__N__171e0b9f_22_ActivationEluKernel_cu_9e10b42f_306119elu_backward_kernelERNS_18TensorIteratorBaseERKN3c106ScalarES8_S8_bENKUlvE_clEvENKUlvE0_clEvEUlffE_St5arrayIPcLm3EEEEviT0_T1_,"",@"SHT_CUDA_INFO"
	.sectionflags	@""
	.align	4


	//----- nvinfo : EIATTR_CUDA_API_VERSION
	.align		4
        /*0000*/ 	.byte	0x04, 0x37
        /*0002*/ 	.short	(.L_759 - .L_758)
.L_758:
        /*0004*/ 	.word	0x00000082


	//----- nvinfo : EIATTR_KPARAM_INFO
	.align		4
.L_759:
        /*0008*/ 	.byte	0x04, 0x17
        /*000a*/ 	.short	(.L_761 - .L_760)
.L_760:
        /*000c*/ 	.word	0x00000000
        /*0010*/ 	.short	0x0002
        /*0012*/ 	.short	0x0020
        /*0014*/ 	.byte	0x00, 0xf0, 0x61, 0x00


	//----- nvinfo : EIATTR_KPARAM_INFO
	.align		4
.L_761:
        /*0018*/ 	.byte	0x04, 0x17
        /*001a*/ 	.short	(.L_763 - .L_762)
.L_762:
        /*001c*/ 	.word	0x00000000
        /*0020*/ 	.short	0x0001
        /*0022*/ 	.short	0x0008
        /*0024*/ 	.byte	0x00, 0xf0, 0x61, 0x00


	//----- nvinfo : EIATTR_KPARAM_INFO
	.align		4
.L_763:
        /*0028*/ 	.byte	0x04, 0x17
        /*002a*/ 	.short	(.L_765 - .L_764)
.L_764:
        /*002c*/ 	.word	0x00000000
        /*0030*/ 	.short	0x0000
        /*0032*/ 	.short	0x0000
        /*0034*/ 	.byte	0x00, 0xf0, 0x11, 0x00


	//----- nvinfo : EIATTR_SPARSE_MMA_MASK
	.align		4
.L_765:
        /*0038*/ 	.byte	0x03, 0x50
        /*003a*/ 	.short	0x0000


	//----- nvinfo : EIATTR_MAXREG_COUNT
	.align		4
        /*003c*/ 	.byte	0x03, 0x1b
        /*003e*/ 	.short	0x00ff


	//----- nvinfo : EIATTR_MERCURY_ISA_VERSION
	.align		4
        /*0040*/ 	.byte	0x03, 0x5f
        /*0042*/ 	.short	0x0101


	//----- nvinfo : EIATTR_VRC_CTA_INIT_COUNT
	.align		4
        /*0044*/ 	.byte	0x02, 0x4a
	.zero		1
	.zero		1


	//----- nvinfo : EIATTR_EXIT_INSTR_OFFSETS
	.align		4
        /*0048*/ 	.byte	0x04, 0x1c
        /*004a*/ 	.short	(.L_767 - .L_766)


	//   ....[0]....
.L_766:
        /*004c*/ 	.word	0x00001760


	//   ....[1]....
        /*0050*/ 	.word	0x000017b0


	//   ....[2]....
        /*0054*/ 	.word	0x00002370


	//----- nvinfo : EIATTR_MAX_THREADS
	.align		4
.L_767:
        /*0058*/ 	.byte	0x04, 0x05
        /*005a*/ 	.short	(.L_769 - .L_768)
.L_768:
        /*005c*/ 	.word	0x00000080
        /*0060*/ 	.word	0x00000001
        /*0064*/ 	.word	0x00000001


	//----- nvinfo : EIATTR_CRS_STACK_SIZE
	.align		4
.L_769:
        /*0068*/ 	.byte	0x04, 0x1e
        /*006a*/ 	.short	(.L_771 - .L_770)
.L_770:
        /*006c*/ 	.word	0x00000000


	//----- nvinfo : EIATTR_CBANK_PARAM_SIZE
	.align		4
.L_771:
        /*0070*/ 	.byte	0x03, 0x19
        /*0072*/ 	.short	0x0038


	//----- nvinfo : EIATTR_PARAM_CBANK
	.align		4
        /*0074*/ 	.byte	0x04, 0x0a
        /*0076*/ 	.short	(.L_773 - .L_772)
	.align		4
.L_772:
        /*0078*/ 	.word	index@(.nv.constant0._ZN2at6native29vectorized_elementwise_kernelILi2EZZZNS0_60_GLOBAL__N__171e0b9f_22_ActivationEluKernel_cu_9e10b42f_306119elu_backward_kernelERNS_18TensorIteratorBaseERKN3c106ScalarES8_S8_bENKUlvE_clEvENKUlvE0_clEvEUlffE_St5arrayIPcLm3EEEEviT0_T1_)
        /*007c*/ 	.short	0x0380
        /*007e*/ 	.short	0x0038


	//----- nvinfo : EIATTR_SW_WAR
	.align		4
.L_773:
        /*0080*/ 	.byte	0x04, 0x36
        /*0082*/ 	.short	(.L_775 - .L_774)
.L_774:
        /*0084*/ 	.word	0x00000008
.L_775:


//--------------------- .nv.info._ZN2at6native29vectorized_elementwise_kernelILi4EZZZNS0_60_GLOBAL__N__171e0b9f_22_ActivationEluKernel_cu_9e10b42f_306119elu_backward_kernelERNS_18TensorIteratorBaseERKN3c106ScalarES8_S8_bENKUlvE_clEvENKUlvE0_clEvEUlffE_St5arrayIPcLm3EEEEviT0_T1_ --------------------------
	.section	.nv.info._ZN2at6native29vectorized_elementwise_kernelILi4EZZZNS0_60_GLOBAL__N__171e0b9f_22_ActivationEluKernel_cu_9e10b42f_306119elu_backward_kernelERNS_18TensorIteratorBaseERKN3c106ScalarES8_S8_bENKUlvE_clEvENKUlvE0_clEvEUlffE_St5arrayIPcLm3EEEEviT0_T1_,"",@"SHT_CUDA_INFO"
	.sectionflags	@""
	.align	4


	//----- nvinfo : EIATTR_CUDA_API_VERSION
	.align		4
        /*0000*/ 	.byte	0x04, 0x37
        /*0002*/ 	.short	(.L_777 - .L_776)
.L_776:
        /*0004*/ 	.word	0x00000082


	//----- nvinfo : EIATTR_KPARAM_INFO
	.align		4
.L_777:
        /*0008*/ 	.byte	0x04, 0x17
        /*000a*/ 	.short	(.L_779 - .L_778)
.L_778:
        /*000c*/ 	.word	0x00000000
        /*0010*/ 	.short	0x0002
        /*0012*/ 	.short	0x0020
        /*0014*/ 	.byte	0x00, 0xf0, 0x61, 0x00


	//----- nvinfo : EIATTR_KPARAM_INFO
	.align		4
.L_779:
        /*0018*/ 	.byte	0x04, 0x17
        /*001a*/ 	.short	(.L_781 - .L_780)
.L_780:
        /*001c*/ 	.word	0x00000000
        /*0020*/ 	.short	0x0001
        /*0022*/ 	.short	0x0008
        /*0024*/ 	.byte	0x00, 0xf0, 0x61, 0x00


	//----- nvinfo : EIATTR_KPARAM_INFO
	.align		4
.L_781:
        /*0028*/ 	.byte	0x04, 0x17
        /*002a*/ 	.short	(.L_783 - .L_782)
.L_782:
        /*002c*/ 	.word	0x00000000
        /*0030*/ 	.short	0x0000
        /*0032*/ 	.short	0x0000
        /*0034*/ 	.byte	0x00, 0xf0, 0x11, 0x00


	//----- nvinfo : EIATTR_SPARSE_MMA_MASK
	.align		4
.L_783:
        /*0038*/ 	.byte	0x03, 0x50
        /*003a*/ 	.short	0x0000


	//----- nvinfo : EIATTR_MAXREG_COUNT
	.align		4
        /*003c*/ 	.byte	0x03, 0x1b
        /*003e*/ 	.short	0x00ff


	//----- nvinfo : EIATTR_MERCURY_ISA_VERSION
	.align		4
        /*0040*/ 	.byte	0x03, 0x5f
        /*0042*/ 	.short	0x0101


	//----- nvinfo : EIATTR_VRC_CTA_INIT_COUNT
	.align		4
        /*0044*/ 	.byte	0x02, 0x4a
	.zero		1
	.zero		1


	//----- nvinfo : EIATTR_EXIT_INSTR_OFFSETS
	.align		4
        /*0048*/ 	.byte	0x04, 0x1c
        /*004a*/ 	.short	(.L_785 - .L_784)


	//   ....[0]....
.L_784:
        /*004c*/ 	.word	0x00001760


	//   ....[1]....
        /*0050*/ 	.word	0x000017b0


	//   ....[2]....
        /*0054*/ 	.word	0x00002310


	//----- nvinfo : EIATTR_MAX_THREADS
	.align		4
.L_785:
        /*0058*/ 	.byte	0x04, 0x05
        /*005a*/ 	.short	(.L_787 - .L_786)
.L_786:
        /*005c*/ 	.word	0x00000080
        /*0060*/ 	.word	0x00000001
        /*0064*/ 	.word	0x00000001


	//----- nvinfo : EIATTR_CRS_STACK_SIZE
	.align		4
.L_787:
        /*0068*/ 	.byte	0x04, 0x1e
        /*006a*/ 	.short	(.L_789 - .L_788)
.L_788:
        /*006c*/ 	.word	0x00000000


	//----- nvinfo : EIATTR_CBANK_PARAM_SIZE
	.align		4
.L_789:
        /*0070*/ 	.byte	0x03, 0x19
        /*0072*/ 	.short	0x0038


	//----- nvinfo : EIATTR_PARAM_CBANK
	.align		4
        /*0074*/ 	.byte	0x04, 0x0a
        /*0076*/ 	.short	(.L_791 - .L_790)
	.align		4
.L_790:
        /*0078*/ 	.word	index@(.nv.constant0._ZN2at6native29vectorized_elementwise_kernelILi4EZZZNS0_60_GLOBAL__N__171e0b9f_22_ActivationEluKernel_cu_9e10b42f_306119elu_backward_kernelERNS_18TensorIteratorBaseERKN3c106ScalarES8_S8_bENKUlvE_clEvENKUlvE0_clEvEUlffE_St5arrayIPcLm3EEEEviT0_T1_)
        /*007c*/ 	.short	0x0380
        /*007e*/ 	.short	0x0038


	//----- nvinfo : EIATTR_SW_WAR
	.align		4
.L_791:
        /*0080*/ 	.byte	0x04, 0x36
        /*0082*/ 	.short	(.L_793 - .L_792)
.L_792:
        /*0084*/ 	.word	0x00000008
.L_793:


//--------------------- .nv.info._ZN2at6native29vectorized_elementwise_kernelILi8EZZZNS0_60_GLOBAL__N__171e0b9f_22_ActivationEluKernel_cu_9e10b42f_306119elu_backward_kernelERNS_18TensorIteratorBaseERKN3c106ScalarES8_S8_bENKUlvE_clEvENKUlvE0_clEvEUlffE_St5arrayIPcLm3EEEEviT0_T1_ --------------------------
	.section	.nv.info._ZN2at6native29vectorized_elementwise_kernelILi8EZZZNS0_60_GLOBAL__N__171e0b9f_22_ActivationEluKernel_cu_9e10b42f_306119elu_backward_kernelERNS_18TensorIteratorBaseERKN3c106ScalarES8_S8_bENKUlvE_clEvENKUlvE0_clEvEUlffE_St5arrayIPcLm3EEEEviT0_T1_,"",@"SHT_CUDA_INFO"
	.sectionflags	@""
	.align	4


	//----- nvinfo : EIATTR_CUDA_API_VERSION
	.align		4
        /*0000*/ 	.byte	0x04, 0x37
        /*0002*/ 	.short	(.L_795 - .L_794)
.L_794:
        /*0004*/ 	.word	0x00000082


	//----- nvinfo : EIATTR_KPARAM_INFO
	.align		4
.L_795:
        /*0008*/ 	.byte	0x04, 0x17
        /*000a*/ 	.short	(.L_797 - .L_796)
.L_796:
        /*000c*/ 	.word	0x00000000
        /*0010*/ 	.short	0x0002
        /*0012*/ 	.short	0x0020
        /*0014*/ 	.byte	0x00, 0xf0, 0x61, 0x00


	//----- nvinfo : EIATTR_KPARAM_INFO
	.align		4
.L_797:
        /*0018*/ 	.byte	0x04, 0x17
        /*001a*/ 	.short	(.L_799 - .L_798)
.L_798:
        /*001c*/ 	.word	0x00000000
        /*0020*/ 	.short	0x0001
        /*0022*/ 	.short	0x0008
        /*0024*/ 	.byte	0x00, 0xf0, 0x61, 0x00


	//----- nvinfo : EIATTR_KPARAM_INFO
	.align		4
.L_799:
        /*0028*/ 	.byte	0x04, 0x17
        /*002a*/ 	.short	(.L_801 - .L_800)
.L_800:
        /*002c*/ 	.word	0x00000000
        /*0030*/ 	.short	0x0000
        /*0032*/ 	.short	0x0000
        /*0034*/ 	.byte	0x00, 0xf0, 0x11, 0x00


	//----- nvinfo : EIATTR_SPARSE_MMA_MASK
	.align		4
.L_801:
        /*0038*/ 	.byte	0x03, 0x50
        /*003a*/ 	.short	0x0000


	//----- nvinfo : EIATTR_MAXREG_COUNT
	.align		4
        /*003c*/ 	.byte	0x03, 0x1b
        /*003e*/ 	.short	0x00ff


	//----- nvinfo : EIATTR_MERCURY_ISA_VERSION
	.align		4
        /*0040*/ 	.byte	0x03, 0x5f
        /*0042*/ 	.short	0x0101


	//----- nvinfo : EIATTR_VRC_CTA_INIT_COUNT
	.align		4
        /*0044*/ 	.byte	0x02, 0x4a
	.zero		1
	.zero		1


	//----- nvinfo : EIATTR_EXIT_INSTR_OFFSETS
	.align		4
        /*0048*/ 	.byte	0x04, 0x1c
        /*004a*/ 	.short	(.L_803 - .L_802)


	//   ....[0]....
.L_802:
        /*004c*/ 	.word	0x00001760


	//   ....[1]....
        /*0050*/ 	.word	0x000017b0


	//   ....[2]....
        /*0054*/ 	.word	0x000022e0


	//----- nvinfo : EIATTR_MAX_THREADS
	.align		4
.L_803:
        /*0058*/ 	.byte	0x04, 0x05
        /*005a*/ 	.short	(.L_805 - .L_804)
.L_804:
        /*005c*/ 	.word	0x00000080
        /*0060*/ 	.word	0x00000001
        /*0064*/ 	.word	0x00000001


	//----- nvinfo : EIATTR_CRS_STACK_SIZE
	.align		4
.L_805:
        /*0068*/ 	.byte	0x04, 0x1e
        /*006a*/ 	.short	(.L_807 - .L_806)
.L_806:
        /*006c*/ 	.word	0x00000000


	//----- nvinfo : EIATTR_CBANK_PARAM_SIZE
	.align		4
.L_807:
        /*0070*/ 	.byte	0x03, 0x19
        /*0072*/ 	.short	0x0038


	//----- nvinfo : EIATTR_PARAM_CBANK
	.align		4
        /*0074*/ 	.byte	0x04, 0x0a
        /*0076*/ 	.short	(.L_809 - .L_808)
	.align		4
.L_808:
        /*0078*/ 	.word	index@(.nv.constant0._ZN2at6native29vectorized_elementwise_kernelILi8EZZZNS0_60_GLOBAL__N__171e0b9f_22_ActivationEluKernel_cu_9e10b42f_306119elu_backward_kernelERNS_18TensorIteratorBaseERKN3c106ScalarES8_S8_bENKUlvE_clEvENKUlvE0_clEvEUlffE_St5arrayIPcLm3EEEEviT0_T1_)
        /*007c*/ 	.short	0x0380
        /*007e*/ 	.short	0x0038


	//----- nvinfo : EIATTR_SW_WAR
	.align		4
.L_809:
        /*0080*/ 	.byte	0x04, 0x36
        /*0082*/ 	.short	(.L_811 - .L_810)
.L_810:
        /*0084*/ 	.word	0x00000008
.L_811:


//--------------------- .nv.info._ZN2at6native18elementwise_kernelILi128ELi4EZNS0_15gpu_kernel_implIZZZNS0_60_GLOBAL__N__171e0b9f_22_ActivationEluKernel_cu_9e10b42f_306119elu_backward_kernelERNS_18TensorIteratorBaseERKN3c106ScalarES9_S9_bENKUlvE_clEvENKUlvE_clEvEUlddE_EEvS5_RKT_EUliE_EEviT1_ --------------------------
	.section	.nv.info._ZN2at6native18elementwise_kernelILi128ELi4EZNS0_15gpu_kernel_implIZZZNS0_60_GLOBAL__N__171e0b9f_22_ActivationEluKernel_cu_9e10b42f_306119elu_backward_kernelERNS_18TensorIteratorBaseERKN3c106ScalarES9_S9_bENKUlvE_clEvENKUlvE_clEvEUlddE_EEvS5_RKT_EUliE_EEviT1_,"",@"SHT_CUDA_INFO"
	.sectionflags	@""
	.align	4


	//----- nvinfo : EIATTR_CUDA_API_VERSION
	.align		4
        /*0000*/ 	.byte	0x04, 0x37
        /*0002*/ 	.short	(.L_813 - .L_812)
.L_812:
        /*0004*/ 	.word	0x00000082


	//----- nvinfo : EIATTR_KPARAM_INFO
	.align		4
.L_813:
        /*0008*/ 	.byte	0x04, 0x17
        /*000a*/ 	.short	(.L_815 - .L_814)
.L_814:
        /*000c*/ 	.word	0x00000000
        /*0010*/ 	.short	0x0001
        /*0012*/ 	.short	0x0008
        /*0014*/ 	.byte	0x00, 0xf0, 0xc1, 0x0a


	//----- nvinfo : EIATTR_KPARAM_INFO
	.align		4
.L_815:
        /*0018*/ 	.byte	0x04, 0x17
        /*001a*/ 	.short	(.L_817 - .L_816)
.L_816:
        /*001c*/ 	.word	0x00000000
        /*0020*/ 	.short	0x0000
        /*0022*/ 	.short	0x0000
        /*0024*/ 	.byte	0x00, 0xf0, 0x11, 0x00


	//----- nvinfo : EIATTR_SPARSE_MMA_MASK
	.align		4
.L_817:
        /*0028*/ 	.byte	0x03, 0x50
        /*002a*/ 	.short	0x0000


	//----- nvinfo : EIATTR_MAXREG_COUNT
	.align		4
        /*002c*/ 	.byte	0x03, 0x1b
        /*002e*/ 	.short	0x0080


	//----- nvinfo : EIATTR_EXTERNS
	.align		4
        /*0030*/ 	.byte	0x04, 0x0f
        /*0032*/ 	.short	(.L_819 - .L_818)


	//   ....[0]....
	.align		4
.L_818:
        /*0034*/ 	.word	index@(__assertfail)


	//----- nvinfo : EIATTR_MERCURY_ISA_VERSION
	.align		4
.L_819:
        /*0038*/ 	.byte	0x03, 0x5f
        /*003a*/ 	.short	0x0101


	//----- nvinfo : EIATTR_VRC_CTA_INIT_COUNT
	.align		4
        /*003c*/ 	.byte	0x02, 0x4a
	.zero		1
	.zero		1


	//----- nvinfo : EIATTR_SYSCALL_OFFSETS
	.align		4
        /*0040*/ 	.byte	0x04, 0x46
        /*0042*/ 	.short	(.L_821 - .L_820)


	//   ....[0]....
.L_820:
        /*0044*/ 	.word	0x000024e0


	//   ....[1]....
        /*0048*/ 	.word	0x000033c0


	//   ....[2]....
        /*004c*/ 	.word	0x00004980


	//   ....[3]....
        /*0050*/ 	.word	0x00007000


	//   ....[4]....
        /*0054*/ 	.word	0x00007ee0


	//   ....[5]....
        /*0058*/ 	.word	0x00009220


	//   ....[6]....
        /*005c*/ 	.word	0x0000ba50


	//   ....[7]....
        /*0060*/ 	.word	0x0000c930


	//   ....[8]....
        /*0064*/ 	.word	0x0000dc70


	//   ....[9]....
        /*0068*/ 	.word	0x000104c0


	//   ....[10]....
        /*006c*/ 	.word	0x000113a0


	//   ....[11]....
        /*0070*/ 	.word	0x000126b0


	//----- nvinfo : EIATTR_EXIT_INSTR_OFFSETS
	.align		4
.L_821:
        /*0074*/ 	.byte	0x04, 0x1c
        /*0076*/ 	.short	(.L_823 - .L_822)


	//   ....[0]....
.L_822:
        /*0078*/ 	.word	0x0000e010


	//   ....[1]....
        /*007c*/ 	.word	0x00011a40


	//   ....[2]....
        /*0080*/ 	.word	0x00011a80


	//   ....[3]....
        /*0084*/ 	.word	0x00011b10


	//   ....[4]....
        /*0088*/ 	.word	0x00011b40


	//   ....[5]....
        /*008c*/ 	.word	0x00011b70


	//   ....[6]....
        /*0090*/ 	.word	0x00011c40


	//   ....[7]....
        /*0094*/ 	.word	0x00011cc0


	//   ....[8]....
        /*0098*/ 	.word	0x00011da0


	//   ....[9]....
        /*009c*/ 	.word	0x00011e30


	//   ....[10]....
        /*00a0*/ 	.word	0x00011e50


	//   ....[11]....
        /*00a4*/ 	.word	0x00011f20


	//   ....[12]....
        /*00a8*/ 	.word	0x000120d0


	//   ....[13]....
        /*00ac*/ 	.word	0x00012280


	//   ....[14]....
        /*00b0*/ 	.word	0x00012420


	//   ....[15]....
        /*00b4*/ 	.word	0x00012450


	//   ....[16]....
        /*00b8*/ 	.word	0x00012480


	//   ....[17]....
        /*00bc*/ 	.word	0x00012520


	//   ....[18]....
        /*00c0*/ 	.word	0x00012550


	//   ....[19]....
        /*00c4*/ 	.word	0x000126c0


	//   ....[20]....
        /*00c8*/ 	.word	0x00012810


	//   ....[21]....
        /*00cc*/ 	.word	0x00012990


	//   ....[22]....
        /*00d0*/ 	.word	0x00012a10


	//----- nvinfo : EIATTR_MAX_THREADS
	.align		4
.L_823:
        /*00d4*/ 	.byte	0x04, 0x05
        /*00d6*/ 	.short	(.L_825 - .L_824)
.L_824:
        /*00d8*/ 	.word	0x00000080
        /*00dc*/ 	.word	0x00000001
        /*00e0*/ 	.word	0x00000001


	//----- nvinfo : EIATTR_CRS_STACK_SIZE
	.align		4
.L_825:
        /*00e4*/ 	.byte	0x04, 0x1e
        /*00e6*/ 	.short	(.L_827 - .L_826)
.L_826:
        /*00e8*/ 	.word	0x00000000


	//----- nvinfo : EIATTR_CBANK_PARAM_SIZE
	.align		4
.L_827:
        /*00ec*/ 	.byte	0x03, 0x19
        /*00ee*/ 	.short	0x02b8


	//----- nvinfo : EIATTR_PARAM_CBANK
	.align		4
        /*00f0*/ 	.byte	0x04, 0x0a
        /*00f2*/ 	.short	(.L_829 - .L_828)
	.align		4
.L_828:
        /*00f4*/ 	.word	index@(.nv.constant0._ZN2at6native18elementwise_kernelILi128ELi4EZNS0_15gpu_kernel_implIZZZNS0_60_GLOBAL__N__171e0b9f_22_ActivationEluKernel_cu_9e10b42f_306119elu_backward_kernelERNS_18TensorIteratorBaseERKN3c106ScalarES9_S9_bENKUlvE_clEvENKUlvE_clEvEUlddE_EEvS5_RKT_EUliE_EEviT1_)
        /*00f8*/ 	.short	0x0380
        /*00fa*/ 	.short	0x02b8


	//----- nvinfo : EIATTR_SW_WAR
	.align		4
.L_829:
        /*00fc*/ 	.byte	0x04, 0x36
        /*00fe*/ 	.short	(.L_831 - .L_830)
.L_830:
        /*0100*/ 	.word	0x00000008
.L_831:


//--------------------- .nv.info._ZN2at6native27unrolled_elementwise_kernelIZZZNS0_60_GLOBAL__N__171e0b9f_22_ActivationEluKernel_cu_9e10b42f_306119elu_backward_kernelERNS_18TensorIteratorBaseERKN3c106ScalarES8_S8_bENKUlvE_clEvENKUlvE_clEvEUlddE_St5arrayIPcLm3EELi4E23TrivialOffsetCalculatorILi2EjESF_ILi1EjENS0_6memory12LoadWithCastILi2EEENSI_13StoreWithCastILi1EEEEEviT_T0_T2_T3_T4_T5_ --------------------------
	.section	.nv.info._ZN2at6native27unrolled_elementwise_kernelIZZZNS0_60_GLOBAL__N__171e0b9f_22_ActivationEluKernel_cu_9e10b42f_306119elu_backward_kernelERNS_18TensorIteratorBaseERKN3c106ScalarES8_S8_bENKUlvE_clEvENKUlvE_clEvEUlddE_St5arrayIPcLm3EELi4E23TrivialOffsetCalculatorILi2EjESF_ILi1EjENS0_6memory12LoadWithCastILi2EEENSI_13StoreWithCastILi1EEEEEviT_T0_T2_T3_T4_T5_,"",@"SHT_CUDA_INFO"
	.sectionflags	@""
	.align	4


	//----- nvinfo : EIATTR_CUDA_API_VERSION
	.align		4
        /*0000*/ 	.byte	0x04, 0x37
        /*0002*/ 	.short	(.L_833 - .L_832)
.L_832:
        /*0004*/ 	.word	0x00000082


	//----- nvinfo : EIATTR_KPARAM_INFO
	.align		4
.L_833:
        /*0008*/ 	.byte	0x04, 0x17
        /*000a*/ 	.short	(.L_835 - .L_834)
.L_834:
        /*000c*/ 	.word	0x00000000
        /*0010*/ 	.short	0x0006
        /*0012*/ 	.short	0x0058
        /*0014*/ 	.byte	0x00, 0xf0, 0x21, 0x00


	//----- nvinfo : EIATTR_KPARAM_INFO
	.align		4
.L_835:
        /*0018*/ 	.byte	0x04, 0x17
        /*001a*/ 	.short	(.L_837 - .L_836)
.L_836:
        /*001c*/ 	.word	0x00000000
        /*0020*/ 	.short	0x0005
        /*0022*/ 	.short	0x004c
        /*0024*/ 	.byte	0x00, 0xf0, 0x31, 0x00


	//----- nvinfo : EIATTR_KPARAM_INFO
	.align		4
.L_837:
        /*0028*/ 	.byte	0x04, 0x17
        /*002a*/ 	.short	(.L_839 - .L_838)
.L_838:
        /*002c*/ 	.word	0x00000000
        /*0030*/ 	.short	0x0004
        /*0032*/ 	.short	0x0049
        /*0034*/ 	.byte	0x00, 0xf0, 0x05, 0x00


	//----- nvinfo : EIATTR_KPARAM_INFO
	.align		4
.L_839:
        /*0038*/ 	.byte	0x04, 0x17
        /*003a*/ 	.short	(.L_841 - .L_840)
.L_840:
        /*003c*/ 	.word	0x00000000
        /*0040*/ 	.short	0x0003
        /*0042*/ 	.short	0x0048
        /*0044*/ 	.byte	0x00, 0xf0, 0x05, 0x00


	//----- nvinfo : EIATTR_KPARAM_INFO
	.align		4
.L_841:
        /*0048*/ 	.byte	0x04, 0x17
        /*004a*/ 	.short	(.L_843 - .L_842)
.L_842:
        /*004c*/ 	.word	0x00000000
        /*0050*/ 	.short	0x0002
        /*0052*/ 	.short	0x0030
        /*0054*/ 	.byte	0x00, 0xf0, 0x61, 0x00


	//----- nvinfo : EIATTR_KPARAM_INFO
	.align		4
.L_843:
        /*0058*/ 	.byte	0x04, 0x17
        /*005a*/ 	.short	(.L_845 - .L_844)
.L_844:
        /*005c*/ 	.word	0x00000000
        /*0060*/ 	.short	0x0001
        /*0062*/ 	.short	0x0008
        /*0064*/ 	.byte	0x00, 0xf0, 0xa1, 0x00


	//----- nvinfo : EIATTR_KPARAM_INFO
	.align		4
.L_845:
        /*0068*/ 	.byte	0x04, 0x17
        /*006a*/ 	.short	(.L_847 - .L_846)
.L_846:
        /*006c*/ 	.word	0x00000000
        /*0070*/ 	.short	0x0000
        /*0072*/ 	.short	0x0000
        /*0074*/ 	.byte	0x00, 0xf0, 0x11, 0x00


	//----- nvinfo : EIATTR_SPARSE_MMA_MASK
	.align		4
.L_847:
        /*0078*/ 	.byte	0x03, 0x50
        /*007a*/ 	.short	0x0000


	//----- nvinfo : EIATTR_MAXREG_COUNT
	.align		4
        /*007c*/ 	.byte	0x03, 0x1b
        /*007e*/ 	.short	0x00ff


	//----- nvinfo : EIATTR_EXTERNS
	.align		4
        /*0080*/ 	.byte	0x04, 0x0f
        /*0082*/ 	.short	(.L_849 - .L_848)


	//   ....[0]....
	.align		4
.L_848:
        /*0084*/ 	.word	index@(__assertfail)


	//----- nvinfo : EIATTR_MERCURY_ISA_VERSION
	.align		4
.L_849:
        /*0088*/ 	.byte	0x03, 0x5f
        /*008a*/ 	.short	0x0101


	//----- nvinfo : EIATTR_VRC_CTA_INIT_COUNT
	.align		4
        /*008c*/ 	.byte	0x02, 0x4a
	.zero		1
	.zero		1


	//----- nvinfo : EIATTR_SYSCALL_OFFSETS
	.align		4
        /*0090*/ 	.byte	0x04, 0x46
        /*0092*/ 	.short	(.L_851 - .L_850)


	//   ....[0]....
.L_850:
        /*0094*/ 	.word	0x00000eb0


	//   ....[1]....
        /*0098*/ 	.word	0x00001dc0


	//   ....[2]....
        /*009c*/ 	.word	0x00002e10


	//   ....[3]....
        /*00a0*/ 	.word	0x00003d20


	//   ....[4]....
        /*00a4*/ 	.word	0x00004cb0


	//   ....[5]....
        /*00a8*/ 	.word	0x00005bc0


	//   ....[6]....
        /*00ac*/ 	.word	0x00006b50


	//   ....[7]....
        /*00b0*/ 	.word	0x00007a40


	//   ....[8]....
        /*00b4*/ 	.word	0x0000a0b0


	//   ....[9]....
        /*00b8*/ 	.word	0x0000b060


	//   ....[10]....
        /*00bc*/ 	.word	0x0000c1a0


	//   ....[11]....
        /*00c0*/ 	.word	0x0000d2e0


	//----- nvinfo : EIATTR_EXIT_INSTR_OFFSETS
	.align		4
.L_851:
        /*00c4*/ 	.byte	0x04, 0x1c
        /*00c6*/ 	.short	(.L_853 - .L_852)


	//   ....[0]....
.L_852:
        /*00c8*/ 	.word	0x0000c530


	//   ....[1]....
        /*00cc*/ 	.word	0x0000c670


	//   ....[2]....
        /*00d0*/ 	.word	0x0000c6b0


	//   ....[3]....
        /*00d4*/ 	.word	0x0000c740


	//   ....[4]....
        /*00d8*/ 	.word	0x0000c770


	//   ....[5]....
        /*00dc*/ 	.word	0x0000c7a0


	//   ....[6]....
        /*00e0*/ 	.word	0x0000c870


	//   ....[7]....
        /*00e4*/ 	.word	0x0000c8f0


	//   ....[8]....
        /*00e8*/ 	.word	0x0000c9d0


	//   ....[9]....
        /*00ec*/ 	.word	0x0000ca60


	//   ....[10]....
        /*00f0*/ 	.word	0x0000ca80


	//   ....[11]....
        /*00f4*/ 	.word	0x0000cb50


	//   ....[12]....
        /*00f8*/ 	.word	0x0000cd00


	//   ....[13]....
        /*00fc*/ 	.word	0x0000ceb0


	//   ....[14]....
        /*0100*/ 	.word	0x0000d050


	//   ....[15]....
        /*0104*/ 	.word	0x0000d080


	//   ....[16]....
        /*0108*/ 	.word	0x0000d0b0


	//   ....[17]....
        /*010c*/ 	.word	0x0000d150


	//   ....[18]....
        /*0110*/ 	.word	0x0000d180


	//   ....[19]....
        /*0114*/ 	.word	0x0000d2f0


	//   ....[20]....
        /*0118*/ 	.word	0x0000d440


	//   ....[21]....
        /*011c*/ 	.word	0x0000d5c0


	//   ....[22]....
        /*0120*/ 	.word	0x0000d640


	//----- nvinfo : EIATTR_MAX_THREADS
	.align		4
.L_853:
        /*0124*/ 	.byte	0x04, 0x05
        /*0126*/ 	.short	(.L_855 - .L_854)
.L_854:
        /*0128*/ 	.word	0x00000080
        /*012c*/ 	.word	0x00000001
        /*0130*/ 	.word	0x00000001


	//----- nvinfo : EIATTR_CRS_STACK_SIZE
	.align		4
.L_855:
        /*0134*/ 	.byte	0x04, 0x1e
        /*0136*/ 	.short	(.L_857 - .L_856)
.L_856:
        /*0138*/ 	.word	0x00000000


	//----- nvinfo : EIATTR_CBANK_PARAM_SIZE
	.align		4
.L_857:
        /*013c*/ 	.byte	0x03, 0x19
        /*013e*/ 	.short	0x0060


	//----- nvinfo : EIATTR_PARAM_CBANK
	.align		4
        /*0140*/ 	.byte	0x04, 0x0a
        /*0142*/ 	.short	(.L_859 - .L_858)
	.align		4
.L_858:
        /*0144*/ 	.word	index@(.nv.constant0._ZN2at6native27unrolled_elementwise_kernelIZZZNS0_60_GLOBAL__N__171e0b9f_22_ActivationEluKernel_cu_9e10b42f_306119elu_backward_kernelERNS_18TensorIteratorBaseERKN3c106ScalarES8_S8_bENKUlvE_clEvENKUlvE_clEvEUlddE_St5arrayIPcLm3EELi4E23TrivialOffsetCalculatorILi2EjESF_ILi1EjENS0_6memory12LoadWithCastILi2EEENSI_13StoreWithCastILi1EEEEEviT_T0_T2_T3_T4_T5_)
        /*0148*/ 	.short	0x0380
        /*014a*/ 	.short	0x0060


	//----- nvinfo : EIATTR_SW_WAR
	.align		4
.L_859:
        /*014c*/ 	.byte	0x04, 0x36
        /*014e*/ 	.short	(.L_861 - .L_860)
.L_860:
        /*0150*/ 	.word	0x00000008
.L_861:


//--------------------- .nv.info._ZN2at6native18elementwise_kernelILi128ELi2EZNS0_22gpu_kernel_impl_nocastIZZZNS0_60_GLOBAL__N__171e0b9f_22_ActivationEluKernel_cu_9e10b42f_306119elu_backward_kernelERNS_18TensorIteratorBaseERKN3c106ScalarES9_S9_bENKUlvE_clEvENKUlvE_clEvEUlddE_EEvS5_RKT_EUliE_EEviT1_ --------------------------
	.section	.nv.info._ZN2at6native18elementwise_kernelILi128ELi2EZNS0_22gpu_kernel_impl_nocastIZZZNS0_60_GLOBAL__N__171e0b9f_22_ActivationEluKernel_cu_9e10b42f_306119elu_backward_kernelERNS_18TensorIteratorBaseERKN3c106ScalarES9_S9_bENKUlvE_clEvENKUlvE_clEvEUlddE_EEvS5_RKT_EUliE_EEviT1_,"",@"SHT_CUDA_INFO"
	.sectionflags	@""
	.align	4


	//----- nvinfo : EIATTR_CUDA_API_VERSION
	.align		4
        /*0000*/ 	.byte	0x04, 0x37
        /*0002*/ 	.short	(.L_863 - .L_862)
.L_862:
        /*0004*/ 	.word	0x00000082


	//----- nvinfo : EIATTR_KPARAM_INFO
	.align		4
.L_863:
        /*0008*/ 	.byte	0x04, 0x17
        /*000a*/ 	.short	(.L_865 - .L_864)
.L_864:
        /*000c*/ 	.word	0x00000000
        /*0010*/ 	.short	0x0001
        /*0012*/ 	.short	0x0008
        /*0014*/ 	.byte	0x00, 0xf0, 0xa1, 0x0a


	//----- nvinfo : EIATTR_KPARAM_INFO
	.align		4
.L_865:
        /*0018*/ 	.byte	0x04, 0x17
        /*001a*/ 	.short	(.L_867 - .L_866)
.L_866:
        /*001c*/ 	.word	0x00000000
        /*0020*/ 	.short	0x0000
        /*0022*/ 	.short	0x0000
        /*0024*/ 	.byte	0x00, 0xf0, 0x11, 0x00


	//----- nvinfo : EIATTR_SPARSE_MMA_MASK
	.align		4
.L_867:
        /*0028*/ 	.byte	0x03, 0x50
        /*002a*/ 	.short	0x0000


	//----- nvinfo : EIATTR_MAXREG_COUNT
	.align		4
        /*002c*/ 	.byte	0x03, 0x1b
        /*002e*/ 	.short	0x0080


	//----- nvinfo : EIATTR_MERCURY_ISA_VERSION
	.align		4
        /*0030*/ 	.byte	0x03, 0x5f
        /*0032*/ 	.short	0x0101


	//----- nvinfo : EIATTR_VRC_CTA_INIT_COUNT
	.align		4
        /*0034*/ 	.byte	0x02, 0x4a
	.zero		1
	.zero		1


	//----- nvinfo : EIATTR_EXIT_INSTR_OFFSETS
	.align		4
        /*0038*/ 	.byte	0x04, 0x1c
        /*003a*/ 	.short	(.L_869 - .L_868)


	//   ....[0]....
.L_868:
        /*003c*/ 	.word	0x000005e0


	//   ....[1]....
        /*0040*/ 	.word	0x00000a70


	//   ....[2]....
        /*0044*/ 	.word	0x00000ac0


	//   ....[3]....
        /*0048*/ 	.word	0x00002670


	//   ....[4]....
        /*004c*/ 	.word	0x00004130


	//   ....[5]....
        /*0050*/ 	.word	0x00004170


	//   ....[6]....
        /*0054*/ 	.word	0x00004310


	//   ....[7]....
        /*0058*/ 	.word	0x00004410


	//   ....[8]....
        /*005c*/ 	.word	0x00005bc0


	//   ....[9]....
        /*0060*/ 	.word	0x000072d0


	//----- nvinfo : EIATTR_MAX_THREADS
	.align		4
.L_869:
        /*0064*/ 	.byte	0x04, 0x05
        /*0066*/ 	.short	(.L_871 - .L_870)
.L_870:
        /*0068*/ 	.word	0x00000080
        /*006c*/ 	.word	0x00000001
        /*0070*/ 	.word	0x00000001


	//----- nvinfo : EIATTR_CRS_STACK_SIZE
	.align		4
.L_871:
        /*0074*/ 	.byte	0x04, 0x1e
        /*0076*/ 	.short	(.L_873 - .L_872)
.L_872:
        /*0078*/ 	.word	0x00000000


	//----- nvinfo : EIATTR_CBANK_PARAM_SIZE
	.align		4
.L_873:
        /*007c*/ 	.byte	0x03, 0x19
        /*007e*/ 	.short	0x02b0


	//----- nvinfo : EIATTR_PARAM_CBANK
	.align		4
        /*0080*/ 	.byte	0x04, 0x0a
        /*0082*/ 	.short	(.L_875 - .L_874)
	.align		4
.L_874:
        /*0084*/ 	.word	index@(.nv.constant0._ZN2at6native18elementwise_kernelILi128ELi2EZNS0_22gpu_kernel_impl_nocastIZZZNS0_60_GLOBAL__N__171e0b9f_22_ActivationEluKernel_cu_9e10b42f_306119elu_backward_kernelERNS_18TensorIteratorBaseERKN3c106ScalarES9_S9_bENKUlvE_clEvENKUlvE_clEvEUlddE_EEvS5_RKT_EUliE_EEviT1_)
        /*0088*/ 	.short	0x0380
        /*008a*/ 	.short	0x02b0


	//----- nvinfo : EIATTR_SW_WAR
	.align		4
.L_875:
        /*008c*/ 	.byte	0x04, 0x36
        /*008e*/ 	.short	(.L_877 - .L_876)
.L_876:
        /*0090*/ 	.word	0x00000008
.L_877:


//--------------------- .nv.info._ZN2at6native27unrolled_elementwise_kernelIZZZNS0_60_GLOBAL__N__171e0b9f_22_ActivationEluKernel_cu_9e10b42f_306119elu_backward_kernelERNS_18TensorIteratorBaseERKN3c106ScalarES8_S8_bENKUlvE_clEvENKUlvE_clEvEUlddE_St5arrayIPcLm3EELi4E23TrivialOffsetCalculatorILi2EjESF_ILi1EjENS0_6memory15LoadWithoutCastENSI_16StoreWithoutCastEEEviT_T0_T2_T3_T4_T5_ --------------------------
	.section	.nv.info._ZN2at6native27unrolled_elementwise_kernelIZZZNS0_60_GLOBAL__N__171e0b9f_22_ActivationEluKernel_cu_9e10b42f_306119elu_backward_kernelERNS_18TensorIteratorBaseERKN3c106ScalarES8_S8_bENKUlvE_clEvENKUlvE_clEvEUlddE_St5arrayIPcLm3EELi4E23TrivialOffsetCalculatorILi2EjESF_ILi1EjENS0_6memory15LoadWithoutCastENSI_16StoreWithoutCastEEEviT_T0_T2_T3_T4_T5_,"",@"SHT_CUDA_INFO"
	.sectionflags	@""
	.align	4


	//----- nvinfo : EIATTR_CUDA_API_VERSION
	.align		4
        /*0000*/ 	.byte	0x04, 0x37
        /*0002*/ 	.short	(.L_879 - .L_878)
.L_878:
        /*0004*/ 	.word	0x00000082


	//----- nvinfo : EIATTR_KPARAM_INFO
	.align		4
.L_879:
        /*0008*/ 	.byte	0x04, 0x17
        /*000a*/ 	.short	(.L_881 - .L_880)
.L_880:
        /*000c*/ 	.word	0x00000000
        /*0010*/ 	.short	0x0006
        /*0012*/ 	.short	0x004b
        /*0014*/ 	.byte	0x00, 0xf0, 0x05, 0x00


	//----- nvinfo : EIATTR_KPARAM_INFO
	.align		4
.L_881:
        /*0018*/ 	.byte	0x04, 0x17
        /*001a*/ 	.short	(.L_883 - .L_882)
.L_882:
        /*001c*/ 	.word	0x00000000
        /*0020*/ 	.short	0x0005
        /*0022*/ 	.short	0x004a
        /*0024*/ 	.byte	0x00, 0xf0, 0x05, 0x00


	//----- nvinfo : EIATTR_KPARAM_INFO
	.align		4
.L_883:
        /*0028*/ 	.byte	0x04, 0x17
        /*002a*/ 	.short	(.L_885 - .L_884)
.L_884:
        /*002c*/ 	.word	0x00000000
        /*0030*/ 	.short	0x0004
        /*0032*/ 	.short	0x0049
        /*0034*/ 	.byte	0x00, 0xf0, 0x05, 0x00


	//----- nvinfo : EIATTR_KPARAM_INFO
	.align		4
.L_885:
        /*0038*/ 	.byte	0x04, 0x17
        /*003a*/ 	.short	(.L_887 - .L_886)
.L_886:
        /*003c*/ 	.word	0x00000000
        /*0040*/ 	.short	0x0003
        /*0042*/ 	.short	0x0048
        /*0044*/ 	.byte	0x00, 0xf0, 0x05, 0x00


	//----- nvinfo : EIATTR_KPARAM_INFO
	.align		4
.L_887:
        /*0048*/ 	.byte	0x04, 0x17
        /*004a*/ 	.short	(.L_889 - .L_888)
.L_888:
        /*004c*/ 	.word	0x00000000
        /*0050*/ 	.short	0x0002
        /*0052*/ 	.short	0x0030
        /*0054*/ 	.byte	0x00, 0xf0, 0x61, 0x00


	//----- nvinfo : EIATTR_KPARAM_INFO
	.align		4
.L_889:
        /*0058*/ 	.byte	0x04, 0x17
        /*005a*/ 	.short	(.L_891 - .L_890)
.L_890:
        /*005c*/ 	.word	0x00000000
        /*0060*/ 	.short	0x0001
        /*0062*/ 	.short	0x0008
        /*0064*/ 	.byte	0x00, 0xf0, 0xa1, 0x00


	//----- nvinfo : EIATTR_KPARAM_INFO
	.align		4
.L_891:
        /*0068*/ 	.byte	0x04, 0x17
        /*006a*/ 	.short	(.L_893 - .L_892)
.L_892:
        /*006c*/ 	.word	0x00000000
        /*0070*/ 	.short	0x0000
        /*0072*/ 	.short	0x0000
        /*0074*/ 	.byte	0x00, 0xf0, 0x11, 0x00


	//----- nvinfo : EIATTR_SPARSE_MMA_MASK
	.align		4
.L_893:
        /*0078*/ 	.byte	0x03, 0x50
        /*007a*/ 	.short	0x0000


	//----- nvinfo : EIATTR_MAXREG_COUNT
	.align		4
        /*007c*/ 	.byte	0x03, 0x1b
        /*007e*/ 	.short	0x00ff


	//----- nvinfo : EIATTR_MERCURY_ISA_VERSION
	.align		4
        /*0080*/ 	.byte	0x03, 0x5f
        /*0082*/ 	.short	0x0101


	//----- nvinfo : EIATTR_VRC_CTA_INIT_COUNT
	.align		4
        /*0084*/ 	.byte	0x02, 0x4a
	.zero		1
	.zero		1


	//----- nvinfo : EIATTR_EXIT_INSTR_OFFSETS
	.align		4
        /*0088*/ 	.byte	0x04, 0x1c
        /*008a*/ 	.short	(.L_895 - .L_894)


	//   ....[0]....
.L_894:
        /*008c*/ 	.word	0x00001aa0


	//   ....[1]....
        /*0090*/ 	.word	0x00001af0


	//----- nvinfo : EIATTR_MAX_THREADS
	.align		4
.L_895:
        /*0094*/ 	.byte	0x04, 0x05
        /*0096*/ 	.short	(.L_897 - .L_896)
.L_896:
        /*0098*/ 	.word	0x00000080
        /*009c*/ 	.word	0x00000001
        /*00a0*/ 	.word	0x00000001


	//----- nvinfo : EIATTR_CRS_STACK_SIZE
	.align		4
.L_897:
        /*00a4*/ 	.byte	0x04, 0x1e
        /*00a6*/ 	.short	(.L_899 - .L_898)
.L_898:
        /*00a8*/ 	.word	0x00000000


	//----- nvinfo : EIATTR_CBANK_PARAM_SIZE
	.align		4
.L_899:
        /*00ac*/ 	.byte	0x03, 0x19
        /*00ae*/ 	.short	0x004c


	//----- nvinfo : EIATTR_PARAM_CBANK
	.align		4
        /*00b0*/ 	.byte	0x04, 0x0a
        /*00b2*/ 	.short	(.L_901 - .L_900)
	.align		4
.L_900:
        /*00b4*/ 	.word	index@(.nv.constant0._ZN2at6native27unrolled_elementwise_kernelIZZZNS0_60_GLOBAL__N__171e0b9f_22_ActivationEluKernel_cu_9e10b42f_306119elu_backward_kernelERNS_18TensorIteratorBaseERKN3c106ScalarES8_S8_bENKUlvE_clEvENKUlvE_clEvEUlddE_St5arrayIPcLm3EELi4E23TrivialOffsetCalculatorILi2EjESF_ILi1EjENS0_6memory15LoadWithoutCastENSI_16StoreWithoutCastEEEviT_T0_T2_T3_T4_T5_)
        /*00b8*/ 	.short	0x0380
        /*00ba*/ 	.short	0x004c


	//----- nvinfo : EIATTR_SW_WAR
	.align		4
.L_901:
        /*00bc*/ 	.byte	0x04, 0x36
        /*00be*/ 	.short	(.L_903 - .L_902)
.L_902:
        /*00c0*/ 	.word	0x00000008
.L_903:


//--------------------- .nv.info._ZN2at6native29vectorized_elementwise_kernelILi2EZZZNS0_60_GLOBAL__N__171e0b9f_22_ActivationEluKernel_cu_9e10b42f_306119elu_backward_kernelERNS_18TensorIteratorBaseERKN3c106ScalarES8_S8_bENKUlvE_clEvENKUlvE_clEvEUlddE_St5arrayIPcLm3EEEEviT0_T1_ --------------------------
	.section	.nv.info._ZN2at6native29vectorized_elementwise_kernelILi2EZZZNS0_60_GLOBAL__N__171e0b9f_22_ActivationEluKernel_cu_9e10b42f_306119elu_backward_kernelERNS_18TensorIteratorBaseERKN3c106ScalarES8_S8_bENKUlvE_clEvENKUlvE_clEvEUlddE_St5arrayIPcLm3EEEEviT0_T1_,"",@"SHT_CUDA_INFO"
	.sectionflags	@""
	.align	4


	//----- nvinfo : EIATTR_CUDA_API_VERSION
	.align		4
        /*0000*/ 	.byte	0x04, 0x37
        /*0002*/ 	.short	(.L_905 - .L_904)
.L_904:
        /*0004*/ 	.word	0x00000082


	//----- nvinfo : EIATTR_KPARAM_INFO
	.align		4
.L_905:
        /*0008*/ 	.byte	0x04, 0x17
        /*000a*/ 	.short	(.L_907 - .L_906)
.L_906:
        /*000c*/ 	.word	0x00000000
        /*0010*/ 	.short	0x0002
        /*0012*/ 	.short	0x0030
        /*0014*/ 	.byte	0x00, 0xf0, 0x61, 0x00


	//----- nvinfo : EIATTR_KPARAM_INFO
	.align		4
.L_907:
        /*0018*/ 	.byte	0x04, 0x17
        /*001a*/ 	.short	(.L_909 - .L_908)
.L_908:
        /*001c*/ 	.word	0x00000000
        /*0020*/ 	.short	0x0001
        /*0022*/ 	.short	0x0008
        /*0024*/ 	.byte	0x00, 0xf0, 0xa1, 0x00


	//----- nvinfo : EIATTR_KPARAM_INFO
	.align		4
.L_909:
        /*0028*/ 	.byte	0x04, 0x17
        /*002a*/ 	.short	(.L_911 - .L_910)
.L_910:
        /*002c*/ 	.word	0x00000000
        /*0030*/ 	.short	0x0000
        /*0032*/ 	.short	0x0000
        /*0034*/ 	.byte	0x00, 0xf0, 0x11, 0x00


	//----- nvinfo : EIATTR_SPARSE_MMA_MASK
	.align		4
.L_911:
        /*0038*/ 	.byte	0x03, 0x50
        /*003a*/ 	.short	0x0000


	//----- nvinfo : EIATTR_MAXREG_COUNT
	.align		4
        /*003c*/ 	.byte	0x03, 0x1b
        /*003e*/ 	.short	0x00ff


	//----- nvinfo : EIATTR_MERCURY_ISA_VERSION
	.align		4
        /*0040*/ 	.byte	0x03, 0x5f
        /*0042*/ 	.short	0x0101


	//----- nvinfo : EIATTR_VRC_CTA_INIT_COUNT
	.align		4
        /*0044*/ 	.byte	0x02, 0x4a
	.zero		1
	.zero		1


	//----- nvinfo : EIATTR_EXIT_INSTR_OFFSETS
	.align		4
        /*0048*/ 	.byte	0x04, 0x1c
        /*004a*/ 	.short	(.L_913 - .L_912)


	//   ....[0]....
.L_912:
        /*004c*/ 	.word	0x00003620


	//   ....[1]....
        /*0050*/ 	.word	0x00003670


	//   ....[2]....
        /*0054*/ 	.word	0x00006040


	//----- nvinfo : EIATTR_MAX_THREADS
	.align		4
.L_913:
        /*0058*/ 	.byte	0x04, 0x05
        /*005a*/ 	.short	(.L_915 - .L_914)
.L_914:
        /*005c*/ 	.word	0x00000080
        /*0060*/ 	.word	0x00000001
        /*0064*/ 	.word	0x00000001


	//----- nvinfo : EIATTR_CRS_STACK_SIZE
	.align		4
.L_915:
        /*0068*/ 	.byte	0x04, 0x1e
        /*006a*/ 	.short	(.L_917 - .L_916)
.L_916:
        /*006c*/ 	.word	0x00000000


	//----- nvinfo : EIATTR_CBANK_PARAM_SIZE
	.align		4
.L_917:
        /*0070*/ 	.byte	0x03, 0x19
        /*0072*/ 	.short	0x0048


	//----- nvinfo : EIATTR_PARAM_CBANK
	.align		4
        /*0074*/ 	.byte	0x04, 0x0a
        /*0076*/ 	.short	(.L_919 - .L_918)
	.align		4
.L_918:
        /*0078*/ 	.word	index@(.nv.constant0._ZN2at6native29vectorized_elementwise_kernelILi2EZZZNS0_60_GLOBAL__N__171e0b9f_22_ActivationEluKernel_cu_9e10b42f_306119elu_backward_kernelERNS_18TensorIteratorBaseERKN3c106ScalarES8_S8_bENKUlvE_clEvENKUlvE_clEvEUlddE_St5arrayIPcLm3EEEEviT0_T1_)
        /*007c*/ 	.short	0x0380
        /*007e*/ 	.short	0x0048


	//----- nvinfo : EIATTR_SW_WAR
	.align		4
.L_919:
        /*0080*/ 	.byte	0x04, 0x36
        /*0082*/ 	.short	(.L_921 - .L_920)
.L_920:
        /*0084*/ 	.word	0x00000008
.L_921:


//--------------------- .nv.info._ZN2at6native29vectorized_elementwise_kernelILi4EZZZNS0_60_GLOBAL__N__171e0b9f_22_ActivationEluKernel_cu_9e10b42f_306119elu_backward_kernelERNS_18TensorIteratorBaseERKN3c106ScalarES8_S8_bENKUlvE_clEvENKUlvE_clEvEUlddE_St5arrayIPcLm3EEEEviT0_T1_ --------------------------
	.section	.nv.info._ZN2at6native29vectorized_elementwise_kernelILi4EZZZNS0_60_GLOBAL__N__171e0b9f_22_ActivationEluKernel_cu_9e10b42f_306119elu_backward_kernelERNS_18TensorIteratorBaseERKN3c106ScalarES8_S8_bENKUlvE_clEvENKUlvE_clEvEUlddE_St5arrayIPcLm3EEEEviT0_T1_,"",@"SHT_CUDA_INFO"
	.sectionflags	@""
	.align	4


	//----- nvinfo : EIATTR_CUDA_API_VERSION
	.align		4
        /*0000*/ 	.byte	0x04, 0x37
        /*0002*/ 	.short	(.L_923 - .L_922)
.L_922:
        /*0004*/ 	.word	0x00000082


	//----- nvinfo : EIATTR_KPARAM_INFO
	.align		4
.L_923:
        /*0008*/ 	.byte	0x04, 0x17
        /*000a*/ 	.short	(.L_925 - .L_924)
.L_924:
        /*000c*/ 	.word	0x00000000
        /*0010*/ 	.short	0x0002
        /*0012*/ 	.short	0x0030
        /*0014*/ 	.byte	0x00, 0xf0, 0x61, 0x00


	//----- nvinfo : EIATTR_KPARAM_INFO
	.align		4
.L_925:
        /*0018*/ 	.byte	0x04, 0x17
        /*001a*/ 	.short	(.L_927 - .L_926)
.L_926:
        /*001c*/ 	.word	0x00000000
        /*0020*/ 	.short	0x0001
        /*0022*/ 	.short	0x0008
        /*0024*/ 	.byte	0x00, 0xf0, 0xa1, 0x00


	//----- nvinfo : EIATTR_KPARAM_INFO
	.align		4
.L_927:
        /*0028*/ 	.byte	0x04, 0x17
        /*002a*/ 	.short	(.L_929 - .L_928)
.L_928:
        /*002c*/ 	.word	0x00000000
        /*0030*/ 	.short	0x0000
        /*0032*/ 	.short	0x0000
        /*0034*/ 	.byte	0x00, 0xf0, 0x11, 0x00


	//----- nvinfo : EIATTR_SPARSE_MMA_MASK
	.align		4
.L_929:
        /*0038*/ 	.byte	0x03, 0x50
        /*003a*/ 	.short	0x0000


	//----- nvinfo : EIATTR_MAXREG_COUNT
	.align		4
        /*003c*/ 	.byte	0x03, 0x1b
        /*003e*/ 	.short	0x00ff


	//----- nvinfo : EIATTR_MERCURY_ISA_VERSION
	.align		4
        /*0040*/ 	.byte	0x03, 0x5f
        /*0042*/ 	.short	0x0101


	//----- nvinfo : EIATTR_VRC_CTA_INIT_COUNT
	.align		4
        /*0044*/ 	.byte	0x02, 0x4a
	.zero		1
	.zero		1


	//----- nvinfo : EIATTR_EXIT_INSTR_OFFSETS
	.align		4
        /*0048*/ 	.byte	0x04, 0x1c
        /*004a*/ 	.short	(.L_931 - .L_930)


	//   ....[0]....
.L_930:
        /*004c*/ 	.word	0x00003620


	//   ....[1]....
        /*0050*/ 	.word	0x00003670


	//   ....[2]....
        /*0054*/ 	.word	0x00005fe0


	//----- nvinfo : EIATTR_MAX_THREADS
	.align		4
.L_931:
        /*0058*/ 	.byte	0x04, 0x05
        /*005a*/ 	.short	(.L_933 - .L_932)
.L_932:
        /*005c*/ 	.word	0x00000080
        /*0060*/ 	.word	0x00000001
        /*0064*/ 	.word	0x00000001


	//----- nvinfo : EIATTR_CRS_STACK_SIZE
	.align		4
.L_933:
        /*0068*/ 	.byte	0x04, 0x1e
        /*006a*/ 	.short	(.L_935 - .L_934)
.L_934:
        /*006c*/ 	.word	0x00000000


	//----- nvinfo : EIATTR_CBANK_PARAM_SIZE
	.align		4
.L_935:
        /*0070*/ 	.byte	0x03, 0x19
        /*0072*/ 	.short	0x0048


	//----- nvinfo : EIATTR_PARAM_CBANK
	.align		4
        /*0074*/ 	.byte	0x04, 0x0a
        /*0076*/ 	.short	(.L_937 - .L_936)
	.align		4
.L_936:
        /*0078*/ 	.word	index@(.nv.constant0._ZN2at6native29vectorized_elementwise_kernelILi4EZZZNS0_60_GLOBAL__N__171e0b9f_22_ActivationEluKernel_cu_9e10b42f_306119elu_backward_kernelERNS_18TensorIteratorBaseERKN3c106ScalarES8_S8_bENKUlvE_clEvENKUlvE_clEvEUlddE_St5arrayIPcLm3EEEEviT0_T1_)
        /*007c*/ 	.short	0x0380
        /*007e*/ 	.short	0x0048


	//----- nvinfo : EIATTR_SW_WAR
	.align		4
.L_937:
        /*0080*/ 	.byte	0x04, 0x36
        /*0082*/ 	.short	(.L_939 - .L_938)
.L_938:
        /*0084*/ 	.word	0x00000008
.L_939:


//--------------------- .nv.info._ZN2at6native29vectorized_elementwise_kernelILi8EZZZNS0_60_GLOBAL__N__171e0b9f_22_ActivationEluKernel_cu_9e10b42f_306119elu_backward_kernelERNS_18TensorIteratorBaseERKN3c106ScalarES8_S8_bENKUlvE_clEvENKUlvE_clEvEUlddE_St5arrayIPcLm3EEEEviT0_T1_ --------------------------
	.section	.nv.info._ZN2at6native29vectorized_elementwise_kernelILi8EZZZNS0_60_GLOBAL__N__171e0b9f_22_ActivationEluKernel_cu_9e10b42f_306119elu_backward_kernelERNS_18TensorIteratorBaseERKN3c106ScalarES8_S8_bENKUlvE_clEvENKUlvE_clEvEUlddE_St5arrayIPcLm3EEEEviT0_T1_,"",@"SHT_CUDA_INFO"
	.sectionflags	@""
	.align	4


	//----- nvinfo : EIATTR_CUDA_API_VERSION
	.align		4
        /*0000*/ 	.byte	0x04, 0x37
        /*0002*/ 	.short	(.L_941 - .L_940)
.L_940:
        /*0004*/ 	.word	0x00000082


	//----- nvinfo : EIATTR_KPARAM_INFO
	.align		4
.L_941:
        /*0008*/ 	.byte	0x04, 0x17
        /*000a*/ 	.short	(.L_943 - .L_942)
.L_942:
        /*000c*/ 	.word	0x00000000
        /*0010*/ 	.short	0x0002
        /*0012*/ 	.short	0x0030
        /*0014*/ 	.byte	0x00, 0xf0, 0x61, 0x00


	//----- nvinfo : EIATTR_KPARAM_INFO
	.align		4
.L_943:
        /*0018*/ 	.byte	0x04, 0x17
        /*001a*/ 	.short	(.L_945 - .L_944)
.L_944:
        /*001c*/ 	.word	0x00000000
        /*0020*/ 	.short	0x0001
        /*0022*/ 	.short	0x0008
        /*0024*/ 	.byte	0x00, 0xf0, 0xa1, 0x00


	//----- nvinfo : EIATTR_KPARAM_INFO
	.align		4
.L_945:
        /*0028*/ 	.byte	0x04, 0x17
        /*002a*/ 	.short	(.L_947 - .L_946)
.L_946:
        /*002c*/ 	.word	0x00000000
        /*0030*/ 	.short	0x0000
        /*0032*/ 	.short	0x0000
        /*0034*/ 	.byte	0x00, 0xf0, 0x11, 0x00


	//----- nvinfo : EIATTR_SPARSE_MMA_MASK
	.align		4
.L_947:
        /*0038*/ 	.byte	0x03, 0x50
        /*003a*/ 	.short	0x0000


	//----- nvinfo : EIATTR_MAXREG_COUNT
	.align		4
        /*003c*/ 	.byte	0x03, 0x1b
        /*003e*/ 	.short	0x00ff


	//----- nvinfo : EIATTR_MERCURY_ISA_VERSION
	.align		4
        /*0040*/ 	.byte	0x03, 0x5f
        /*0042*/ 	.short	0x0101


	//----- nvinfo : EIATTR_VRC_CTA_INIT_COUNT
	.align		4
        /*0044*/ 	.byte	0x02, 0x4a
	.zero		1
	.zero		1


	//----- nvinfo : EIATTR_EXIT_INSTR_OFFSETS
	.align		4
        /*0048*/ 	.byte	0x04, 0x1c
        /*004a*/ 	.short	(.L_949 - .L_948)


	//   ....[0]....
.L_948:
        /*004c*/ 	.word	0x00003620


	//   ....[1]....
        /*0050*/ 	.word	0x00003670


	//   ....[2]....
        /*0054*/ 	.word	0x00005fe0


	//----- nvinfo : EIATTR_MAX_THREADS
	.align		4
.L_949:
        /*0058*/ 	.byte	0x04, 0x05
        /*005a*/ 	.short	(.L_951 - .L_950)
.L_950:
        /*005c*/ 	.word	0x00000080
        /*0060*/ 	.word	0x00000001
        /*0064*/ 	.word	0x00000001


	//----- nvinfo : EIATTR_CRS_STACK_SIZE
	.align		4
.L_951:
        /*0068*/ 	.byte	0x04, 0x1e
        /*006a*/ 	.short	(.L_953 - .L_952)
.L_952:
        /*006c*/ 	.word	0x00000000


	//----- nvinfo : EIATTR_CBANK_PARAM_SIZE
	.align		4
.L_953:
        /*0070*/ 	.byte	0x03, 0x19
        /*0072*/ 	.short	0x0048


	//----- nvinfo : EIATTR_PARAM_CBANK
	.align		4
        /*0074*/ 	.byte	0x04, 0x0a
        /*0076*/ 	.short	(.L_955 - .L_954)
	.align		4
.L_954:
        /*0078*/ 	.word	index@(.nv.constant0._ZN2at6native29vectorized_elementwise_kernelILi8EZZZNS0_60_GLOBAL__N__171e0b9f_22_ActivationEluKernel_cu_9e10b42f_306119elu_backward_kernelERNS_18TensorIteratorBaseERKN3c106ScalarES8_S8_bENKUlvE_clEvENKUlvE_clEvEUlddE_St5arrayIPcLm3EEEEviT0_T1_)
        /*007c*/ 	.short	0x0380
        /*007e*/ 	.short	0x0048


	//----- nvinfo : EIATTR_SW_WAR
	.align		4
.L_955:
        /*0080*/ 	.byte	0x04, 0x36
        /*0082*/ 	.short	(.L_957 - .L_956)
.L_956:
        /*0084*/ 	.word	0x00000008
.L_957:


//--------------------- .nv.info._ZN2at6native18elementwise_kernelILi128ELi4EZNS0_15gpu_kernel_implIZZZNS0_60_GLOBAL__N__171e0b9f_22_ActivationEluKernel_cu_9e10b42f_306110elu_kernelERNS_18TensorIteratorBaseERKN3c106ScalarES9_S9_ENKUlvE_clEvENKUlvE2_clEvEUlNS6_8BFloat16EE_EEvS5_RKT_EUliE_EEviT1_ --------------------------
	.section	.nv.info._ZN2at6native18elementwise_kernelILi128ELi4EZNS0_15gpu_kernel_implIZZZNS0_60_GLOBAL__N__171e0b9f_22_ActivationEluKernel_cu_9e10b42f_306110elu_kernelERNS_18TensorIteratorBaseERKN3c106ScalarES9_S9_ENKUlvE_clEvENKUlvE2_clEvEUlNS6_8BFloat16EE_EEvS5_RKT_EUliE_EEviT1_,"",@"SHT_CUDA_INFO"
	.sectionflags	@""
	.align	4


	//----- nvinfo : EIATTR_CUDA_API_VERSION
	.align		4
        /*0000*/ 	.byte	0x04, 0x37
        /*0002*/ 	.short	(.L_959 - .L_958)
.L_958:
        /*0004*/ 	.word	0x00000082


	//----- nvinfo : EIATTR_KPARAM_INFO
	.align		4
.L_959:
        /*0008*/ 	.byte	0x04, 0x17
        /*000a*/ 	.short	(.L_961 - .L_960)
.L_960:
        /*000c*/ 	.word	0x00000000
        /*0010*/ 	.short	0x0001
        /*0012*/ 	.short	0x0008
        /*0014*/ 	.byte	0x00, 0xf0, 0xc1, 0x08


	//----- nvinfo : EIATTR_KPARAM_INFO
	.align		4
.L_961:
        /*0018*/ 	.byte	0x04, 0x17
        /*001a*/ 	.short	(.L_963 - .L_962)
.L_962:
        /*001c*/ 	.word	0x00000000
        /*0020*/ 	.short	0x0000
        /*0022*/ 	.short	0x0000
        /*0024*/ 	.byte	0x00, 0xf0, 0x11, 0x00


	//----- nvinfo : EIATTR_SPARSE_MMA_MASK
	.align		4
.L_963:
        /*0028*/ 	.byte	0x03, 0x50
        /*002a*/ 	.short	0x0000


	//----- nvinfo : EIATTR_MAXREG_COUNT
	.align		4
        /*002c*/ 	.byte	0x03, 0x1b
        /*002e*/ 	.short	0x0080


	//----- nvinfo : EIATTR_EXTERNS
	.align		4
        /*0030*/ 	.byte	0x04, 0x0f
        /*0032*/ 	.short	(.L_965 - .L_964)


	//   ....[0]....
	.align		4
.L_964:
        /*0034*/ 	.word	index@(__assertfail)


	//----- nvinfo : EIATTR_MERCURY_ISA_VERSION
	.align		4
.L_965:
        /*0038*/ 	.byte	0x03, 0x5f
        /*003a*/ 	.short	0x0101


	//----- nvinfo : EIATTR_VRC_CTA_INIT_COUNT
	.align		4
        /*003c*/ 	.byte	0x02, 0x4a
	.zero		1
	.zero		1


	//----- nvinfo : EIATTR_SYSCALL_OFFSETS
	.align		4
        /*0040*/ 	.byte	0x04, 0x46
        /*0042*/ 	.short	(.L_967 - .L_966)


	//   ....[0]....
.L_966:
        /*0044*/ 	.word	0x00002210


	//   ....[1]....
        /*0048*/ 	.word	0x00003340


	//   ....[2]....
        /*004c*/ 	.word	0x000056f0


	//   ....[3]....
        /*0050*/ 	.word	0x00006680


	//   ....[4]....
        /*0054*/ 	.word	0x00008b20


	//   ....[5]....
        /*0058*/ 	.word	0x00009ab0


	//   ....[6]....
        /*005c*/ 	.word	0x0000bf60


	//   ....[7]....
        /*0060*/ 	.word	0x0000cec0


	//----- nvinfo : EIATTR_EXIT_INSTR_OFFSETS
	.align		4
.L_967:
        /*0064*/ 	.byte	0x04, 0x1c
        /*0066*/ 	.short	(.L_969 - .L_968)


	//   ....[0]....
.L_968:
        /*0068*/ 	.word	0x00009d70


	//   ....[1]....
        /*006c*/ 	.word	0x0000c340


	//   ....[2]....
        /*0070*/ 	.word	0x0000c380


	//   ....[3]....
        /*0074*/ 	.word	0x0000c420


	//   ....[4]....
        /*0078*/ 	.word	0x0000c460


	//   ....[5]....
        /*007c*/ 	.word	0x0000c4a0


	//   ....[6]....
        /*0080*/ 	.word	0x0000c530


	//   ....[7]....
        /*0084*/ 	.word	0x0000c570


	//   ....[8]....
        /*0088*/ 	.word	0x0000c610


	//   ....[9]....
        /*008c*/ 	.word	0x0000c660


	//   ....[10]....
        /*0090*/ 	.word	0x0000c6b0


	//   ....[11]....
        /*0094*/ 	.word	0x0000c790


	//   ....[12]....
        /*0098*/ 	.word	0x0000c900


	//   ....[13]....
        /*009c*/ 	.word	0x0000ca70


	//   ....[14]....
        /*00a0*/ 	.word	0x0000cbd0


	//   ....[15]....
        /*00a4*/ 	.word	0x0000cc10


	//   ....[16]....
        /*00a8*/ 	.word	0x0000cc50


	//   ....[17]....
        /*00ac*/ 	.word	0x0000cd00


	//   ....[18]....
        /*00b0*/ 	.word	0x0000cd60


	//   ....[19]....
        /*00b4*/ 	.word	0x0000ced0


	//   ....[20]....
        /*00b8*/ 	.word	0x0000cfe0


	//   ....[21]....
        /*00bc*/ 	.word	0x0000d120


	//   ....[22]....
        /*00c0*/ 	.word	0x0000d140


	//----- nvinfo : EIATTR_MAX_THREADS
	.align		4
.L_969:
        /*00c4*/ 	.byte	0x04, 0x05
        /*00c6*/ 	.short	(.L_971 - .L_970)
.L_970:
        /*00c8*/ 	.word	0x00000080
        /*00cc*/ 	.word	0x00000001
        /*00d0*/ 	.word	0x00000001


	//----- nvinfo : EIATTR_CRS_STACK_SIZE
	.align		4
.L_971:
        /*00d4*/ 	.byte	0x04, 0x1e
        /*00d6*/ 	.short	(.L_973 - .L_972)
.L_972:
        /*00d8*/ 	.word	0x00000000


	//----- nvinfo : EIATTR_CBANK_PARAM_SIZE
	.align		4
.L_973:
        /*00dc*/ 	.byte	0x03, 0x19
        /*00de*/ 	.short	0x0238


	//----- nvinfo : EIATTR_PARAM_CBANK
	.align		4
        /*00e0*/ 	.byte	0x04, 0x0a
        /*00e2*/ 	.short	(.L_975 - .L_974)
	.align		4
.L_974:
        /*00e4*/ 	.word	index@(.nv.constant0._ZN2at6native18elementwise_kernelILi128ELi4EZNS0_15gpu_kernel_implIZZZNS0_60_GLOBAL__N__171e0b9f_22_ActivationEluKernel_cu_9e10b42f_306110elu_kernelERNS_18TensorIteratorBaseERKN3c106ScalarES9_S9_ENKUlvE_clEvENKUlvE2_clEvEUlNS6_8BFloat16EE_EEvS5_RKT_EUliE_EEviT1_)
        /*00e8*/ 	.short	0x0380
        /*00ea*/ 	.short	0x0238


	//----- nvinfo : EIATTR_SW_WAR
	.align		4
.L_975:
        /*00ec*/ 	.byte	0x04, 0x36
        /*00ee*/ 	.short	(.L_977 - .L_976)
.L_976:
        /*00f0*/ 	.word	0x00000008
.L_977:


//--------------------- .nv.info._ZN2at6native27unrolled_elementwise_kernelIZZZNS0_60_GLOBAL__N__171e0b9f_22_ActivationEluKernel_cu_9e10b42f_306110elu_kernelERNS_18TensorIteratorBaseERKN3c106ScalarES8_S8_ENKUlvE_clEvENKUlvE2_clEvEUlNS5_8BFloat16EE_St5arrayIPcLm2EELi4E23TrivialOffsetCalculatorILi1EjESH_NS0_6memory12LoadWithCastILi1EEENSI_13StoreWithCastILi1EEEEEviT_T0_T2_T3_T4_T5_ --------------------------
	.section	.nv.info._ZN2at6native27unrolled_elementwise_kernelIZZZNS0_60_GLOBAL__N__171e0b9f_22_ActivationEluKernel_cu_9e10b42f_306110elu_kernelERNS_18TensorIteratorBaseERKN3c106ScalarES8_S8_ENKUlvE_clEvENKUlvE2_clEvEUlNS5_8BFloat16EE_St5arrayIPcLm2EELi4E23TrivialOffsetCalculatorILi1EjESH_NS0_6memory12LoadWithCastILi1EEENSI_13StoreWithCastILi1EEEEEviT_T0_T2_T3_T4_T5_,"",@"SHT_CUDA_INFO"
	.sectionflags	@""
	.align	4


	//----- nvinfo : EIATTR_CUDA_API_VERSION
	.align		4
        /*0000*/ 	.byte	0x04, 0x37
        /*0002*/ 	.short	(.L_979 - .L_978)
.L_978:
        /*0004*/ 	.word	0x00000082


	//----- nvinfo : EIATTR_KPARAM_INFO
	.align		4
.L_979:
        /*0008*/ 	.byte	0x04, 0x17
        /*000a*/ 	.short	(.L_981 - .L_980)
.L_980:
        /*000c*/ 	.word	0x00000000
        /*0010*/ 	.short	0x0006
        /*0012*/ 	.short	0x003c
        /*0014*/ 	.byte	0x00, 0xf0, 0x21, 0x00


	//----- nvinfo : EIATTR_KPARAM_INFO
	.align		4
.L_981:
        /*0018*/ 	.byte	0x04, 0x17
        /*001a*/ 	.short	(.L_983 - .L_982)
.L_982:
        /*001c*/ 	.word	0x00000000
        /*0020*/ 	.short	0x0005
        /*0022*/ 	.short	0x0034
        /*0024*/ 	.byte	0x00, 0xf0, 0x21, 0x00


	//----- nvinfo : EIATTR_KPARAM_INFO
	.align		4
.L_983:
        /*0028*/ 	.byte	0x04, 0x17
        /*002a*/ 	.short	(.L_985 - .L_984)
.L_984:
        /*002c*/ 	.word	0x00000000
        /*0030*/ 	.short	0x0004
        /*0032*/ 	.short	0x0031
        /*0034*/ 	.byte	0x00, 0xf0, 0x05, 0x00


	//----- nvinfo : EIATTR_KPARAM_INFO
	.align		4
.L_985:
        /*0038*/ 	.byte	0x04, 0x17
        /*003a*/ 	.short	(.L_987 - .L_986)
.L_986:
        /*003c*/ 	.word	0x00000000
        /*0040*/ 	.short	0x0003
        /*0042*/ 	.short	0x0030
        /*0044*/ 	.byte	0x00, 0xf0, 0x05, 0x00


	//----- nvinfo : EIATTR_KPARAM_INFO
	.align		4
.L_987:
        /*0048*/ 	.byte	0x04, 0x17
        /*004a*/ 	.short	(.L_989 - .L_988)
.L_988:
        /*004c*/ 	.word	0x00000000
        /*0050*/ 	.short	0x0002
        /*0052*/ 	.short	0x0020
        /*0054*/ 	.byte	0x00, 0xf0, 0x41, 0x00


	//----- nvinfo : EIATTR_KPARAM_INFO
	.align		4
.L_989:
        /*0058*/ 	.byte	0x04, 0x17
        /*005a*/ 	.short	(.L_991 - .L_990)
.L_990:
        /*005c*/ 	.word	0x00000000
        /*0060*/ 	.short	0x0001
        /*0062*/ 	.short	0x0008
        /*0064*/ 	.byte	0x00, 0xf0, 0x61, 0x00


	//----- nvinfo : EIATTR_KPARAM_INFO
	.align		4
.L_991:
        /*0068*/ 	.byte	0x04, 0x17
        /*006a*/ 	.short	(.L_993 - .L_992)
.L_992:
        /*006c*/ 	.word	0x00000000
        /*0070*/ 	.short	0x0000
        /*0072*/ 	.short	0x0000
        /*0074*/ 	.byte	0x00, 0xf0, 0x11, 0x00


	//----- nvinfo : EIATTR_SPARSE_MMA_MASK
	.align		4
.L_993:
        /*0078*/ 	.byte	0x03, 0x50
        /*007a*/ 	.short	0x0000


	//----- nvinfo : EIATTR_MAXREG_COUNT
	.align		4
        /*007c*/ 	.byte	0x03, 0x1b
        /*007e*/ 	.short	0x00ff


	//----- nvinfo : EIATTR_EXTERNS
	.align		4
        /*0080*/ 	.byte	0x04, 0x0f
        /*0082*/ 	.short	(.L_995 - .L_994)


	//   ....[0]....
	.align		4
.L_994:
        /*0084*/ 	.word	index@(__assertfail)


	//----- nvinfo : EIATTR_MERCURY_ISA_VERSION
	.align		4
.L_995:
        /*0088*/ 	.byte	0x03, 0x5f
        /*008a*/ 	.short	0x0101


	//----- nvinfo : EIATTR_VRC_CTA_INIT_COUNT
	.align		4
        /*008c*/ 	.byte	0x02, 0x4a
	.zero		1
	.zero		1


	//----- nvinfo : EIATTR_SYSCALL_OFFSETS
	.align		4
        /*0090*/ 	.byte	0x04, 0x46
        /*0092*/ 	.short	(.L_997 - .L_996)


	//   ....[0]....
.L_996:
        /*0094*/ 	.word	0x00001000


	//   ....[1]....
        /*0098*/ 	.word	0x000021e0


	//   ....[2]....
        /*009c*/ 	.word	0x00003300


	//   ....[3]....
        /*00a0*/ 	.word	0x00004330


	//   ....[4]....
        /*00a4*/ 	.word	0x00005da0


	//   ....[5]....
        /*00a8*/ 	.word	0x00006c80


	//   ....[6]....
        /*00ac*/ 	.word	0x00007c00


	//   ....[7]....
        /*00b0*/ 	.word	0x00008b80


	//----- nvinfo : EIATTR_EXIT_INSTR_OFFSETS
	.align		4
.L_997:
        /*00b4*/ 	.byte	0x04, 0x1c
        /*00b6*/ 	.short	(.L_999 - .L_998)


	//   ....[0]....
.L_998:
        /*00b8*/ 	.word	0x00007eb0


	//   ....[1]....
        /*00bc*/ 	.word	0x00008000


	//   ....[2]....
        /*00c0*/ 	.word	0x00008040


	//   ....[3]....
        /*00c4*/ 	.word	0x000080e0


	//   ....[4]....
        /*00c8*/ 	.word	0x00008120


	//   ....[5]....
        /*00cc*/ 	.word	0x00008160


	//   ....[6]....
        /*00d0*/ 	.word	0x000081f0


	//   ....[7]....
        /*00d4*/ 	.word	0x00008230


	//   ....[8]....
        /*00d8*/ 	.word	0x000082d0


	//   ....[9]....
        /*00dc*/ 	.word	0x00008320


	//   ....[10]....
        /*00e0*/ 	.word	0x00008370


	//   ....[11]....
        /*00e4*/ 	.word	0x00008450


	//   ....[12]....
        /*00e8*/ 	.word	0x000085c0


	//   ....[13]....
        /*00ec*/ 	.word	0x00008730


	//   ....[14]....
        /*00f0*/ 	.word	0x00008890


	//   ....[15]....
        /*00f4*/ 	.word	0x000088d0


	//   ....[16]....
        /*00f8*/ 	.word	0x00008910


	//   ....[17]....
        /*00fc*/ 	.word	0x000089c0


	//   ....[18]....
        /*0100*/ 	.word	0x00008a20


	//   ....[19]....
        /*0104*/ 	.word	0x00008b90


	//   ....[20]....
        /*0108*/ 	.word	0x00008ca0


	//   ....[21]....
        /*010c*/ 	.word	0x00008de0


	//   ....[22]....
        /*0110*/ 	.word	0x00008e00


	//----- nvinfo : EIATTR_MAX_THREADS
	.align		4
.L_999:
        /*0114*/ 	.byte	0x04, 0x05
        /*0116*/ 	.short	(.L_1001 - .L_1000)
.L_1000:
        /*0118*/ 	.word	0x00000080
        /*011c*/ 	.word	0x00000001
        /*0120*/ 	.word	0x00000001


	//----- nvinfo : EIATTR_CRS_STACK_SIZE
	.align		4
.L_1001:
        /*0124*/ 	.byte	0x04, 0x1e
        /*0126*/ 	.short	(.L_1003 - .L_1002)
.L_1002:
        /*0128*/ 	.word	0x00000000


	//----- nvinfo : EIATTR_CBANK_PARAM_SIZE
	.align		4
.L_1003:
        /*012c*/ 	.byte	0x03, 0x19
        /*012e*/ 	.short	0x0044


	//----- nvinfo : EIATTR_PARAM_CBANK
	.align		4
        /*0130*/ 	.byte	0x04, 0x0a
        /*0132*/ 	.short	(.L_1005 - .L_1004)
	.align		4
.L_1004:
        /*0134*/ 	.word	index@(.nv.constant0._ZN2at6native27unrolled_elementwise_kernelIZZZNS0_60_GLOBAL__N__171e0b9f_22_ActivationEluKernel_cu_9e10b42f_306110elu_kernelERNS_18TensorIteratorBaseERKN3c106ScalarES8_S8_ENKUlvE_clEvENKUlvE2_clEvEUlNS5_8BFloat16EE_St5arrayIPcLm2EELi4E23TrivialOffsetCalculatorILi1EjESH_NS0_6memory12LoadWithCastILi1EEENSI_13StoreWithCastILi1EEEEEviT_T0_T2_T3_T4_T5_)
        /*0138*/ 	.short	0x0380
        /*013a*/ 	.short	0x0044


	//----- nvinfo : EIATTR_SW_WAR
	.align		4
.L_1005:
        /*013c*/ 	.byte	0x04, 0x36
        /*013e*/ 	.short	(.L_1007 - .L_1006)
.L_1006:
        /*0140*/ 	.word	0x00000008
.L_1007:


//--------------------- .nv.info._ZN2at6native18elementwise_kernelILi128ELi4EZNS0_22gpu_kernel_impl_nocastIZZZNS0_60_GLOBAL__N__171e0b9f_22_ActivationEluKernel_cu_9e10b42f_306110elu_kernelERNS_18TensorIteratorBaseERKN3c106ScalarES9_S9_ENKUlvE_clEvENKUlvE2_clEvEUlNS6_8BFloat16EE_EEvS5_RKT_EUliE_EEviT1_ --------------------------
	.section	.nv.info._ZN2at6native18elementwise_kernelILi128ELi4EZNS0_22gpu_kernel_impl_nocastIZZZNS0_60_GLOBAL__N__171e0b9f_22_ActivationEluKernel_cu_9e10b42f_306110elu_kernelERNS_18TensorIteratorBaseERKN3c106ScalarES9_S9_ENKUlvE_clEvENKUlvE2_clEvEUlNS6_8BFloat16EE_EEvS5_RKT_EUliE_EEviT1_,"",@"SHT_CUDA_INFO"
	.sectionflags	@""
	.align	4


	//----- nvinfo : EIATTR_CUDA_API_VERSION
	.align		4
        /*0000*/ 	.byte	0x04, 0x37
        /*0002*/ 	.short	(.L_1009 - .L_1008)
.L_1008:
        /*0004*/ 	.word	0x00000082


	//----- nvinfo : EIATTR_KPARAM_INFO
	.align		4
.L_1009:
        /*0008*/ 	.byte	0x04, 0x17
        /*000a*/ 	.short	(.L_1011 - .L_1010)
.L_1010:
        /*000c*/ 	.word	0x00000000
        /*0010*/ 	.short	0x0001
        /*0012*/ 	.short	0x0008
        /*0014*/ 	.byte	0x00, 0xf0, 0xa1, 0x08


	//----- nvinfo : EIATTR_KPARAM_INFO
	.align		4
.L_1011:
        /*0018*/ 	.byte	0x04, 0x17
        /*001a*/ 	.short	(.L_1013 - .L_1012)
.L_1012:
        /*001c*/ 	.word	0x00000000
        /*0020*/ 	.short	0x0000
        /*0022*/ 	.short	0x0000
        /*0024*/ 	.byte	0x00, 0xf0, 0x11, 0x00


	//----- nvinfo : EIATTR_SPARSE_MMA_MASK
	.align		4
.L_1013:
        /*0028*/ 	.byte	0x03, 0x50
        /*002a*/ 	.short	0x0000


	//----- nvinfo : EIATTR_MAXREG_COUNT
	.align		4
        /*002c*/ 	.byte	0x03, 0x1b
        /*002e*/ 	.short	0x0080


	//----- nvinfo : EIATTR_MERCURY_ISA_VERSION
	.align		4
        /*0030*/ 	.byte	0x03, 0x5f
        /*0032*/ 	.short	0x0101


	//----- nvinfo : EIATTR_VRC_CTA_INIT_COUNT
	.align		4
        /*0034*/ 	.byte	0x02, 0x4a
	.zero		1
	.zero		1


	//----- nvinfo : EIATTR_EXIT_INSTR_OFFSETS
	.align		4
        /*0038*/ 	.byte	0x04, 0x1c
        /*003a*/ 	.short	(.L_1015 - .L_1014)


	//   ....[0]....
.L_1014:
        /*003c*/ 	.word	0x00000930


	//   ....[1]....
        /*0040*/ 	.word	0x00000bc0


	//   ....[2]....
        /*0044*/ 	.word	0x00004d90


	//   ....[3]....
        /*0048*/ 	.word	0x00006310


	//----- nvinfo : EIATTR_MAX_THREADS
	.align		4
.L_1015:
        /*004c*/ 	.byte	0x04, 0x05
        /*004e*/ 	.short	(.L_1017 - .L_1016)
.L_1016:
        /*0050*/ 	.word	0x00000080
        /*0054*/ 	.word	0x00000001
        /*0058*/ 	.word	0x00000001


	//----- nvinfo : EIATTR_CRS_STACK_SIZE
	.align		4
.L_1017:
        /*005c*/ 	.byte	0x04, 0x1e
        /*005e*/ 	.short	(.L_1019 - .L_1018)
.L_1018:
        /*0060*/ 	.word	0x00000000


	//----- nvinfo : EIATTR_CBANK_PARAM_SIZE
	.align		4
.L_1019:
        /*0064*/ 	.byte	0x03, 0x19
        /*0066*/ 	.short	0x0230


	//----- nvinfo : EIATTR_PARAM_CBANK
	.align		4
        /*0068*/ 	.byte	0x04, 0x0a
        /*006a*/ 	.short	(.L_1021 - .L_1020)
	.align		4
.L_1020:
        /*006c*/ 	.word	index@(.nv.constant0._ZN2at6native18elementwise_kernelILi128ELi4EZNS0_22gpu_kernel_impl_nocastIZZZNS0_60_GLOBAL__N__171e0b9f_22_ActivationEluKernel_cu_9e10b42f_306110elu_kernelERNS_18TensorIteratorBaseERKN3c106ScalarES9_S9_ENKUlvE_clEvENKUlvE2_clEvEUlNS6_8BFloat16EE_EEvS5_RKT_EUliE_EEviT1_)
        /*0070*/ 	.short	0x0380
        /*0072*/ 	.short	0x0230


	//----- nvinfo : EIATTR_SW_WAR
	.align		4
.L_1021:
        /*0074*/ 	.byte	0x04, 0x36
        /*0076*/ 	.short	(.L_1023 - .L_1022)
.L_1022:
        /*0078*/ 	.word	0x00000008
.L_1023:


//--------------------- .nv.info._ZN2at6native27unrolled_elementwise_kernelIZZZNS0_60_GLOBAL__N__171e0b9f_22_ActivationEluKernel_cu_9e10b42f_306110elu_kernelERNS_18TensorIteratorBaseERKN3c106ScalarES8_S8_ENKUlvE_clEvENKUlvE2_clEvEUlNS5_8BFloat16EE_St5arrayIPcLm2EELi4E23TrivialOffsetCalculatorILi1EjESH_NS0_6memory15LoadWithoutCastENSI_16StoreWithoutCastEEEviT_T0_T2_T3_T4_T5_ --------------------------
	.section	.nv.info._ZN2at6native27unrolled_elementwise_kernelIZZZNS0_60_GLOBAL__N__171e0b9f_22_ActivationEluKernel_cu_9e10b42f_306110elu_kernelERNS_18TensorIteratorBaseERKN3c106ScalarES8_S8_ENKUlvE_clEvENKUlvE2_clEvEUlNS5_8BFloat16EE_St5arrayIPcLm2EELi4E23TrivialOffsetCalculatorILi1EjESH_NS0_6memory15LoadWithoutCastENSI_16StoreWithoutCastEEEviT_T0_T2_T3_T4_T5_,"",@"SHT_CUDA_INFO"
	.sectionflags	@""
	.align	4


	//----- nvinfo : EIATTR_CUDA_API_VERSION
	.align		4
        /*0000*/ 	.byte	0x04, 0x37
        /*0002*/ 	.short	(.L_1025 - .L_1024)
.L_1024:
        /*0004*/ 	.word	0x00000082


	//----- nvinfo : EIATTR_KPARAM_INFO
	.align		4
.L_1025:
        /*0008*/ 	.byte	0x04, 0x17
        /*000a*/ 	.short	(.L_1027 - .L_1026)
.L_1026:
        /*000c*/ 	.word	0x00000000
        /*0010*/ 	.short	0x0006
        /*0012*/ 	.short	0x0033
        /*0014*/ 	.byte	0x00, 0xf0, 0x05, 0x00


	//----- nvinfo : EIATTR_KPARAM_INFO
	.align		4
.L_1027:
        /*0018*/ 	.byte	0x04, 0x17
        /*001a*/ 	.short	(.L_1029 - .L_1028)
.L_1028:
        /*001c*/ 	.word	0x00000000
        /*0020*/ 	.short	0x0005
        /*0022*/ 	.short	0x0032
        /*0024*/ 	.byte	0x00, 0xf0, 0x05, 0x00


	//----- nvinfo : EIATTR_KPARAM_INFO
	.align		4
.L_1029:
        /*0028*/ 	.byte	0x04, 0x17
        /*002a*/ 	.short	(.L_1031 - .L_1030)
.L_1030:
        /*002c*/ 	.word	0x00000000
        /*0030*/ 	.short	0x0004
        /*0032*/ 	.short	0x0031
        /*0034*/ 	.byte	0x00, 0xf0, 0x05, 0x00


	//----- nvinfo : EIATTR_KPARAM_INFO
	.align		4
.L_1031:
        /*0038*/ 	.byte	0x04, 0x17
        /*003a*/ 	.short	(.L_1033 - .L_1032)
.L_1032:
        /*003c*/ 	.word	0x00000000
        /*0040*/ 	.short	0x0003
        /*0042*/ 	.short	0x0030
        /*0044*/ 	.byte	0x00, 0xf0, 0x05, 0x00


	//----- nvinfo : EIATTR_KPARAM_INFO
	.align		4
.L_1033:
        /*0048*/ 	.byte	0x04, 0x17
        /*004a*/ 	.short	(.L_1035 - .L_1034)
.L_1034:
        /*004c*/ 	.word	0x00000000
        /*0050*/ 	.short	0x0002
        /*0052*/ 	.short	0x0020
        /*0054*/ 	.byte	0x00, 0xf0, 0x41, 0x00


	//----- nvinfo : EIATTR_KPARAM_INFO
	.align		4
.L_1035:
        /*0058*/ 	.byte	0x04, 0x17
        /*005a*/ 	.short	(.L_1037 - .L_1036)
.L_1036:
        /*005c*/ 	.word	0x00000000
        /*0060*/ 	.short	0x0001
        /*0062*/ 	.short	0x0008
        /*0064*/ 	.byte	0x00, 0xf0, 0x61, 0x00


	//----- nvinfo : EIATTR_KPARAM_INFO
	.align		4
.L_1037:
        /*0068*/ 	.byte	0x04, 0x17
        /*006a*/ 	.short	(.L_1039 - .L_1038)
.L_1038:
        /*006c*/ 	.word	0x00000000
        /*0070*/ 	.short	0x0000
        /*0072*/ 	.short	0x0000
        /*0074*/ 	.byte	0x00, 0xf0, 0x11, 0x00


	//----- nvinfo : EIATTR_SPARSE_MMA_MASK
	.align		4
.L_1039:
        /*0078*/ 	.byte	0x03, 0x50
        /*007a*/ 	.short	0x0000


	//----- nvinfo : EIATTR_MAXREG_COUNT
	.align		4
        /*007c*/ 	.byte	0x03, 0x1b
        /*007e*/ 	.short	0x00ff


	//----- nvinfo : EIATTR_MERCURY_ISA_VERSION
	.align		4
        /*0080*/ 	.byte	0x03, 0x5f
        /*0082*/ 	.short	0x0101


	//----- nvinfo : EIATTR_VRC_CTA_INIT_COUNT
	.align		4
        /*0084*/ 	.byte	0x02, 0x4a
	.zero		1
	.zero		1


	//----- nvinfo : EIATTR_EXIT_INSTR_OFFSETS
	.align		4
        /*0088*/ 	.byte	0x04, 0x1c
        /*008a*/ 	.short	(.L_1041 - .L_1040)


	//   ....[0]....
.L_1040:
        /*008c*/ 	.word	0x00000e20


	//   ....[1]....
        /*0090*/ 	.word	0x00000e70


	//----- nvinfo : EIATTR_MAX_THREADS
	.align		4
.L_1041:
        /*0094*/ 	.byte	0x04, 0x05
        /*0096*/ 	.short	(.L_1043 - .L_1042)
.L_1042:
        /*0098*/ 	.word	0x00000080
        /*009c*/ 	.word	0x00000001
        /*00a0*/ 	.word	0x00000001


	//----- nvinfo : EIATTR_CRS_STACK_SIZE
	.align		4
.L_1043:
        /*00a4*/ 	.byte	0x04, 0x1e
        /*00a6*/ 	.short	(.L_1045 - .L_1044)
.L_1044:
        /*00a8*/ 	.word	0x00000000


	//----- nvinfo : EIATTR_CBANK_PARAM_SIZE
	.align		4
.L_1045:
        /*00ac*/ 	.byte	0x03, 0x19
        /*00ae*/ 	.short	0x0034


	//----- nvinfo : EIATTR_PARAM_CBANK
	.align		4
        /*00b0*/ 	.byte	0x04, 0x0a
        /*00b2*/ 	.short	(.L_1047 - .L_1046)
	.align		4
.L_1046:
        /*00b4*/ 	.word	index@(.nv.constant0._ZN2at6native27unrolled_elementwise_kernelIZZZNS0_60_GLOBAL__N__171e0b9f_22_ActivationEluKernel_cu_9e10b42f_306110elu_kernelERNS_18TensorIteratorBaseERKN3c106ScalarES8_S8_ENKUlvE_clEvENKUlvE2_clEvEUlNS5_8BFloat16EE_St5arrayIPcLm2EELi4E23TrivialOffsetCalculatorILi1EjESH_NS0_6memory15LoadWithoutCastENSI_16StoreWithoutCastEEEviT_T0_T2_T3_T4_T5_)
        /*00b8*/ 	.short	0x0380
        /*00ba*/ 	.short	0x0034


	//----- nvinfo : EIATTR_SW_WAR
	.align		4
.L_1047:
        /*00bc*/ 	.byte	0x04, 0x36
        /*00be*/ 	.short	(.L_1049 - .L_1048)
.L_1048:
        /*00c0*/ 	.word	0x00000008
.L_1049:


//--------------------- .nv.info._ZN2at6native29vectorized_elementwise_kernelILi2EZZZNS0_60_GLOBAL__N__171e0b9f_22_ActivationEluKernel_cu_9e10b42f_306110elu_kernelERNS_18TensorIteratorBaseERKN3c106ScalarES8_S8_ENKUlvE_clEvENKUlvE2_clEvEUlNS5_8BFloat16EE_St5arrayIPcLm2EEEEviT0_T1_ --------------------------
	.section	.nv.info._ZN2at6native29vectorized_elementwise_kernelILi2EZZZNS0_60_GLOBAL__N__171e0b9f_22_ActivationEluKernel_cu_9e10b42f_306110elu_kernelERNS_18TensorIteratorBaseERKN3c106ScalarES8_S8_ENKUlvE_clEvENKUlvE2_clEvEUlNS5_8BFloat16EE_St5arrayIPcLm2EEEEviT0_T1_,"",@"SHT_CUDA_INFO"
	.sectionflags	@""
	.align	4


	//----- nvinfo : EIATTR_CUDA_API_VERSION
	.align		4
        /*0000*/ 	.byte	0x04, 0x37
        /*0002*/ 	.short	(.L_1051 - .L_1050)
.L_1050:
        /*0004*/ 	.word	0x00000082


	//----- nvinfo : EIATTR_KPARAM_INFO
	.align		4
.L_1051:
        /*0008*/ 	.byte	0x04, 0x17
        /*000a*/ 	.short	(.L_1053 - .L_1052)
.L_1052:
        /*000c*/ 	.word	0x00000000
        /*0010*/ 	.short	0x0002
        /*0012*/ 	.short	0x0020
        /*0014*/ 	.byte	0x00, 0xf0, 0x41, 0x00


	//----- nvinfo : EIATTR_KPARAM_INFO
	.align		4
.L_1053:
        /*0018*/ 	.byte	0x04, 0x17
        /*001a*/ 	.short	(.L_1055 - .L_1054)
.L_1054:
        /*001c*/ 	.word	0x00000000
        /*0020*/ 	.short	0x0001
        /*0022*/ 	.short	0x0008
        /*0024*/ 	.byte	0x00, 0xf0, 0x61, 0x00


	//----- nvinfo : EIATTR_KPARAM_INFO
	.align		4
.L_1055:
        /*0028*/ 	.byte	0x04, 0x17
        /*002a*/ 	.short	(.L_1057 - .L_1056)
.L_1056:
        /*002c*/ 	.word	0x00000000
        /*0030*/ 	.short	0x0000
        /*0032*/ 	.short	0x0000
        /*0034*/ 	.byte	0x00, 0xf0, 0x11, 0x00


	//----- nvinfo : EIATTR_SPARSE_MMA_MASK
	.align		4
.L_1057:
        /*0038*/ 	.byte	0x03, 0x50
        /*003a*/ 	.short	0x0000


	//----- nvinfo : EIATTR_MAXREG_COUNT
	.align		4
        /*003c*/ 	.byte	0x03, 0x1b
        /*003e*/ 	.short	0x00ff


	//----- nvinfo : EIATTR_MERCURY_ISA_VERSION
	.align		4
        /*0040*/ 	.byte	0x03, 0x5f
        /*0042*/ 	.short	0x0101


	//----- nvinfo : EIATTR_VRC_CTA_INIT_COUNT
	.align		4
        /*0044*/ 	.byte	0x02, 0x4a
	.zero		1
	.zero		1


	//----- nvinfo : EIATTR_EXIT_INSTR_OFFSETS
	.align		4
        /*0048*/ 	.byte	0x04, 0x1c
        /*004a*/ 	.short	(.L_1059 - .L_1058)


	//   ....[0]....
.L_1058:
        /*004c*/ 	.word	0x00001cc0


	//   ....[1]....
        /*0050*/ 	.word	0x00001d10


	//   ....[2]....
        /*0054*/ 	.word	0x00003100


	//----- nvinfo : EIATTR_MAX_THREADS
	.align		4
.L_1059:
        /*0058*/ 	.byte	0x04, 0x05
        /*005a*/ 	.short	(.L_1061 - .L_1060)
.L_1060:
        /*005c*/ 	.word	0x00000080
        /*0060*/ 	.word	0x00000001
        /*0064*/ 	.word	0x00000001


	//----- nvinfo : EIATTR_CRS_STACK_SIZE
	.align		4
.L_1061:
        /*0068*/ 	.byte	0x04, 0x1e
        /*006a*/ 	.short	(.L_1063 - .L_1062)
.L_1062:
        /*006c*/ 	.word	0x00000000


	//----- nvinfo : EIATTR_CBANK_PARAM_SIZE
	.align		4
.L_1063:
        /*0070*/ 	.byte	0x03, 0x19
        /*0072*/ 	.short	0x0030


	//----- nvinfo : EIATTR_PARAM_CBANK
	.align		4
        /*0074*/ 	.byte	0x04, 0x0a
        /*0076*/ 	.short	(.L_1065 - .L_1064)
	.align		4
.L_1064:
        /*0078*/ 	.word	index@(.nv.constant0._ZN2at6native29vectorized_elementwise_kernelILi2EZZZNS0_60_GLOBAL__N__171e0b9f_22_ActivationEluKernel_cu_9e10b42f_306110elu_kernelERNS_18TensorIteratorBaseERKN3c106ScalarES8_S8_ENKUlvE_clEvENKUlvE2_clEvEUlNS5_8BFloat16EE_St5arrayIPcLm2EEEEviT0_T1_)
        /*007c*/ 	.short	0x0380
        /*007e*/ 	.short	0x0030


	//----- nvinfo : EIATTR_SW_WAR
	.align		4
.L_1065:
        /*0080*/ 	.byte	0x04, 0x36
        /*0082*/ 	.short	(.L_1067 - .L_1066)
.L_1066:
        /*0084*/ 	.word	0x00000008
.L_1067:


//--------------------- .nv.info._ZN2at6native29vectorized_elementwise_kernelILi4EZZZNS0_60_GLOBAL__N__171e0b9f_22_ActivationEluKernel_cu_9e10b42f_306110elu_kernelERNS_18TensorIteratorBaseERKN3c106ScalarES8_S8_ENKUlvE_clEvENKUlvE2_clEvEUlNS5_8BFloat16EE_St5arrayIPcLm2EEEEviT0_T1_ --------------------------
	.section	.nv.info._ZN2at6native29vectorized_elementwise_kernelILi4EZZZNS0_60_GLOBAL__N__171e0b9f_22_ActivationEluKernel_cu_9e10b42f_306110elu_kernelERNS_18TensorIteratorBaseERKN3c106ScalarES8_S8_ENKUlvE_clEvENKUlvE2_clEvEUlNS5_8BFloat16EE_St5arrayIPcLm2EEEEviT0_T1_,"",@"SHT_CUDA_INFO"
	.sectionflags	@""
	.align	4


	//----- nvinfo : EIATTR_CUDA_API_VERSION
	.align		4
        /*0000*/ 	.byte	0x04, 0x37
        /*0002*/ 	.short	(.L_1069 - .L_1068)
.L_1068:
        /*0004*/ 	.word	0x00000082


	//----- nvinfo : EIATTR_KPARAM_INFO
	.align		4
.L_1069:
        /*0008*/ 	.byte	0x04, 0x17
        /*000a*/ 	.short	(.L_1071 - .L_1070)
.L_1070:
        /*000c*/ 	.word	0x00000000
        /*0010*/ 	.short	0x0002
        /*0012*/ 	.short	0x0020
        /*0014*/ 	.byte	0x00, 0xf0, 0x41, 0x00


	//----- nvinfo : EIATTR_KPARAM_INFO
	.align		4
.L_1071:
        /*0018*/ 	.byte	0x04, 0x17
        /*001a*/ 	.short	(.L_1073 - .L_1072)
.L_1072:
        /*001c*/ 	.word	0x00000000
        /*0020*/ 	.short	0x0001
        /*0022*/ 	.short	0x0008
        /*0024*/ 	.byte	0x00, 0xf0, 0x61, 0x00


	//----- nvinfo : EIATTR_KPARAM_INFO
	.align		4
.L_1073:
        /*0028*/ 	.byte	0x04, 0x17
        /*002a*/ 	.short	(.L_1075 - .L_1074)
.L_1074:
        /*002c*/ 	.word	0x00000000
        /*0030*/ 	.short	0x0000
        /*0032*/ 	.short	0x0000
        /*0034*/ 	.byte	0x00, 0xf0, 0x11, 0x00


	//----- nvinfo : EIATTR_SPARSE_MMA_MASK
	.align		4
.L_1075:
        /*0038*/ 	.byte	0x03, 0x50
        /*003a*/ 	.short	0x0000


	//----- nvinfo : EIATTR_MAXREG_COUNT
	.align		4
        /*003c*/ 	.byte	0x03, 0x1b
        /*003e*/ 	.short	0x00ff


	//----- nvinfo : EIATTR_MERCURY_ISA_VERSION
	.align		4
        /*0040*/ 	.byte	0x03, 0x5f
        /*0042*/ 	.short	0x0101


	//----- nvinfo : EIATTR_VRC_CTA_INIT_COUNT
	.align		4
        /*0044*/ 	.byte	0x02, 0x4a
	.zero		1
	.zero		1


	//----- nvinfo : EIATTR_EXIT_INSTR_OFFSETS
	.align		4
        /*0048*/ 	.byte	0x04, 0x1c
        /*004a*/ 	.short	(.L_1077 - .L_1076)


	//   ....[0]....
.L_1076:
        /*004c*/ 	.word	0x00001cc0


	//   ....[1]....
        /*0050*/ 	.word	0x00001d10


	//   ....[2]....
        /*0054*/ 	.word	0x000030c0


	//----- nvinfo : EIATTR_MAX_THREADS
	.align		4
.L_1077:
        /*0058*/ 	.byte	0x04, 0x05
        /*005a*/ 	.short	(.L_1079 - .L_1078)
.L_1078:
        /*005c*/ 	.word	0x00000080
        /*0060*/ 	.word	0x00000001
        /*0064*/ 	.word	0x00000001


	//----- nvinfo : EIATTR_CRS_STACK_SIZE
	.align		4
.L_1079:
        /*0068*/ 	.byte	0x04, 0x1e
        /*006a*/ 	.short	(.L_1081 - .L_1080)
.L_1080:
        /*006c*/ 	.word	0x00000000


	//----- nvinfo : EIATTR_CBANK_PARAM_SIZE
	.align		4
.L_1081:
        /*0070*/ 	.byte	0x03, 0x19
        /*0072*/ 	.short	0x0030


	//----- nvinfo : EIATTR_PARAM_CBANK
	.align		4
        /*0074*/ 	.byte	0x04, 0x0a
        /*0076*/ 	.short	(.L_1083 - .L_1082)
	.align		4
.L_1082:
        /*0078*/ 	.word	index@(.nv.constant0._ZN2at6native29vectorized_elementwise_kernelILi4EZZZNS0_60_GLOBAL__N__171e0b9f_22_ActivationEluKernel_cu_9e10b42f_306110elu_kernelERNS_18TensorIteratorBaseERKN3c106ScalarES8_S8_ENKUlvE_clEvENKUlvE2_clEvEUlNS5_8BFloat16EE_St5arrayIPcLm2EEEEviT0_T1_)
        /*007c*/ 	.short	0x0380
        /*007e*/ 	.short	0x0030


	//----- nvinfo : EIATTR_SW_WAR
	.align		4
.L_1083:
        /*0080*/ 	.byte	0x04, 0x36
        /*0082*/ 	.short	(.L_1085 - .L_1084)
.L_1084:
        /*0084*/ 	.word	0x00000008
.L_1085:


//--------------------- .nv.info._ZN2at6native29vectorized_elementwise_kernelILi8EZZZNS0_60_GLOBAL__N__171e0b9f_22_ActivationEluKernel_cu_9e10b42f_306110elu_kernelERNS_18TensorIteratorBaseERKN3c106ScalarES8_S8_ENKUlvE_clEvENKUlvE2_clEvEUlNS5_8BFloat16EE_St5arrayIPcLm2EEEEviT0_T1_ --------------------------
	.section	.nv.info._ZN2at6native29vectorized_elementwise_kernelILi8EZZZNS0_60_GLOBAL__N__171e0b9f_22_ActivationEluKernel_cu_9e10b42f_306110elu_kernelERNS_18TensorIteratorBaseERKN3c106ScalarES8_S8_ENKUlvE_clEvENKUlvE2_clEvEUlNS5_8BFloat16EE_St5arrayIPcLm2EEEEviT0_T1_,"",@"SHT_CUDA_INFO"
	.sectionflags	@""
	.align	4


	//----- nvinfo : EIATTR_CUDA_API_VERSION
	.align		4
        /*0000*/ 	.byte	0x04, 0x37
        /*0002*/ 	.short	(.L_1087 - .L_1086)
.L_1086:
        /*0004*/ 	.word	0x00000082


	//----- nvinfo : EIATTR_KPARAM_INFO
	.align		4
.L_1087:
        /*0008*/ 	.byte	0x04, 0x17
        /*000a*/ 	.short	(.L_1089 - .L_1088)
.L_1088:
        /*000c*/ 	.word	0x00000000
        /*0010*/ 	.short	0x0002
        /*0012*/ 	.short	0x0020
        /*0014*/ 	.byte	0x00, 0xf0, 0x41, 0x00


	//----- nvinfo : EIATTR_KPARAM_INFO
	.align		4
.L_1089:
        /*0018*/ 	.byte	0x04, 0x17
        /*001a*/ 	.short	(.L_1091 - .L_1090)
.L_1090:
        /*001c*/ 	.word	0x00000000
        /*0020*/ 	.short	0x0001
        /*0022*/ 	.short	0x0008
        /*0024*/ 	.byte	0x00, 0xf0, 0x61, 0x00


	//----- nvinfo : EIATTR_KPARAM_INFO
	.align		4
.L_1091:
        /*0028*/ 	.byte	0x04, 0x17
        /*002a*/ 	.short	(.L_1093 - .L_1092)
.L_1092:
        /*002c*/ 	.word	0x00000000
        /*0030*/ 	.short	0x0000
        /*0032*/ 	.short	0x0000
        /*0034*/ 	.byte	0x00, 0xf0, 0x11, 0x00


	//----- nvinfo : EIATTR_SPARSE_MMA_MASK
	.align		4
.L_1093:
        /*0038*/ 	.byte	0x03, 0x50
        /*003a*/ 	.short	0x0000


	//----- nvinfo : EIATTR_MAXREG_COUNT
	.align		4
        /*003c*/ 	.byte	0x03, 0x1b
        /*003e*/ 	.short	0x00ff


	//----- nvinfo : EIATTR_MERCURY_ISA_VERSION
	.align		4
        /*0040*/ 	.byte	0x03, 0x5f
        /*0042*/ 	.short	0x0101


	//----- nvinfo : EIATTR_VRC_CTA_INIT_COUNT
	.align		4
        /*0044*/ 	.byte	0x02, 0x4a
	.zero		1
	.zero		1


	//----- nvinfo : EIATTR_EXIT_INSTR_OFFSETS
	.align		4
        /*0048*/ 	.byte	0x04, 0x1c
        /*004a*/ 	.short	(.L_1095 - .L_1094)


	//   ....[0]....
.L_1094:
        /*004c*/ 	.word	0x00001cc0


	//   ....[1]....
        /*0050*/ 	.word	0x00001d10


	//   ....[2]....
        /*0054*/ 	.word	0x000030a0


	//----- nvinfo : EIATTR_MAX_THREADS
	.align		4
.L_1095:
        /*0058*/ 	.byte	0x04, 0x05
        /*005a*/ 	.short	(.L_1097 - .L_1096)
.L_1096:
        /*005c*/ 	.word	0x00000080
        /*0060*/ 	.word	0x00000001
        /*0064*/ 	.word	0x00000001


	//----- nvinfo : EIATTR_CRS_STACK_SIZE
	.align		4
.L_1097:
        /*0068*/ 	.byte	0x04, 0x1e
        /*006a*/ 	.short	(.L_1099 - .L_1098)
.L_1098:
        /*006c*/ 	.word	0x00000000


	//----- nvinfo : EIATTR_CBANK_PARAM_SIZE
	.align		4
.L_1099:
        /*0070*/ 	.byte	0x03, 0x19
        /*0072*/ 	.short	0x0030


	//----- nvinfo : EIATTR_PARAM_CBANK
	.align		4
        /*0074*/ 	.byte	0x04, 0x0a
        /*0076*/ 	.short	(.L_1101 - .L_1100)
	.align		4
.L_1100:
        /*0078*/ 	.word	index@(.nv.constant0._ZN2at6native29vectorized_elementwise_kernelILi8EZZZNS0_60_GLOBAL__N__171e0b9f_22_ActivationEluKernel_cu_9e10b42f_306110elu_kernelERNS_18TensorIteratorBaseERKN3c106ScalarES8_S8_ENKUlvE_clEvENKUlvE2_clEvEUlNS5_8BFloat16EE_St5arrayIPcLm2EEEEviT0_T1_)
        /*007c*/ 	.short	0x0380
        /*007e*/ 	.short	0x0030


	//----- nvinfo : EIATTR_SW_WAR
	.align		4
.L_1101:
        /*0080*/ 	.byte	0x04, 0x36
        /*0082*/ 	.short	(.L_1103 - .L_1102)
.L_1102:
        /*0084*/ 	.word	0x00000008
.L_1103:


//--------------------- .nv.info._ZN2at6native18elementwise_kernelILi128ELi4EZNS0_15gpu_kernel_implIZZZNS0_60_GLOBAL__N__171e0b9f_22_ActivationEluKernel_cu_9e10b42f_306110elu_kernelERNS_18TensorIteratorBaseERKN3c106ScalarES9_S9_ENKUlvE_clEvENKUlvE1_clEvEUlNS6_4HalfEE_EEvS5_RKT_EUliE_EEviT1_ --------------------------
	.section	.nv.info._ZN2at6native18elementwise_kernelILi128ELi4EZNS0_15gpu_kernel_implIZZZNS0_60_GLOBAL__N__171e0b9f_22_ActivationEluKernel_cu_9e10b42f_306110elu_kernelERNS_18TensorIteratorBaseERKN3c106ScalarES9_S9_ENKUlvE_clEvENKUlvE1_clEvEUlNS6_4HalfEE_EEvS5_RKT_EUliE_EEviT1_,"",@"SHT_CUDA_INFO"
	.sectionflags	@""
	.align	4


	//----- nvinfo : EIATTR_CUDA_API_VERSION
	.align		4
        /*0000*/ 	.byte	0x04, 0x37
        /*0002*/ 	.short	(.L_1105 - .L_1104)
.L_1104:
        /*0004*/ 	.word	0x00000082


	//----- nvinfo : EIATTR_KPARAM_INFO
	.align		4
.L_1105:
        /*0008*/ 	.byte	0x04, 0x17
        /*000a*/ 	.short	(.L_1107 - .L_1106)
.L_1106:
        /*000c*/ 	.word	0x00000000
        /*0010*/ 	.short	0x0001
        /*0012*/ 	.short	0x0008
        /*0014*/ 	.byte	0x00, 0xf0, 0xc1, 0x08


	//----- nvinfo : EIATTR_KPARAM_INFO
	.align		4
.L_1107:
        /*0018*/ 	.byte	0x04, 0x17
        /*001a*/ 	.short	(.L_1109 - .L_1108)
.L_1108:
        /*001c*/ 	.word	0x00000000
        /*0020*/ 	.short	0x0000
        /*0022*/ 	.short	0x0000
        /*0024*/ 	.byte	0x00, 0xf0, 0x11, 0x00


	//----- nvinfo : EIATTR_SPARSE_MMA_MASK
	.align		4
.L_1109:
        /*0028*/ 	.byte	0x03, 0x50
        /*002a*/ 	.short	0x0000


	//----- nvinfo : EIATTR_MAXREG_COUNT
	.align		4
        /*002c*/ 	.byte	0x03, 0x1b
        /*002e*/ 	.short	0x0080


	//----- nvinfo : EIATTR_EXTERNS
	.align		4
        /*0030*/ 	.byte	0x04, 0x0f
        /*0032*/ 	.short	(.L_1111 - .L_1110)


	//   ....[0]....
	.align		4
.L_1110:
        /*0034*/ 	.word	index@(__assertfail)


	//----- nvinfo : EIATTR_MERCURY_ISA_VERSION
	.align		4
.L_1111:
        /*0038*/ 	.byte	0x03, 0x5f
        /*003a*/ 	.short	0x0101


	//----- nvinfo : EIATTR_VRC_CTA_INIT_COUNT
	.align		4
        /*003c*/ 	.byte	0x02, 0x4a
	.zero		1
	.zero		1


	//----- nvinfo : EIATTR_SYSCALL_OFFSETS
	.align		4
        /*0040*/ 	.byte	0x04, 0x46
        /*0042*/ 	.short	(.L_1113 - .L_1112)


	//   ....[0]....
.L_1112:
        /*0044*/ 	.word	0x000021f0


	//   ....[1]....
        /*0048*/ 	.word	0x00003320


	//   ....[2]....
        /*004c*/ 	.word	0x000056b0


	//   ....[3]....
        /*0050*/ 	.word	0x00006620


	//   ....[4]....
        /*0054*/ 	.word	0x00008ac0


	//   ....[5]....
        /*0058*/ 	.word	0x00009a30


	//   ....[6]....
        /*005c*/ 	.word	0x0000bee0


	//   ....[7]....
        /*0060*/ 	.word	0x0000ce20


	//----- nvinfo : EIATTR_EXIT_INSTR_OFFSETS
	.align		4
.L_1113:
        /*0064*/ 	.byte	0x04, 0x1c
        /*0066*/ 	.short	(.L_1115 - .L_1114)


	//   ....[0]....
.L_1114:
        /*0068*/ 	.word	0x00009d10


	//   ....[1]....
        /*006c*/ 	.word	0x0000c2c0


	//   ....[2]....
        /*0070*/ 	.word	0x0000c300


	//   ....[3]....
        /*0074*/ 	.word	0x0000c3a0


	//   ....[4]....
        /*0078*/ 	.word	0x0000c3e0


	//   ....[5]....
        /*007c*/ 	.word	0x0000c420


	//   ....[6]....
        /*0080*/ 	.word	0x0000c4b0


	//   ....[7]....
        /*0084*/ 	.word	0x0000c4d0


	//   ....[8]....
        /*0088*/ 	.word	0x0000c570


	//   ....[9]....
        /*008c*/ 	.word	0x0000c5c0


	//   ....[10]....
        /*0090*/ 	.word	0x0000c610


	//   ....[11]....
        /*0094*/ 	.word	0x0000c6f0


	//   ....[12]....
        /*0098*/ 	.word	0x0000c860


	//   ....[13]....
        /*009c*/ 	.word	0x0000c9d0


	//   ....[14]....
        /*00a0*/ 	.word	0x0000cb30


	//   ....[15]....
        /*00a4*/ 	.word	0x0000cb70


	//   ....[16]....
        /*00a8*/ 	.word	0x0000cbb0


	//   ....[17]....
        /*00ac*/ 	.word	0x0000cc60


	//   ....[18]....
        /*00b0*/ 	.word	0x0000ccc0


	//   ....[19]....
        /*00b4*/ 	.word	0x0000ce30


	//   ....[20]....
        /*00b8*/ 	.word	0x0000cf40


	//   ....[21]....
        /*00bc*/ 	.word	0x0000d080


	//   ....[22]....
        /*00c0*/ 	.word	0x0000d0c0


	//----- nvinfo : EIATTR_MAX_THREADS
	.align		4
.L_1115:
        /*00c4*/ 	.byte	0x04, 0x05
        /*00c6*/ 	.short	(.L_1117 - .L_1116)
.L_1116:
        /*00c8*/ 	.word	0x00000080
        /*00cc*/ 	.word	0x00000001
        /*00d0*/ 	.word	0x00000001


	//----- nvinfo : EIATTR_CRS_STACK_SIZE
	.align		4
.L_1117:
        /*00d4*/ 	.byte	0x04, 0x1e
        /*00d6*/ 	.short	(.L_1119 - .L_1118)
.L_1118:
        /*00d8*/ 	.word	0x00000000


	//----- nvinfo : EIATTR_CBANK_PARAM_SIZE
	.align		4
.L_1119:
        /*00dc*/ 	.byte	0x03, 0x19
        /*00de*/ 	.short	0x0238


	//----- nvinfo : EIATTR_PARAM_CBANK
	.align		4
        /*00e0*/ 	.byte	0x04, 0x0a
        /*00e2*/ 	.short	(.L_1121 - .L_1120)
	.align		4
.L_1120:
        /*00e4*/ 	.word	index@(.nv.constant0._ZN2at6native18elementwise_kernelILi128ELi4EZNS0_15gpu_kernel_implIZZZNS0_60_GLOBAL__N__171e0b9f_22_ActivationEluKernel_cu_9e10b42f_306110elu_kernelERNS_18TensorIteratorBaseERKN3c106ScalarES9_S9_ENKUlvE_clEvENKUlvE1_clEvEUlNS6_4HalfEE_EEvS5_RKT_EUliE_EEviT1_)
        /*00e8*/ 	.short	0x0380
        /*00ea*/ 	.short	0x0238


	//----- nvinfo : EIATTR_SW_WAR
	.align		4
.L_1121:
        /*00ec*/ 	.byte	0x04, 0x36
        /*00ee*/ 	.short	(.L_1123 - .L_1122)
.L_1122:
        /*00f0*/ 	.word	0x00000008
.L_1123:


//--------------------- .nv.info._ZN2at6native27unrolled_elementwise_kernelIZZZNS0_60_GLOBAL__N__171e0b9f_22_ActivationEluKernel_cu_9e10b42f_306110elu_kernelERNS_18TensorIteratorBaseERKN3c106ScalarES8_S8_ENKUlvE_clEvENKUlvE1_clEvEUlNS5_4HalfEE_St5arrayIPcLm2EELi4E23TrivialOffsetCalculatorILi1EjESH_NS0_6memory12LoadWithCastILi1EEENSI_13StoreWithCastILi1EEEEEviT_T0_T2_T3_T4_T5_ --------------------------
	.section	.nv.info._ZN2at6native27unrolled_elementwise_kernelIZZZNS0_60_GLOBAL__N__171e0b9f_22_ActivationEluKernel_cu_9e10b42f_306110elu_kernelERNS_18TensorIteratorBaseERKN3c106ScalarES8_S8_ENKUlvE_clEvENKUlvE1_clEvEUlNS5_4HalfEE_St5arrayIPcLm2EELi4E23TrivialOffsetCalculatorILi1EjESH_NS0_6memory12LoadWithCastILi1EEENSI_13StoreWithCastILi1EEEEEviT_T0_T2_T3_T4_T5_,"",@"SHT_CUDA_INFO"
	.sectionflags	@""
	.align	4


	//----- nvinfo : EIATTR_CUDA_API_VERSION
	.align		4
        /*0000*/ 	.byte	0x04, 0x37
        /*0002*/ 	.short	(.L_1125 - .L_1124)
.L_1124:
        /*0004*/ 	.word	0x00000082


	//----- nvinfo : EIATTR_KPARAM_INFO
	.align		4
.L_1125:
        /*0008*/ 	.byte	0x04, 0x17
        /*000a*/ 	.short	(.L_1127 - .L_1126)
.L_1126:
        /*000c*/ 	.word	0x00000000
        /*0010*/ 	.short	0x0006
        /*0012*/ 	.short	0x003c
        /*0014*/ 	.byte	0x00, 0xf0, 0x21, 0x00


	//----- nvinfo : EIATTR_KPARAM_INFO
	.align		4
.L_1127:
        /*0018*/ 	.byte	0x04, 0x17
        /*001a*/ 	.short	(.L_1129 - .L_1128)
.L_1128:
        /*001c*/ 	.word	0x00000000
        /*0020*/ 	.short	0x0005
        /*0022*/ 	.short	0x0034
        /*0024*/ 	.byte	0x00, 0xf0, 0x21, 0x00


	//----- nvinfo : EIATTR_KPARAM_INFO
	.align		4
.L_1129:
        /*0028*/ 	.byte	0x04, 0x17
        /*002a*/ 	.short	(.L_1131 - .L_1130)
.L_1130:
        /*002c*/ 	.word	0x00000000
        /*0030*/ 	.short	0x0004
        /*0032*/ 	.short	0x0031
        /*0034*/ 	.byte	0x00, 0xf0, 0x05, 0x00


	//----- nvinfo : EIATTR_KPARAM_INFO
	.align		4
.L_1131:
        /*0038*/ 	.byte	0x04, 0x17
        /*003a*/ 	.short	(.L_1133 - .L_1132)
.L_1132:
        /*003c*/ 	.word	0x00000000
        /*0040*/ 	.short	0x0003
        /*0042*/ 	.short	0x0030
        /*0044*/ 	.byte	0x00, 0xf0, 0x05, 0x00


	//----- nvinfo : EIATTR_KPARAM_INFO
	.align		4
.L_1133:
        /*0048*/ 	.byte	0x04, 0x17
        /*004a*/ 	.short	(.L_1135 - .L_1134)
.L_1134:
        /*004c*/ 	.word	0x00000000
        /*0050*/ 	.short	0x0002
        /*0052*/ 	.short	0x0020
        /*0054*/ 	.byte	0x00, 0xf0, 0x41, 0x00


	//----- nvinfo : EIATTR_KPARAM_INFO
	.align		4
.L_1135:
        /*0058*/ 	.byte	0x04, 0x17
        /*005a*/ 	.short	(.L_1137 - .L_1136)
.L_1136:
        /*005c*/ 	.word	0x00000000
        /*0060*/ 	.short	0x0001
        /*0062*/ 	.short	0x0008
        /*0064*/ 	.byte	0x00, 0xf0, 0x61, 0x00


	//----- nvinfo : EIATTR_KPARAM_INFO
	.align		4
.L_1137:
        /*0068*/ 	.byte	0x04, 0x17
        /*006a*/ 	.short	(.L_1139 - .L_1138)
.L_1138:
        /*006c*/ 	.word	0x00000000
        /*0070*/ 	.short	0x0000
        /*0072*/ 	.short	0x0000
        /*0074*/ 	.byte	0x00, 0xf0, 0x11, 0x00


	//----- nvinfo : EIATTR_SPARSE_MMA_MASK
	.align		4
.L_1139:
        /*0078*/ 	.byte	0x03, 0x50
        /*007a*/ 	.short	0x0000


	//----- nvinfo : EIATTR_MAXREG_COUNT
	.align		4
        /*007c*/ 	.byte	0x03, 0x1b
        /*007e*/ 	.short	0x00ff


	//----- nvinfo : EIATTR_EXTERNS
	.align		4
        /*0080*/ 	.byte	0x04, 0x0f
        /*0082*/ 	.short	(.L_1141 - .L_1140)


	//   ....[0]....
	.align		4
.L_1140:
        /*0084*/ 	.word	index@(__assertfail)


	//----- nvinfo : EIATTR_MERCURY_ISA_VERSION
	.align		4
.L_1141:
        /*0088*/ 	.byte	0x03, 0x5f
        /*008a*/ 	.short	0x0101


	//----- nvinfo : EIATTR_VRC_CTA_INIT_COUNT
	.align		4
        /*008c*/ 	.byte	0x02, 0x4a
	.zero		1
	.zero		1


	//----- nvinfo : EIATTR_SYSCALL_OFFSETS
	.align		4
        /*0090*/ 	.byte	0x04, 0x46
        /*0092*/ 	.short	(.L_1143 - .L_1142)


	//   ....[0]....
.L_1142:
        /*0094*/ 	.word	0x00000fc0


	//   ....[1]....
        /*0098*/ 	.word	0x00002160


	//   ....[2]....
        /*009c*/ 	.word	0x00003240


	//   ....[3]....
        /*00a0*/ 	.word	0x00004240


	//   ....[4]....
        /*00a4*/ 	.word	0x00005cb0


	//   ....[5]....
        /*00a8*/ 	.word	0x00006b70


	//   ....[6]....
        /*00ac*/ 	.word	0x00007af0


	//   ....[7]....
        /*00b0*/ 	.word	0x00008a70


	//----- nvinfo : EIATTR_EXIT_INSTR_OFFSETS
	.align		4
.L_1143:
        /*00b4*/ 	.byte	0x04, 0x1c
        /*00b6*/ 	.short	(.L_1145 - .L_1144)


	//   ....[0]....
.L_1144:
        /*00b8*/ 	.word	0x00007dc0


	//   ....[1]....
        /*00bc*/ 	.word	0x00007f10


	//   ....[2]....
        /*00c0*/ 	.word	0x00007f50


	//   ....[3]....
        /*00c4*/ 	.word	0x00007ff0


	//   ....[4]....
        /*00c8*/ 	.word	0x00008030


	//   ....[5]....
        /*00cc*/ 	.word	0x00008070


	//   ....[6]....
        /*00d0*/ 	.word	0x00008100


	//   ....[7]....
        /*00d4*/ 	.word	0x00008120


	//   ....[8]....
        /*00d8*/ 	.word	0x000081c0


	//   ....[9]....
        /*00dc*/ 	.word	0x00008210


	//   ....[10]....
        /*00e0*/ 	.word	0x00008260


	//   ....[11]....
        /*00e4*/ 	.word	0x00008340


	//   ....[12]....
        /*00e8*/ 	.word	0x000084b0


	//   ....[13]....
        /*00ec*/ 	.word	0x00008620


	//   ....[14]....
        /*00f0*/ 	.word	0x00008780


	//   ....[15]....
        /*00f4*/ 	.word	0x000087c0


	//   ....[16]....
        /*00f8*/ 	.word	0x00008800


	//   ....[17]....
        /*00fc*/ 	.word	0x000088b0


	//   ....[18]....
        /*0100*/ 	.word	0x00008910


	//   ....[19]....
        /*0104*/ 	.word	0x00008a80


	//   ....[20]....
        /*0108*/ 	.word	0x00008b90


	//   ....[21]....
        /*010c*/ 	.word	0x00008cd0


	//   ....[22]....
        /*0110*/ 	.word	0x00008d10


	//----- nvinfo : EIATTR_MAX_THREADS
	.align		4
.L_1145:
        /*0114*/ 	.byte	0x04, 0x05
        /*0116*/ 	.short	(.L_1147 - .L_1146)
.L_1146:
        /*0118*/ 	.word	0x00000080
        /*011c*/ 	.word	0x00000001
        /*0120*/ 	.word	0x00000001


	//----- nvinfo : EIATTR_CRS_STACK_SIZE
	.align		4
.L_1147:
        /*0124*/ 	.byte	0x04, 0x1e
        /*0126*/ 	.short	(.L_1149 - .L_1148)
.L_1148:
        /*0128*/ 	.word	0x00000000


	//----- nvinfo : EIATTR_CBANK_PARAM_SIZE
	.align		4
.L_1149:
        /*012c*/ 	.byte	0x03, 0x19
        /*012e*/ 	.short	0x0044


	//----- nvinfo : EIATTR_PARAM_CBANK
	.align		4
        /*0130*/ 	.byte	0x04, 0x0a
        /*0132*/ 	.short	(.L_1151 - .L_1150)
	.align		4
.L_1150:
        /*0134*/ 	.word	index@(.nv.constant0._ZN2at6native27unrolled_elementwise_kernelIZZZNS0_60_GLOBAL__N__171e0b9f_22_ActivationEluKernel_cu_9e10b42f_306110elu_kernelERNS_18TensorIteratorBaseERKN3c106ScalarES8_S8_ENKUlvE_clEvENKUlvE1_clEvEUlNS5_4HalfEE_St5arrayIPcLm2EELi4E23TrivialOffsetCalculatorILi1EjESH_NS0_6memory12LoadWithCastILi1EEENSI_13StoreWithCastILi1EEEEEviT_T0_T2_T3_T4_T5_)
        /*0138*/ 	.short	0x0380
        /*013a*/ 	.short	0x0044


	//----- nvinfo : EIATTR_SW_WAR
	.align		4
.L_1151:
        /*013c*/ 	.byte	0x04, 0x36
        /*013e*/ 	.short	(.L_1153 - .L_1152)
.L_1152:
        /*0140*/ 	.word	0x00000008
.L_1153:


//--------------------- .nv.info._ZN2at6native18elementwise_kernelILi128ELi4EZNS0_22gpu_kernel_impl_nocastIZZZNS0_60_GLOBAL__N__171e0b9f_22_ActivationEluKernel_cu_9e10b42f_306110elu_kernelERNS_18TensorIteratorBaseERKN3c106ScalarES9_S9_ENKUlvE_clEvENKUlvE1_clEvEUlNS6_4HalfEE_EEvS5_RKT_EUliE_EEviT1_ --------------------------
	.section	.nv.info._ZN2at6native18elementwise_kernelILi128ELi4EZNS0_22gpu_kernel_impl_nocastIZZZNS0_60_GLOBAL__N__171e0b9f_22_ActivationEluKernel_cu_9e10b42f_306110elu_kernelERNS_18TensorIteratorBaseERKN3c106ScalarES9_S9_ENKUlvE_clEvENKUlvE1_clEvEUlNS6_4HalfEE_EEvS5_RKT_EUliE_EEviT1_,"",@"SHT_CUDA_INFO"
	.sectionflags	@""
	.align	4


	//----- nvinfo : EIATTR_CUDA_API_VERSION
	.align		4
        /*0000*/ 	.byte	0x04, 0x37
        /*0002*/ 	.short	(.L_1155 - .L_1154)
.L_1154:
        /*0004*/ 	.word	0x00000082


	//----- nvinfo : EIATTR_KPARAM_INFO
	.align		4
.L_1155:
        /*0008*/ 	.byte	0x04, 0x17
        /*000a*/ 	.short	(.L_1157 - .L_1156)
.L_1156:
        /*000c*/ 	.word	0x00000000
        /*0010*/ 	.short	0x0001
        /*0012*/ 	.short	0x0008
        /*0014*/ 	.byte	0x00, 0xf0, 0xa1, 0x08


	//----- nvinfo : EIATTR_KPARAM_INFO
	.align		4
.L_1157:
        /*0018*/ 	.byte	0x04, 0x17
        /*001a*/ 	.short	(.L_1159 - .L_1158)
.L_1158:
        /*001c*/ 	.word	0x00000000
        /*0020*/ 	.short	0x0000
        /*0022*/ 	.short	0x0000
        /*0024*/ 	.byte	0x00, 0xf0, 0x11, 0x00


	//----- nvinfo : EIATTR_SPARSE_MMA_MASK
	.align		4
.L_1159:
        /*0028*/ 	.byte	0x03, 0x50
        /*002a*/ 	.short	0x0000


	//----- nvinfo : EIATTR_MAXREG_COUNT
	.align		4
        /*002c*/ 	.byte	0x03, 0x1b
        /*002e*/ 	.short	0x0080


	//----- nvinfo : EIATTR_MERCURY_ISA_VERSION
	.align		4
        /*0030*/ 	.byte	0x03, 0x5f
        /*0032*/ 	.short	0x0101


	//----- nvinfo : EIATTR_VRC_CTA_INIT_COUNT
	.align		4
        /*0034*/ 	.byte	0x02, 0x4a
	.zero		1
	.zero		1


	//----- nvinfo : EIATTR_EXIT_INSTR_OFFSETS
	.align		4
        /*0038*/ 	.byte	0x04, 0x1c
        /*003a*/ 	.short	(.L_1161 - .L_1160)


	//   ....[0]....
.L_1160:
        /*003c*/ 	.word	0x00000930


	//   ....[1]....
        /*0040*/ 	.word	0x00000bc0


	//   ....[2]....
        /*0044*/ 	.word	0x00004d90


	//   ....[3]....
        /*0048*/ 	.word	0x00006310


	//----- nvinfo : EIATTR_MAX_THREADS
	.align		4
.L_1161:
        /*004c*/ 	.byte	0x04, 0x05
        /*004e*/ 	.short	(.L_1163 - .L_1162)
.L_1162:
        /*0050*/ 	.word	0x00000080
        /*0054*/ 	.word	0x00000001
        /*0058*/ 	.word	0x00000001


	//----- nvinfo : EIATTR_CRS_STACK_SIZE
	.align		4
.L_1163:
        /*005c*/ 	.byte	0x04, 0x1e
        /*005e*/ 	.short	(.L_1165 - .L_1164)
.L_1164:
        /*0060*/ 	.word	0x00000000


	//----- nvinfo : EIATTR_CBANK_PARAM_SIZE
	.align		4
.L_1165:
        /*0064*/ 	.byte	0x03, 0x19
        /*0066*/ 	.short	0x0230


	//----- nvinfo : EIATTR_PARAM_CBANK
	.align		4
        /*0068*/ 	.byte	0x04, 0x0a
        /*006a*/ 	.short	(.L_1167 - .L_1166)
	.align		4
.L_1166:
        /*006c*/ 	.word	index@(.nv.constant0._ZN2at6native18elementwise_kernelILi128ELi4EZNS0_22gpu_kernel_impl_nocastIZZZNS0_60_GLOBAL__N__171e0b9f_22_ActivationEluKernel_cu_9e10b42f_306110elu_kernelERNS_18TensorIteratorBaseERKN3c106ScalarES9_S9_ENKUlvE_clEvENKUlvE1_clEvEUlNS6_4HalfEE_EEvS5_RKT_EUliE_EEviT1_)
        /*0070*/ 	.short	0x0380
        /*0072*/ 	.short	0x0230


	//----- nvinfo : EIATTR_SW_WAR
	.align		4
.L_1167:
        /*0074*/ 	.byte	0x04, 0x36
        /*0076*/ 	.short	(.L_1169 - .L_1168)
.L_1168:
        /*0078*/ 	.word	0x00000008
.L_1169:


//--------------------- .nv.info._ZN2at6native27unrolled_elementwise_kernelIZZZNS0_60_GLOBAL__N__171e0b9f_22_ActivationEluKernel_cu_9e10b42f_306110elu_kernelERNS_18TensorIteratorBaseERKN3c106ScalarES8_S8_ENKUlvE_clEvENKUlvE1_clEvEUlNS5_4HalfEE_St5arrayIPcLm2EELi4E23TrivialOffsetCalculatorILi1EjESH_NS0_6memory15LoadWithoutCastENSI_16StoreWithoutCastEEEviT_T0_T2_T3_T4_T5_ --------------------------
	.section	.nv.info._ZN2at6native27unrolled_elementwise_kernelIZZZNS0_60_GLOBAL__N__171e0b9f_22_ActivationEluKernel_cu_9e10b42f_306110elu_kernelERNS_18TensorIteratorBaseERKN3c106ScalarES8_S8_ENKUlvE_clEvENKUlvE1_clEvEUlNS5_4HalfEE_St5arrayIPcLm2EELi4E23TrivialOffsetCalculatorILi1EjESH_NS0_6memory15LoadWithoutCastENSI_16StoreWithoutCastEEEviT_T0_T2_T3_T4_T5_,"",@"SHT_CUDA_INFO"
	.sectionflags	@""
	.align	4


	//----- nvinfo : EIATTR_CUDA_API_VERSION
	.align		4
        /*0000*/ 	.byte	0x04, 0x37
        /*0002*/ 	.short	(.L_1171 - .L_1170)
.L_1170:
        /*0004*/ 	.word	0x00000082


	//----- nvinfo : EIATTR_KPARAM_INFO
	.align		4
.L_1171:
        /*0008*/ 	.byte	0x04, 0x17
        /*000a*/ 	.short	(.L_1173 - .L_1172)
.L_1172:
        /*000c*/ 	.word	0x00000000
        /*0010*/ 	.short	0x0006
        /*0012*/ 	.short	0x0033
        /*0014*/ 	.byte	0x00, 0xf0, 0x05, 0x00


	//----- nvinfo : EIATTR_KPARAM_INFO
	.align		4
.L_1173:
        /*0018*/ 	.byte	0x04, 0x17
        /*001a*/ 	.short	(.L_1175 - .L_1174)
.L_1174:
        /*001c*/ 	.word	0x00000000
        /*0020*/ 	.short	0x0005
        /*0022*/ 	.short	0x0032
        /*0024*/ 	.byte	0x00, 0xf0, 0x05, 0x00


	//----- nvinfo : EIATTR_KPARAM_INFO
	.align		4
.L_1175:
        /*0028*/ 	.byte	0x04, 0x17
        /*002a*/ 	.short	(.L_1177 - .L_1176)
.L_1176:
        /*002c*/ 	.word	0x00000000
        /*0030*/ 	.short	0x0004
        /*0032*/ 	.short	0x0031
        /*0034*/ 	.byte	0x00, 0xf0, 0x05, 0x00


	//----- nvinfo : EIATTR_KPARAM_INFO
	.align		4
.L_1177:
        /*0038*/ 	.byte	0x04, 0x17
        /*003a*/ 	.short	(.L_1179 - .L_1178)
.L_1178:
        /*003c*/ 	.word	0x00000000
        /*0040*/ 	.short	0x0003
        /*0042*/ 	.short	0x0030
        /*0044*/ 	.byte	0x00, 0xf0, 0x05, 0x00


	//----- nvinfo : EIATTR_KPARAM_INFO
	.align		4
.L_1179:
        /*0048*/ 	.byte	0x04, 0x17
        /*004a*/ 	.short	(.L_1181 - .L_1180)
.L_1180:
        /*004c*/ 	.word	0x00000000
        /*0050*/ 	.short	0x0002
        /*0052*/ 	.short	0x0020
        /*0054*/ 	.byte	0x00, 0xf0, 0x41, 0x00


	//----- nvinfo : EIATTR_KPARAM_INFO
	.align		4
.L_1181:
        /*0058*/ 	.byte	0x04, 0x17
        /*005a*/ 	.short	(.L_1183 - .L_1182)
.L_1182:
        /*005c*/ 	.word	0x00000000
        /*0060*/ 	.short	0x0001
        /*0062*/ 	.short	0x0008
        /*0064*/ 	.byte	0x00, 0xf0, 0x61, 0x00


	//----- nvinfo : EIATTR_KPARAM_INFO
	.align		4
.L_1183:
        /*0068*/ 	.byte	0x04, 0x17
        /*006a*/ 	.short	(.L_1185 - .L_1184)
.L_1184:
        /*006c*/ 	.word	0x00000000
        /*0070*/ 	.short	0x0000
        /*0072*/ 	.short	0x0000
        /*0074*/ 	.byte	0x00, 0xf0, 0x11, 0x00


	//----- nvinfo : EIATTR_SPARSE_MMA_MASK
	.align		4
.L_1185:
        /*0078*/ 	.byte	0x03, 0x50
        /*007a*/ 	.short	0x0000


	//----- nvinfo : EIATTR_MAXREG_COUNT
	.align		4
        /*007c*/ 	.byte	0x03, 0x1b
        /*007e*/ 	.short	0x00ff


	//----- nvinfo : EIATTR_MERCURY_ISA_VERSION
	.align		4
        /*0080*/ 	.byte	0x03, 0x5f
        /*0082*/ 	.short	0x0101


	//----- nvinfo : EIATTR_VRC_CTA_INIT_COUNT
	.align		4
        /*0084*/ 	.byte	0x02, 0x4a
	.zero		1
	.zero		1


	//----- nvinfo : EIATTR_EXIT_INSTR_OFFSETS
	.align		4
        /*0088*/ 	.byte	0x04, 0x1c
        /*008a*/ 	.short	(.L_1187 - .L_1186)


	//   ....[0]....
.L_1186:
        /*008c*/ 	.word	0x00000e20


	//   ....[1]....
        /*0090*/ 	.word	0x00000e70


	//----- nvinfo : EIATTR_MAX_THREADS
	.align		4
.L_1187:
        /*0094*/ 	.byte	0x04, 0x05
        /*0096*/ 	.short	(.L_1189 - .L_1188)
.L_1188:
        /*0098*/ 	.word	0x00000080
        /*009c*/ 	.word	0x00000001
        /*00a0*/ 	.word	0x00000001


	//----- nvinfo : EIATTR_CRS_STACK_SIZE
	.align		4
.L_1189:
        /*00a4*/ 	.byte	0x04, 0x1e
        /*00a6*/ 	.short	(.L_1191 - .L_1190)
.L_1190:
        /*00a8*/ 	.word	0x00000000


	//----- nvinfo : EIATTR_CBANK_PARAM_SIZE
	.align		4
.L_1191:
        /*00ac*/ 	.byte	0x03, 0x19
        /*00ae*/ 	.short	0x0034


	//----- nvinfo : EIATTR_PARAM_CBANK
	.align		4
        /*00b0*/ 	.byte	0x04, 0x0a
        /*00b2*/ 	.short	(.L_1193 - .L_1192)
	.align		4
.L_1192:
        /*00b4*/ 	.word	index@(.nv.constant0._ZN2at6native27unrolled_elementwise_kernelIZZZNS0_60_GLOBAL__N__171e0b9f_22_ActivationEluKernel_cu_9e10b42f_306110elu_kernelERNS_18TensorIteratorBaseERKN3c106ScalarES8_S8_ENKUlvE_clEvENKUlvE1_clEvEUlNS5_4HalfEE_St5arrayIPcLm2EELi4E23TrivialOffsetCalculatorILi1EjESH_NS0_6memory15LoadWithoutCastENSI_16StoreWithoutCastEEEviT_T0_T2_T3_T4_T5_)
        /*00b8*/ 	.short	0x0380
        /*00ba*/ 	.short	0x0034


	//----- nvinfo : EIATTR_SW_WAR
	.align		4
.L_1193:
        /*00bc*/ 	.byte	0x04, 0x36
        /*00be*/ 	.short	(.L_1195 - .L_1194)
.L_1194:
        /*00c0*/ 	.word	0x00000008
.L_1195:


//--------------------- .nv.info._ZN2at6native29vectorized_elementwise_kernelILi2EZZZNS0_60_GLOBAL__N__171e0b9f_22_ActivationEluKernel_cu_9e10b42f_306110elu_kernelERNS_18TensorIteratorBaseERKN3c106ScalarES8_S8_ENKUlvE_clEvENKUlvE1_clEvEUlNS5_4HalfEE_St5arrayIPcLm2EEEEviT0_T1_ --------------------------
	.section	.nv.info._ZN2at6native29vectorized_elementwise_kernelILi2EZZZNS0_60_GLOBAL__N__171e0b9f_22_ActivationEluKernel_cu_9e10b42f_306110elu_kernelERNS_18TensorIteratorBaseERKN3c106ScalarES8_S8_ENKUlvE_clEvENKUlvE1_clEvEUlNS5_4HalfEE_St5arrayIPcLm2EEEEviT0_T1_,"",@"SHT_CUDA_INFO"
	.sectionflags	@""
	.align	4


	//----- nvinfo : EIATTR_CUDA_API_VERSION
	.align		4
        /*0000*/ 	.byte	0x04, 0x37
        /*0002*/ 	.short	(.L_1197 - .L_1196)
.L_1196:
        /*0004*/ 	.word	0x00000082


	//----- nvinfo : EIATTR_KPARAM_INFO
	.align		4
.L_1197:
        /*0008*/ 	.byte	0x04, 0x17
        /*000a*/ 	.short	(.L_1199 - .L_1198)
.L_1198:
        /*000c*/ 	.word	0x00000000
        /*0010*/ 	.short	0x0002
        /*0012*/ 	.short	0x0020
        /*0014*/ 	.byte	0x00, 0xf0, 0x41, 0x00


	//----- nvinfo : EIATTR_KPARAM_INFO
	.align		4
.L_1199:
        /*0018*/ 	.byte	0x04, 0x17
        /*001a*/ 	.short	(.L_1201 - .L_1200)
.L_1200:
        /*001c*/ 	.word	0x00000000
        /*0020*/ 	.short	0x0001
        /*0022*/ 	.short	0x0008
        /*0024*/ 	.byte	0x00, 0xf0, 0x61, 0x00


	//----- nvinfo : EIATTR_KPARAM_INFO
	.align		4
.L_1201:
        /*0028*/ 	.byte	0x04, 0x17
        /*002a*/ 	.short	(.L_1203 - .L_1202)
.L_1202:
        /*002c*/ 	.word	0x00000000
        /*0030*/ 	.short	0x0000
        /*0032*/ 	.short	0x0000
        /*0034*/ 	.byte	0x00, 0xf0, 0x11, 0x00


	//----- nvinfo : EIATTR_SPARSE_MMA_MASK
	.align		4
.L_1203:
        /*0038*/ 	.byte	0x03, 0x50
        /*003a*/ 	.short	0x0000


	//----- nvinfo : EIATTR_MAXREG_COUNT
	.align		4
        /*003c*/ 	.byte	0x03, 0x1b
        /*003e*/ 	.short	0x00ff


	//----- nvinfo : EIATTR_MERCURY_ISA_VERSION
	.align		4
        /*0040*/ 	.byte	0x03, 0x5f
        /*0042*/ 	.short	0x0101


	//----- nvinfo : EIATTR_VRC_CTA_INIT_COUNT
	.align		4
        /*0044*/ 	.byte	0x02, 0x4a
	.zero		1
	.zero		1


	//----- nvinfo : EIATTR_EXIT_INSTR_OFFSETS
	.align		4
        /*0048*/ 	.byte	0x04, 0x1c
        /*004a*/ 	.short	(.L_1205 - .L_1204)


	//   ....[0]....
.L_1204:
        /*004c*/ 	.word	0x00001cc0


	//   ....[1]....
        /*0050*/ 	.word	0x00001d10


	//   ....[2]....
        /*0054*/ 	.word	0x000030c0


	//----- nvinfo : EIATTR_MAX_THREADS
	.align		4
.L_1205:
        /*0058*/ 	.byte	0x04, 0x05
        /*005a*/ 	.short	(.L_1207 - .L_1206)
.L_1206:
        /*005c*/ 	.word	0x00000080
        /*0060*/ 	.word	0x00000001
        /*0064*/ 	.word	0x00000001


	//----- nvinfo : EIATTR_CRS_STACK_SIZE
	.align		4
.L_1207:
        /*0068*/ 	.byte	0x04, 0x1e
        /*006a*/ 	.short	(.L_1209 - .L_1208)
.L_1208:
        /*006c*/ 	.word	0x00000000


	//----- nvinfo : EIATTR_CBANK_PARAM_SIZE
	.align		4
.L_1209:
        /*0070*/ 	.byte	0x03, 0x19
        /*0072*/ 	.short	0x0030


	//----- nvinfo : EIATTR_PARAM_CBANK
	.align		4
        /*0074*/ 	.byte	0x04, 0x0a
        /*0076*/ 	.short	(.L_1211 - .L_1210)
	.align		4
.L_1210:
        /*0078*/ 	.word	index@(.nv.constant0._ZN2at6native29vectorized_elementwise_kernelILi2EZZZNS0_60_GLOBAL__N__171e0b9f_22_ActivationEluKernel_cu_9e10b42f_306110elu_kernelERNS_18TensorIteratorBaseERKN3c106ScalarES8_S8_ENKUlvE_clEvENKUlvE1_clEvEUlNS5_4HalfEE_St5arrayIPcLm2EEEEviT0_T1_)
        /*007c*/ 	.short	0x0380
        /*007e*/ 	.short	0x0030


	//----- nvinfo : EIATTR_SW_WAR
	.align		4
.L_1211:
        /*0080*/ 	.byte	0x04, 0x36
        /*0082*/ 	.short	(.L_1213 - .L_1212)
.L_1212:
        /*0084*/ 	.word	0x00000008
.L_1213:


//--------------------- .nv.info._ZN2at6native29vectorized_elementwise_kernelILi4EZZZNS0_60_GLOBAL__N__171e0b9f_22_ActivationEluKernel_cu_9e10b42f_306110elu_kernelERNS_18TensorIteratorBaseERKN3c106ScalarES8_S8_ENKUlvE_clEvENKUlvE1_clEvEUlNS5_4HalfEE_St5arrayIPcLm2EEEEviT0_T1_ --------------------------
	.section	.nv.info._ZN2at6native29vectorized_elementwise_kernelILi4EZZZNS0_60_GLOBAL__N__171e0b9f_22_ActivationEluKernel_cu_9e10b42f_306110elu_kernelERNS_18TensorIteratorBaseERKN3c106ScalarES8_S8_ENKUlvE_clEvENKUlvE1_clEvEUlNS5_4HalfEE_St5arrayIPcLm2EEEEviT0_T1_,"",@"SHT_CUDA_INFO"
	.sectionflags	@""
	.align	4


	//----- nvinfo : EIATTR_CUDA_API_VERSION
	.align		4
        /*0000*/ 	.byte	0x04, 0x37
        /*0002*/ 	.short	(.L_1215 - .L_1214)
.L_1214:
        /*0004*/ 	.word	0x00000082


	//----- nvinfo : EIATTR_KPARAM_INFO
	.align		4
.L_1215:
        /*0008*/ 	.byte	0x04, 0x17
        /*000a*/ 	.short	(.L_1217 - .L_1216)
.L_1216:
        /*000c*/ 	.word	0x00000000
        /*0010*/ 	.short	0x0002
        /*0012*/ 	.short	0x0020
        /*0014*/ 	.byte	0x00, 0xf0, 0x41, 0x00


	//----- nvinfo : EIATTR_KPARAM_INFO
	.align		4
.L_1217:
        /*0018*/ 	.byte	0x04, 0x17
        /*001a*/ 	.short	(.L_1219 - .L_1218)
.L_1218:
        /*001c*/ 	.word	0x00000000
        /*0020*/ 	.short	0x0001
        /*0022*/ 	.short	0x0008
        /*0024*/ 	.byte	0x00, 0xf0, 0x61, 0x00


	//----- nvinfo : EIATTR_KPARAM_INFO
	.align		4
.L_1219:
        /*0028*/ 	.byte	0x04, 0x17
        /*002a*/ 	.short	(.L_1221 - .L_1220)
.L_1220:
        /*002c*/ 	.word	0x00000000
        /*0030*/ 	.short	0x0000
        /*0032*/ 	.short	0x0000
        /*0034*/ 	.byte	0x00, 0xf0, 0x11, 0x00


	//----- nvinfo : EIATTR_SPARSE_MMA_MASK
	.align		4
.L_1221:
        /*0038*/ 	.byte	0x03, 0x50
        /*003a*/ 	.short	0x0000


	//----- nvinfo : EIATTR_MAXREG_COUNT
	.align		4
        /*003c*/ 	.byte	0x03, 0x1b
        /*003e*/ 	.short	0x00ff


	//----- nvinfo : EIATTR_MERCURY_ISA_VERSION
	.align		4
        /*0040*/ 	.byte	0x03, 0x5f
        /*0042*/ 	.short	0x0101


	//----- nvinfo : EIATTR_VRC_CTA_INIT_COUNT
	.align		4
        /*0044*/ 	.byte	0x02, 0x4a
	.zero		1
	.zero		1


	//----- nvinfo : EIATTR_EXIT_INSTR_OFFSETS
	.align		4
        /*0048*/ 	.byte	0x04, 0x1c
        /*004a*/ 	.short	(.L_1223 - .L_1222)


	//   ....[0]....
.L_1222:
        /*004c*/ 	.word	0x00001cc0


	//   ....[1]....
        /*0050*/ 	.word	0x00001d10


	//   ....[2]....
        /*0054*/ 	.word	0x00003080


	//----- nvinfo : EIATTR_MAX_THREADS
	.align		4
.L_1223:
        /*0058*/ 	.byte	0x04, 0x05
        /*005a*/ 	.short	(.L_1225 - .L_1224)
.L_1224:
        /*005c*/ 	.word	0x00000080
        /*0060*/ 	.word	0x00000001
        /*0064*/ 	.word	0x00000001


	//----- nvinfo : EIATTR_CRS_STACK_SIZE
	.align		4
.L_1225:
        /*0068*/ 	.byte	0x04, 0x1e
        /*006a*/ 	.short	(.L_1227 - .L_1226)
.L_1226:
        /*006c*/ 	.word	0x00000000


	//----- nvinfo : EIATTR_CBANK_PARAM_SIZE
	.align		4
.L_1227:
        /*0070*/ 	.byte	0x03, 0x19
        /*0072*/ 	.short	0x0030


	//----- nvinfo : EIATTR_PARAM_CBANK
	.align		4
        /*0074*/ 	.byte	0x04, 0x0a
        /*0076*/ 	.short	(.L_1229 - .L_1228)
	.align		4
.L_1228:
        /*0078*/ 	.word	index@(.nv.constant0._ZN2at6native29vectorized_elementwise_kernelILi4EZZZNS0_60_GLOBAL__N__171e0b9f_22_ActivationEluKernel_cu_9e10b42f_306110elu_kernelERNS_18TensorIteratorBaseERKN3c106ScalarES8_S8_ENKUlvE_clEvENKUlvE1_clEvEUlNS5_4HalfEE_St5arrayIPcLm2EEEEviT0_T1_)
        /*007c*/ 	.short	0x0380
        /*007e*/ 	.short	0x0030


	//----- nvinfo : EIATTR_SW_WAR
	.align		4
.L_1229:
        /*0080*/ 	.byte	0x04, 0x36
        /*0082*/ 	.short	(.L_1231 - .L_1230)
.L_1230:
        /*0084*/ 	.word	0x00000008
.L_1231:


//--------------------- .nv.info._ZN2at6native29vectorized_elementwise_kernelILi8EZZZNS0_60_GLOBAL__N__171e0b9f_22_ActivationEluKernel_cu_9e10b42f_306110elu_kernelERNS_18TensorIteratorBaseERKN3c106ScalarES8_S8_ENKUlvE_clEvENKUlvE1_clEvEUlNS5_4HalfEE_St5arrayIPcLm2EEEEviT0_T1_ --------------------------
	.section	.nv.info._ZN2at6native29vectorized_elementwise_kernelILi8EZZZNS0_60_GLOBAL__N__171e0b9f_22_ActivationEluKernel_cu_9e10b42f_306110elu_kernelERNS_18TensorIteratorBaseERKN3c106ScalarES8_S8_ENKUlvE_clEvENKUlvE1_clEvEUlNS5_4HalfEE_St5arrayIPcLm2EEEEviT0_T1_,"",@"SHT_CUDA_INFO"
	.sectionflags	@""
	.align	4


	//----- nvinfo : EIATTR_CUDA_API_VERSION
	.align		4
        /*0000*/ 	.byte	0x04, 0x37
        /*0002*/ 	.short	(.L_1233 - .L_1232)
.L_1232:
        /*0004*/ 	.word	0x00000082


	//----- nvinfo : EIATTR_KPARAM_INFO
	.align		4
.L_1233:
        /*0008*/ 	.byte	0x04, 0x17
        /*000a*/ 	.short	(.L_1235 - .L_1234)
.L_1234:
        /*000c*/ 	.word	0x00000000
        /*0010*/ 	.short	0x0002
        /*0012*/ 	.short	0x0020
        /*0014*/ 	.byte	0x00, 0xf0, 0x41, 0x00


	//----- nvinfo : EIATTR_KPARAM_INFO
	.align		4
.L_1235:
        /*0018*/ 	.byte	0x04, 0x17
        /*001a*/ 	.short	(.L_1237 - .L_1236)
.L_1236:
        /*001c*/ 	.word	0x00000000
        /*0020*/ 	.short	0x0001
        /*0022*/ 	.short	0x0008
        /*0024*/ 	.byte	0x00, 0xf0, 0x61, 0x00


	//----- nvinfo : EIATTR_KPARAM_INFO
	.align		4
.L_1237:
        /*0028*/ 	.byte	0x04, 0x17
        /*002a*/ 	.short	(.L_1239 - .L_1238)
.L_1238:
        /*002c*/ 	.word	0x00000000
        /*0030*/ 	.short	0x0000
        /*0032*/ 	.short	0x0000
        /*0034*/ 	.byte	0x00, 0xf0, 0x11, 0x00


	//----- nvinfo : EIATTR_SPARSE_MMA_MASK
	.align		4
.L_1239:
        /*0038*/ 	.byte	0x03, 0x50
        /*003a*/ 	.short	0x0000


	//----- nvinfo : EIATTR_MAXREG_COUNT
	.align		4
        /*003c*/ 	.byte	0x03, 0x1b
        /*003e*/ 	.short	0x00ff


	//----- nvinfo : EIATTR_MERCURY_ISA_VERSION
	.align		4
        /*0040*/ 	.byte	0x03, 0x5f
        /*0042*/ 	.short	0x0101


	//----- nvinfo : EIATTR_VRC_CTA_INIT_COUNT
	.align		4
        /*0044*/ 	.byte	0x02, 0x4a
	.zero		1
	.zero		1


	//----- nvinfo : EIATTR_EXIT_INSTR_OFFSETS
	.align		4
        /*0048*/ 	.byte	0x04, 0x1c
        /*004a*/ 	.short	(.L_1241 - .L_1240)


	//   ....[0]....
.L_1240:
        /*004c*/ 	.word	0x00001cc0


	//   ....[1]....
        /*0050*/ 	.word	0x00001d10


	//   ....[2]....
        /*0054*/ 	.word	0x00003060


	//----- nvinfo : EIATTR_MAX_THREADS
	.align		4
.L_1241:
        /*0058*/ 	.byte	0x04, 0x05
        /*005a*/ 	.short	(.L_1243 - .L_1242)
.L_1242:
        /*005c*/ 	.word	0x00000080
        /*0060*/ 	.word	0x00000001
        /*0064*/ 	.word	0x00000001


	//----- nvinfo : EIATTR_CRS_STACK_SIZE
	.align		4
.L_1243:
        /*0068*/ 	.byte	0x04, 0x1e
        /*006a*/ 	.short	(.L_1245 - .L_1244)
.L_1244:
        /*006c*/ 	.word	0x00000000


	//----- nvinfo : EIATTR_CBANK_PARAM_SIZE
	.align		4
.L_1245:
        /*0070*/ 	.byte	0x03, 0x19
        /*0072*/ 	.short	0x0030


	//----- nvinfo : EIATTR_PARAM_CBANK
	.align		4
        /*0074*/ 	.byte	0x04, 0x0a
        /*0076*/ 	.short	(.L_1247 - .L_1246)
	.align		4
.L_1246:
        /*0078*/ 	.word	index@(.nv.constant0._ZN2at6native29vectorized_elementwise_kernelILi8EZZZNS0_60_GLOBAL__N__171e0b9f_22_ActivationEluKernel_cu_9e10b42f_306110elu_kernelERNS_18TensorIteratorBaseERKN3c106ScalarES8_S8_ENKUlvE_clEvENKUlvE1_clEvEUlNS5_4HalfEE_St5arrayIPcLm2EEEEviT0_T1_)
        /*007c*/ 	.short	0x0380
        /*007e*/ 	.short	0x0030


	//----- nvinfo : EIATTR_SW_WAR
	.align		4
.L_1247:
        /*0080*/ 	.byte	0x04, 0x36
        /*0082*/ 	.short	(.L_1249 - .L_1248)
.L_1248:
        /*0084*/ 	.word	0x00000008
.L_1249:


//--------------------- .nv.info._ZN2at6native18elementwise_kernelILi128ELi4EZNS0_15gpu_kernel_implIZZZNS0_60_GLOBAL__N__171e0b9f_22_ActivationEluKernel_cu_9e10b42f_306110elu_kernelERNS_18TensorIteratorBaseERKN3c106ScalarES9_S9_ENKUlvE_clEvENKUlvE0_clEvEUlfE_EEvS5_RKT_EUliE_EEviT1_ --------------------------
	.section	.nv.info._ZN2at6native18elementwise_kernelILi128ELi4EZNS0_15gpu_kernel_implIZZZNS0_60_GLOBAL__N__171e0b9f_22_ActivationEluKernel_cu_9e10b42f_306110elu_kernelERNS_18TensorIteratorBaseERKN3c106ScalarES9_S9_ENKUlvE_clEvENKUlvE0_clEvEUlfE_EEvS5_RKT_EUliE_EEviT1_,"",@"SHT_CUDA_INFO"
	.sectionflags	@""
	.align	4


	//----- nvinfo : EIATTR_CUDA_API_VERSION
	.align		4
        /*0000*/ 	.byte	0x04, 0x37
        /*0002*/ 	.short	(.L_1251 - .L_1250)
.L_1250:
        /*0004*/ 	.word	0x00000082


	//----- nvinfo : EIATTR_KPARAM_INFO
	.align		4
.L_1251:
        /*0008*/ 	.byte	0x04, 0x17
        /*000a*/ 	.short	(.L_1253 - .L_1252)
.L_1252:
        /*000c*/ 	.word	0x00000000
        /*0010*/ 	.short	0x0001
        /*0012*/ 	.short	0x0008
        /*0014*/ 	.byte	0x00, 0xf0, 0xc1, 0x08


	//----- nvinfo : EIATTR_KPARAM_INFO
	.align		4
.L_1253:
        /*0018*/ 	.byte	0x04, 0x17
        /*001a*/ 	.short	(.L_1255 - .L_1254)
.L_1254:
        /*001c*/ 	.word	0x00000000
        /*0020*/ 	.short	0x0000
        /*0022*/ 	.short	0x0000
        /*0024*/ 	.byte	0x00, 0xf0, 0x11, 0x00


	//----- nvinfo : EIATTR_SPARSE_MMA_MASK
	.align		4
.L_1255:
        /*0028*/ 	.byte	0x03, 0x50
        /*002a*/ 	.short	0x0000


	//----- nvinfo : EIATTR_MAXREG_COUNT
	.align		4
        /*002c*/ 	.byte	0x03, 0x1b
        /*002e*/ 	.short	0x0080


	//----- nvinfo : EIATTR_EXTERNS
	.align		4
        /*0030*/ 	.byte	0x04, 0x0f
        /*0032*/ 	.short	(.L_1257 - .L_1256)


	//   ....[0]....
	.align		4
.L_1256:
        /*0034*/ 	.word	index@(__assertfail)


	//----- nvinfo : EIATTR_MERCURY_ISA_VERSION
	.align		4
.L_1257:
        /*0038*/ 	.byte	0x03, 0x5f
        /*003a*/ 	.short	0x0101


	//----- nvinfo : EIATTR_VRC_CTA_INIT_COUNT
	.align		4
        /*003c*/ 	.byte	0x02, 0x4a
	.zero		1
	.zero		1


	//----- nvinfo : EIATTR_SYSCALL_OFFSETS
	.align		4
        /*0040*/ 	.byte	0x04, 0x46
        /*0042*/ 	.short	(.L_1259 - .L_1258)


	//   ....[0]....
.L_1258:
        /*0044*/ 	.word	0x00002100


	//   ....[1]....
        /*0048*/ 	.word	0x000030e0


	//   ....[2]....
        /*004c*/ 	.word	0x00005340


	//   ....[3]....
        /*0050*/ 	.word	0x00006160


	//   ....[4]....
        /*0054*/ 	.word	0x000084d0


	//   ....[5]....
        /*0058*/ 	.word	0x000092f0


	//   ....[6]....
        /*005c*/ 	.word	0x0000b670


	//   ....[7]....
        /*0060*/ 	.word	0x0000c460


	//----- nvinfo : EIATTR_EXIT_INSTR_OFFSETS
	.align		4
.L_1259:
        /*0064*/ 	.byte	0x04, 0x1c
        /*0066*/ 	.short	(.L_1261 - .L_1260)


	//   ....[0]....
.L_1260:
        /*0068*/ 	.word	0x000095a0


	//   ....[1]....
        /*006c*/ 	.word	0x0000b9e0


	//   ....[2]....
        /*0070*/ 	.word	0x0000ba20


	//   ....[3]....
        /*0074*/ 	.word	0x0000bab0


	//   ....[4]....
        /*0078*/ 	.word	0x0000bae0


	//   ....[5]....
        /*007c*/ 	.word	0x0000bb10


	//   ....[6]....
        /*0080*/ 	.word	0x0000bb90


	//   ....[7]....
        /*0084*/ 	.word	0x0000bbc0


	//   ....[8]....
        /*0088*/ 	.word	0x0000bc50


	//   ....[9]....
        /*008c*/ 	.word	0x0000bc90


	//   ....[10]....
        /*0090*/ 	.word	0x0000bcd0


	//   ....[11]....
        /*0094*/ 	.word	0x0000bda0


	//   ....[12]....
        /*0098*/ 	.word	0x0000bf00


	//   ....[13]....
        /*009c*/ 	.word	0x0000c060


	//   ....[14]....
        /*00a0*/ 	.word	0x0000c1b0


	//   ....[15]....
        /*00a4*/ 	.word	0x0000c1e0


	//   ....[16]....
        /*00a8*/ 	.word	0x0000c210


	//   ....[17]....
        /*00ac*/ 	.word	0x0000c2b0


	//   ....[18]....
        /*00b0*/ 	.word	0x0000c300


	//   ....[19]....
        /*00b4*/ 	.word	0x0000c470


	//   ....[20]....
        /*00b8*/ 	.word	0x0000c570


	//   ....[21]....
        /*00bc*/ 	.word	0x0000c6a0


	//   ....[22]....
        /*00c0*/ 	.word	0x0000c6d0


	//----- nvinfo : EIATTR_MAX_THREADS
	.align		4
.L_1261:
        /*00c4*/ 	.byte	0x04, 0x05
        /*00c6*/ 	.short	(.L_1263 - .L_1262)
.L_1262:
        /*00c8*/ 	.word	0x00000080
        /*00cc*/ 	.word	0x00000001
        /*00d0*/ 	.word	0x00000001


	//----- nvinfo : EIATTR_CRS_STACK_SIZE
	.align		4
.L_1263:
        /*00d4*/ 	.byte	0x04, 0x1e
        /*00d6*/ 	.short	(.L_1265 - .L_1264)
.L_1264:
        /*00d8*/ 	.word	0x00000000


	//----- nvinfo : EIATTR_CBANK_PARAM_SIZE
	.align		4
.L_1265:
        /*00dc*/ 	.byte	0x03, 0x19
        /*00de*/ 	.short	0x0238


	//----- nvinfo : EIATTR_PARAM_CBANK
	.align		4
        /*00e0*/ 	.byte	0x04, 0x0a
        /*00e2*/ 	.short	(.L_1267 - .L_1266)
	.align		4
.L_1266:
        /*00e4*/ 	.word	index@(.nv.constant0._ZN2at6native18elementwise_kernelILi128ELi4EZNS0_15gpu_kernel_implIZZZNS0_60_GLOBAL__N__171e0b9f_22_ActivationEluKernel_cu_9e10b42f_306110elu_kernelERNS_18TensorIteratorBaseERKN3c106ScalarES9_S9_ENKUlvE_clEvENKUlvE0_clEvEUlfE_EEvS5_RKT_EUliE_EEviT1_)
        /*00e8*/ 	.short	0x0380
        /*00ea*/ 	.short	0x0238


	//----- nvinfo : EIATTR_SW_WAR
	.align		4
.L_1267:
        /*00ec*/ 	.byte	0x04, 0x36
        /*00ee*/ 	.short	(.L_1269 - .L_1268)
.L_1268:
        /*00f0*/ 	.word	0x00000008
.L_1269:


//--------------------- .nv.info._ZN2at6native27unrolled_elementwise_kernelIZZZNS0_60_GLOBAL__N__171e0b9f_22_ActivationEluKernel_cu_9e10b42f_306110elu_kernelERNS_18TensorIteratorBaseERKN3c106ScalarES8_S8_ENKUlvE_clEvENKUlvE0_clEvEUlfE_St5arrayIPcLm2EELi4E23TrivialOffsetCalculatorILi1EjESG_NS0_6memory12LoadWithCastILi1EEENSH_13StoreWithCastILi1EEEEEviT_T0_T2_T3_T4_T5_ --------------------------
	.section	.nv.info._ZN2at6native27unrolled_elementwise_kernelIZZZNS0_60_GLOBAL__N__171e0b9f_22_ActivationEluKernel_cu_9e10b42f_306110elu_kernelERNS_18TensorIteratorBaseERKN3c106ScalarES8_S8_ENKUlvE_clEvENKUlvE0_clEvEUlfE_St5arrayIPcLm2EELi4E23TrivialOffsetCalculatorILi1EjESG_NS0_6memory12LoadWithCastILi1EEENSH_13StoreWithCastILi1EEEEEviT_T0_T2_T3_T4_T5_,"",@"SHT_CUDA_INFO"
	.sectionflags	@""
	.align	4


	//----- nvinfo : EIATTR_CUDA_API_VERSION
	.align		4
        /*0000*/ 	.byte	0x04, 0x37
        /*0002*/ 	.short	(.L_1271 - .L_1270)
.L_1270:
        /*0004*/ 	.word	0x00000082


	//----- nvinfo : EIATTR_KPARAM_INFO
	.align		4
.L_1271:
        /*0008*/ 	.byte	0x04, 0x17
        /*000a*/ 	.short	(.L_1273 - .L_1272)
.L_1272:
        /*000c*/ 	.word	0x00000000
        /*0010*/ 	.short	0x0006
        /*0012*/ 	.short	0x003c
        /*0014*/ 	.byte	0x00, 0xf0, 0x21, 0x00


	//----- nvinfo : EIATTR_KPARAM_INFO
	.align		4
.L_1273:
        /*0018*/ 	.byte	0x04, 0x17
        /*001a*/ 	.short	(.L_1275 - .L_1274)
.L_1274:
        /*001c*/ 	.word	0x00000000
        /*0020*/ 	.short	0x0005
        /*0022*/ 	.short	0x0034
        /*0024*/ 	.byte	0x00, 0xf0, 0x21, 0x00


	//----- nvinfo : EIATTR_KPARAM_INFO
	.align		4
.L_1275:
        /*0028*/ 	.byte	0x04, 0x17
        /*002a*/ 	.short	(.L_1277 - .L_1276)
.L_1276:
        /*002c*/ 	.word	0x00000000
        /*0030*/ 	.short	0x0004
        /*0032*/ 	.short	0x0031
        /*0034*/ 	.byte	0x00, 0xf0, 0x05, 0x00


	//----- nvinfo : EIATTR_KPARAM_INFO
	.align		4
.L_1277:
        /*0038*/ 	.byte	0x04, 0x17
        /*003a*/ 	.short	(.L_1279 - .L_1278)
.L_1278:
        /*003c*/ 	.word	0x00000000
        /*0040*/ 	.short	0x0003
        /*0042*/ 	.short	0x0030
        /*0044*/ 	.byte	0x00, 0xf0, 0x05, 0x00


	//----- nvinfo : EIATTR_KPARAM_INFO
	.align		4
.L_1279:
        /*0048*/ 	.byte	0x04, 0x17
        /*004a*/ 	.short	(.L_1281 - .L_1280)
.L_1280:
        /*004c*/ 	.word	0x00000000
        /*0050*/ 	.short	0x0002
        /*0052*/ 	.short	0x0020
        /*0054*/ 	.byte	0x00, 0xf0, 0x41, 0x00


	//----- nvinfo : EIATTR_KPARAM_INFO
	.align		4
.L_1281:
        /*0058*/ 	.byte	0x04, 0x17
        /*005a*/ 	.short	(.L_1283 - .L_1282)
.L_1282:
        /*005c*/ 	.word	0x00000000
        /*0060*/ 	.short	0x0001
        /*0062*/ 	.short	0x0008
        /*0064*/ 	.byte	0x00, 0xf0, 0x61, 0x00


	//----- nvinfo : EIATTR_KPARAM_INFO
	.align		4
.L_1283:
        /*0068*/ 	.byte	0x04, 0x17
        /*006a*/ 	.short	(.L_1285 - .L_1284)
.L_1284:
        /*006c*/ 	.word	0x00000000
        /*0070*/ 	.short	0x0000
        /*0072*/ 	.short	0x0000
        /*0074*/ 	.byte	0x00, 0xf0, 0x11, 0x00


	//----- nvinfo : EIATTR_SPARSE_MMA_MASK
	.align		4
.L_1285:
        /*0078*/ 	.byte	0x03, 0x50
        /*007a*/ 	.short	0x0000


	//----- nvinfo : EIATTR_MAXREG_COUNT
	.align		4
        /*007c*/ 	.byte	0x03, 0x1b
        /*007e*/ 	.short	0x00ff


	//----- nvinfo : EIATTR_EXTERNS
	.align		4
        /*0080*/ 	.byte	0x04, 0x0f
        /*0082*/ 	.short	(.L_1287 - .L_1286)


	//   ....[0]....
	.align		4
.L_1286:
        /*0084*/ 	.word	index@(__assertfail)


	//----- nvinfo : EIATTR_MERCURY_ISA_VERSION
	.align		4
.L_1287:
        /*0088*/ 	.byte	0x03, 0x5f
        /*008a*/ 	.short	0x0101


	//----- nvinfo : EIATTR_VRC_CTA_INIT_COUNT
	.align		4
        /*008c*/ 	.byte	0x02, 0x4a
	.zero		1
	.zero		1


	//----- nvinfo : EIATTR_SYSCALL_OFFSETS
	.align		4
        /*0090*/ 	.byte	0x04, 0x46
        /*0092*/ 	.short	(.L_1289 - .L_1288)


	//   ....[0]....
.L_1288:
        /*0094*/ 	.word	0x00000de0


	//   ....[1]....
        /*0098*/ 	.word	0x00001cf0


	//   ....[2]....
        /*009c*/ 	.word	0x00002b80


	//   ....[3]....
        /*00a0*/ 	.word	0x000039e0


	//   ....[4]....
        /*00a4*/ 	.word	0x00005230


	//   ....[5]....
        /*00a8*/ 	.word	0x00005fd0


	//   ....[6]....
        /*00ac*/ 	.word	0x00006e30


	//   ....[7]....
        /*00b0*/ 	.word	0x00007c90


	//----- nvinfo : EIATTR_EXIT_INSTR_OFFSETS
	.align		4
.L_1289:
        /*00b4*/ 	.byte	0x04, 0x1c
        /*00b6*/ 	.short	(.L_1291 - .L_1290)


	//   ....[0]....
.L_1290:
        /*00b8*/ 	.word	0x000070d0


	//   ....[1]....
        /*00bc*/ 	.word	0x00007210


	//   ....[2]....
        /*00c0*/ 	.word	0x00007250


	//   ....[3]....
        /*00c4*/ 	.word	0x000072e0


	//   ....[4]....
        /*00c8*/ 	.word	0x00007310


	//   ....[5]....
        /*00cc*/ 	.word	0x00007340


	//   ....[6]....
        /*00d0*/ 	.word	0x000073c0


	//   ....[7]....
        /*00d4*/ 	.word	0x000073f0


	//   ....[8]....
        /*00d8*/ 	.word	0x00007480


	//   ....[9]....
        /*00dc*/ 	.word	0x000074c0


	//   ....[10]....
        /*00e0*/ 	.word	0x00007500


	//   ....[11]....
        /*00e4*/ 	.word	0x000075d0


	//   ....[12]....
        /*00e8*/ 	.word	0x00007730


	//   ....[13]....
        /*00ec*/ 	.word	0x00007890


	//   ....[14]....
        /*00f0*/ 	.word	0x000079e0


	//   ....[15]....
        /*00f4*/ 	.word	0x00007a10


	//   ....[16]....
        /*00f8*/ 	.word	0x00007a40


	//   ....[17]....
        /*00fc*/ 	.word	0x00007ae0


	//   ....[18]....
        /*0100*/ 	.word	0x00007b30


	//   ....[19]....
        /*0104*/ 	.word	0x00007ca0


	//   ....[20]....
        /*0108*/ 	.word	0x00007da0


	//   ....[21]....
        /*010c*/ 	.word	0x00007ed0


	//   ....[22]....
        /*0110*/ 	.word	0x00007f00


	//----- nvinfo : EIATTR_MAX_THREADS
	.align		4
.L_1291:
        /*0114*/ 	.byte	0x04, 0x05
        /*0116*/ 	.short	(.L_1293 - .L_1292)
.L_1292:
        /*0118*/ 	.word	0x00000080
        /*011c*/ 	.word	0x00000001
        /*0120*/ 	.word	0x00000001


	//----- nvinfo : EIATTR_CRS_STACK_SIZE
	.align		4
.L_1293:
        /*0124*/ 	.byte	0x04, 0x1e
        /*0126*/ 	.short	(.L_1295 - .L_1294)
.L_1294:
        /*0128*/ 	.word	0x00000000


	//----- nvinfo : EIATTR_CBANK_PARAM_SIZE
	.align		4
.L_1295:
        /*012c*/ 	.byte	0x03, 0x19
        /*012e*/ 	.short	0x0044


	//----- nvinfo : EIATTR_PARAM_CBANK
	.align		4
        /*0130*/ 	.byte	0x04, 0x0a
        /*0132*/ 	.short	(.L_1297 - .L_1296)
	.align		4
.L_1296:
        /*0134*/ 	.word	index@(.nv.constant0._ZN2at6native27unrolled_elementwise_kernelIZZZNS0_60_GLOBAL__N__171e0b9f_22_ActivationEluKernel_cu_9e10b42f_306110elu_kernelERNS_18TensorIteratorBaseERKN3c106ScalarES8_S8_ENKUlvE_clEvENKUlvE0_clEvEUlfE_St5arrayIPcLm2EELi4E23TrivialOffsetCalculatorILi1EjESG_NS0_6memory12LoadWithCastILi1EEENSH_13StoreWithCastILi1EEEEEviT_T0_T2_T3_T4_T5_)
        /*0138*/ 	.short	0x0380
        /*013a*/ 	.short	0x0044


	//----- nvinfo : EIATTR_SW_WAR
	.align		4
.L_1297:
        /*013c*/ 	.byte	0x04, 0x36
        /*013e*/ 	.short	(.L_1299 - .L_1298)
.L_1298:
        /*0140*/ 	.word	0x00000008
.L_1299:


//--------------------- .nv.info._ZN2at6native18elementwise_kernelILi128ELi2EZNS0_22gpu_kernel_impl_nocastIZZZNS0_60_GLOBAL__N__171e0b9f_22_ActivationEluKernel_cu_9e10b42f_306110elu_kernelERNS_18TensorIteratorBaseERKN3c106ScalarES9_S9_ENKUlvE_clEvENKUlvE0_clEvEUlfE_EEvS5_RKT_EUliE_EEviT1_ --------------------------
	.section	.nv.info._ZN2at6native18elementwise_kernelILi128ELi2EZNS0_22gpu_kernel_impl_nocastIZZZNS0_60_GLOBAL__N__171e0b9f_22_ActivationEluKernel_cu_9e10b42f_306110elu_kernelERNS_18TensorIteratorBaseERKN3c106ScalarES9_S9_ENKUlvE_clEvENKUlvE0_clEvEUlfE_EEvS5_RKT_EUliE_EEviT1_,"",@"SHT_CUDA_INFO"
	.sectionflags	@""
	.align	4


	//----- nvinfo : EIATTR_CUDA_API_VERSION
	.align		4
        /*0000*/ 	.byte	0x04, 0x37
        /*0002*/ 	.short	(.L_1301 - .L_1300)
.L_1300:
        /*0004*/ 	.word	0x00000082


	//----- nvinfo : EIATTR_KPARAM_INFO
	.align		4
.L_1301:
        /*0008*/ 	.byte	0x04, 0x17
        /*000a*/ 	.short	(.L_1303 - .L_1302)
.L_1302:
        /*000c*/ 	.word	0x00000000
        /*0010*/ 	.short	0x0001
        /*0012*/ 	.short	0x0008
        /*0014*/ 	.byte	0x00, 0xf0, 0xa1, 0x08


	//----- nvinfo : EIATTR_KPARAM_INFO
	.align		4
.L_1303:
        /*0018*/ 	.byte	0x04, 0x17
        /*001a*/ 	.short	(.L_1305 - .L_1304)
.L_1304:
        /*001c*/ 	.word	0x00000000
        /*0020*/ 	.short	0x0000
        /*0022*/ 	.short	0x0000
        /*0024*/ 	.byte	0x00, 0xf0, 0x11, 0x00


	//----- nvinfo : EIATTR_SPARSE_MMA_MASK
	.align		4
.L_1305:
        /*0028*/ 	.byte	0x03, 0x50
        /*002a*/ 	.short	0x0000


	//----- nvinfo : EIATTR_MAXREG_COUNT
	.align		4
        /*002c*/ 	.byte	0x03, 0x1b
        /*002e*/ 	.short	0x0080


	//----- nvinfo : EIATTR_MERCURY_ISA_VERSION
	.align		4
        /*0030*/ 	.byte	0x03, 0x5f
        /*0032*/ 	.short	0x0101


	//----- nvinfo : EIATTR_VRC_CTA_INIT_COUNT
	.align		4
        /*0034*/ 	.byte	0x02, 0x4a
	.zero		1
	.zero		1


	//----- nvinfo : EIATTR_EXIT_INSTR_OFFSETS
	.align		4
        /*0038*/ 	.byte	0x04, 0x1c
        /*003a*/ 	.short	(.L_1307 - .L_1306)


	//   ....[0]....
.L_1306:
        /*003c*/ 	.word	0x00000360


	//   ....[1]....
        /*0040*/ 	.word	0x000005a0


	//   ....[2]....
        /*0044*/ 	.word	0x000005f0


	//   ....[3]....
        /*0048*/ 	.word	0x00001bf0


	//   ....[4]....
        /*004c*/ 	.word	0x00003150


	//----- nvinfo : EIATTR_MAX_THREADS
	.align		4
.L_1307:
        /*0050*/ 	.byte	0x04, 0x05
        /*0052*/ 	.short	(.L_1309 - .L_1308)
.L_1308:
        /*0054*/ 	.word	0x00000080
        /*0058*/ 	.word	0x00000001
        /*005c*/ 	.word	0x00000001


	//----- nvinfo : EIATTR_CRS_STACK_SIZE
	.align		4
.L_1309:
        /*0060*/ 	.byte	0x04, 0x1e
        /*0062*/ 	.short	(.L_1311 - .L_1310)
.L_1310:
        /*0064*/ 	.word	0x00000000


	//----- nvinfo : EIATTR_CBANK_PARAM_SIZE
	.align		4
.L_1311:
        /*0068*/ 	.byte	0x03, 0x19
        /*006a*/ 	.short	0x0230


	//----- nvinfo : EIATTR_PARAM_CBANK
	.align		4
        /*006c*/ 	.byte	0x04, 0x0a
        /*006e*/ 	.short	(.L_1313 - .L_1312)
	.align		4
.L_1312:
        /*0070*/ 	.word	index@(.nv.constant0._ZN2at6native18elementwise_kernelILi128ELi2EZNS0_22gpu_kernel_impl_nocastIZZZNS0_60_GLOBAL__N__171e0b9f_22_ActivationEluKernel_cu_9e10b42f_306110elu_kernelERNS_18TensorIteratorBaseERKN3c106ScalarES9_S9_ENKUlvE_clEvENKUlvE0_clEvEUlfE_EEvS5_RKT_EUliE_EEviT1_)
        /*0074*/ 	.short	0x0380
        /*0076*/ 	.short	0x0230


	//----- nvinfo : EIATTR_SW_WAR
	.align		4
.L_1313:
        /*0078*/ 	.byte	0x04, 0x36
        /*007a*/ 	.short	(.L_1315 - .L_1314)
.L_1314:
        /*007c*/ 	.word	0x00000008
.L_1315:


//--------------------- .nv.info._ZN2at6native27unrolled_elementwise_kernelIZZZNS0_60_GLOBAL__N__171e0b9f_22_ActivationEluKernel_cu_9e10b42f_306110elu_kernelERNS_18TensorIteratorBaseERKN3c106ScalarES8_S8_ENKUlvE_clEvENKUlvE0_clEvEUlfE_St5arrayIPcLm2EELi4E23TrivialOffsetCalculatorILi1EjESG_NS0_6memory15LoadWithoutCastENSH_16StoreWithoutCastEEEviT_T0_T2_T3_T4_T5_ --------------------------
	.section	.nv.info._ZN2at6native27unrolled_elementwise_kernelIZZZNS0_60_GLOBAL__N__171e0b9f_22_ActivationEluKernel_cu_9e10b42f_306110elu_kernelERNS_18TensorIteratorBaseERKN3c106ScalarES8_S8_ENKUlvE_clEvENKUlvE0_clEvEUlfE_St5arrayIPcLm2EELi4E23TrivialOffsetCalculatorILi1EjESG_NS0_6memory15LoadWithoutCastENSH_16StoreWithoutCastEEEviT_T0_T2_T3_T4_T5_,"",@"SHT_CUDA_INFO"
	.sectionflags	@""
	.align	4


	//----- nvinfo : EIATTR_CUDA_API_VERSION
	.align		4
        /*0000*/ 	.byte	0x04, 0x37
        /*0002*/ 	.short	(.L_1317 - .L_1316)
.L_1316:
        /*0004*/ 	.word	0x00000082


	//----- nvinfo : EIATTR_KPARAM_INFO
	.align		4
.L_1317:
        /*0008*/ 	.byte	0x04, 0x17
        /*000a*/ 	.short	(.L_1319 - .L_1318)
.L_1318:
        /*000c*/ 	.word	0x00000000
        /*0010*/ 	.short	0x0006
        /*0012*/ 	.short	0x0033
        /*0014*/ 	.byte	0x00, 0xf0, 0x05, 0x00


	//----- nvinfo : EIATTR_KPARAM_INFO
	.align		4
.L_1319:
        /*0018*/ 	.byte	0x04, 0x17
        /*001a*/ 	.short	(.L_1321 - .L_1320)
.L_1320:
        /*001c*/ 	.word	0x00000000
        /*0020*/ 	.short	0x0005
        /*0022*/ 	.short	0x0032
        /*0024*/ 	.byte	0x00, 0xf0, 0x05, 0x00


	//----- nvinfo : EIATTR_KPARAM_INFO
	.align		4
.L_1321:
        /*0028*/ 	.byte	0x04, 0x17
        /*002a*/ 	.short	(.L_1323 - .L_1322)
.L_1322:
        /*002c*/ 	.word	0x00000000
        /*0030*/ 	.short	0x0004
        /*0032*/ 	.short	0x0031
        /*0034*/ 	.byte	0x00, 0xf0, 0x05, 0x00


	//----- nvinfo : EIATTR_KPARAM_INFO
	.align		4
.L_1323:
        /*0038*/ 	.byte	0x04, 0x17
        /*003a*/ 	.short	(.L_1325 - .L_1324)
.L_1324:
        /*003c*/ 	.word	0x00000000
        /*0040*/ 	.short	0x0003
        /*0042*/ 	.short	0x0030
        /*0044*/ 	.byte	0x00, 0xf0, 0x05, 0x00


	//----- nvinfo : EIATTR_KPARAM_INFO
	.align		4
.L_1325:
        /*0048*/ 	.byte	0x04, 0x17
        /*004a*/ 	.short	(.L_1327 - .L_1326)
.L_1326:
        /*004c*/ 	.word	0x00000000
        /*0050*/ 	.short	0x0002
        /*0052*/ 	.short	0x0020
        /*0054*/ 	.byte	0x00, 0xf0, 0x41, 0x00


	//----- nvinfo : EIATTR_KPARAM_INFO
	.align		4
.L_1327:
        /*0058*/ 	.byte	0x04, 0x17
        /*005a*/ 	.short	(.L_1329 - .L_1328)
.L_1328:
        /*005c*/ 	.word	0x00000000
        /*0060*/ 	.short	0x0001
        /*0062*/ 	.short	0x0008
        /*0064*/ 	.byte	0x00, 0xf0, 0x61, 0x00


	//----- nvinfo : EIATTR_KPARAM_INFO
	.align		4
.L_1329:
        /*0068*/ 	.byte	0x04, 0x17
        /*006a*/ 	.short	(.L_1331 - .L_1330)
.L_1330:
        /*006c*/ 	.word	0x00000000
        /*0070*/ 	.short	0x0000
        /*0072*/ 	.short	0x0000
        /*0074*/ 	.byte	0x00, 0xf0, 0x11, 0x00


	//----- nvinfo : EIATTR_SPARSE_MMA_MASK
	.align		4
.L_1331:
        /*0078*/ 	.byte	0x03, 0x50
        /*007a*/ 	.short	0x0000


	//----- nvinfo : EIATTR_MAXREG_COUNT
	.align		4
        /*007c*/ 	.byte	0x03, 0x1b
        /*007e*/ 	.short	0x00ff


	//----- nvinfo : EIATTR_MERCURY_ISA_VERSION
	.align		4
        /*0080*/ 	.byte	0x03, 0x5f
        /*0082*/ 	.short	0x0101


	//----- nvinfo : EIATTR_VRC_CTA_INIT_COUNT
	.align		4
        /*0084*/ 	.byte	0x02, 0x4a
	.zero		1
	.zero		1


	//----- nvinfo : EIATTR_EXIT_INSTR_OFFSETS
	.align		4
        /*0088*/ 	.byte	0x04, 0x1c
        /*008a*/ 	.short	(.L_1333 - .L_1332)


	//   ....[0]....
.L_1332:
        /*008c*/ 	.word	0x00000ce0


	//   ....[1]....
        /*0090*/ 	.word	0x00000d30


	//----- nvinfo : EIATTR_MAX_THREADS
	.align		4
.L_1333:
        /*0094*/ 	.byte	0x04, 0x05
        /*0096*/ 	.short	(.L_1335 - .L_1334)
.L_1334:
        /*0098*/ 	.word	0x00000080
        /*009c*/ 	.word	0x00000001
        /*00a0*/ 	.word	0x00000001


	//----- nvinfo : EIATTR_CRS_STACK_SIZE
	.align		4
.L_1335:
        /*00a4*/ 	.byte	0x04, 0x1e
        /*00a6*/ 	.short	(.L_1337 - .L_1336)
.L_1336:
        /*00a8*/ 	.word	0x00000000


	//----- nvinfo : EIATTR_CBANK_PARAM_SIZE
	.align		4
.L_1337:
        /*00ac*/ 	.byte	0x03, 0x19
        /*00ae*/ 	.short	0x0034


	//----- nvinfo : EIATTR_PARAM_CBANK
	.align		4
        /*00b0*/ 	.byte	0x04, 0x0a
        /*00b2*/ 	.short	(.L_1339 - .L_1338)
	.align		4
.L_1338:
        /*00b4*/ 	.word	index@(.nv.constant0._ZN2at6native27unrolled_elementwise_kernelIZZZNS0_60_GLOBAL__N__171e0b9f_22_ActivationEluKernel_cu_9e10b42f_306110elu_kernelERNS_18TensorIteratorBaseERKN3c106ScalarES8_S8_ENKUlvE_clEvENKUlvE0_clEvEUlfE_St5arrayIPcLm2EELi4E23TrivialOffsetCalculatorILi1EjESG_NS0_6memory15LoadWithoutCastENSH_16StoreWithoutCastEEEviT_T0_T2_T3_T4_T5_)
        /*00b8*/ 	.short	0x0380
        /*00ba*/ 	.short	0x0034


	//----- nvinfo : EIATTR_SW_WAR
	.align		4
.L_1339:
        /*00bc*/ 	.byte	0x04, 0x36
        /*00be*/ 	.short	(.L_1341 - .L_1340)
.L_1340:
        /*00c0*/ 	.word	0x00000008
.L_1341:


//--------------------- .nv.info._ZN2at6native29vectorized_elementwise_kernelILi2EZZZNS0_60_GLOBAL__N__171e0b9f_22_ActivationEluKernel_cu_9e10b42f_306110elu_kernelERNS_18TensorIteratorBaseERKN3c106ScalarES8_S8_ENKUlvE_clEvENKUlvE0_clEvEUlfE_St5arrayIPcLm2EEEEviT0_T1_ --------------------------
	.section	.nv.info._ZN2at6native29vectorized_elementwise_kernelILi2EZZZNS0_60_GLOBAL__N__171e0b9f_22_ActivationEluKernel_cu_9e10b42f_306110elu_kernelERNS_18TensorIteratorBaseERKN3c106ScalarES8_S8_ENKUlvE_clEvENKUlvE0_clEvEUlfE_St5arrayIPcLm2EEEEviT0_T1_,"",@"SHT_CUDA_INFO"
	.sectionflags	@""
	.align	4


	//----- nvinfo : EIATTR_CUDA_API_VERSION
	.align		4
        /*0000*/ 	.byte	0x04, 0x37
        /*0002*/ 	.short	(.L_1343 - .L_1342)
.L_1342:
        /*0004*/ 	.word	0x00000082


	//----- nvinfo : EIATTR_KPARAM_INFO
	.align		4
.L_1343:
        /*0008*/ 	.byte	0x04, 0x17
        /*000a*/ 	.short	(.L_1345 - .L_1344)
.L_1344:
        /*000c*/ 	.word	0x00000000
        /*0010*/ 	.short	0x0002
        /*0012*/ 	.short	0x0020
        /*0014*/ 	.byte	0x00, 0xf0, 0x41, 0x00


	//----- nvinfo : EIATTR_KPARAM_INFO
	.align		4
.L_1345:
        /*0018*/ 	.byte	0x04, 0x17
        /*001a*/ 	.short	(.L_1347 - .L_1346)
.L_1346:
        /*001c*/ 	.word	0x00000000
        /*0020*/ 	.short	0x0001
        /*0022*/ 	.short	0x0008
        /*0024*/ 	.byte	0x00, 0xf0, 0x61, 0x00


	//----- nvinfo : EIATTR_KPARAM_INFO
	.align		4
.L_1347:
        /*0028*/ 	.byte	0x04, 0x17
        /*002a*/ 	.short	(.L_1349 - .L_1348)
.L_1348:
        /*002c*/ 	.word	0x00000000
        /*0030*/ 	.short	0x0000
        /*0032*/ 	.short	0x0000
        /*0034*/ 	.byte	0x00, 0xf0, 0x11, 0x00


	//----- nvinfo : EIATTR_SPARSE_MMA_MASK
	.align		4
.L_1349:
        /*0038*/ 	.byte	0x03, 0x50
        /*003a*/ 	.short	0x0000


	//----- nvinfo : EIATTR_MAXREG_COUNT
	.align		4
        /*003c*/ 	.byte	0x03, 0x1b
        /*003e*/ 	.short	0x00ff


	//----- nvinfo : EIATTR_MERCURY_ISA_VERSION
	.align		4
        /*0040*/ 	.byte	0x03, 0x5f
        /*0042*/ 	.short	0x0101


	//----- nvinfo : EIATTR_VRC_CTA_INIT_COUNT
	.align		4
        /*0044*/ 	.byte	0x02, 0x4a
	.zero		1
	.zero		1


	//----- nvinfo : EIATTR_EXIT_INSTR_OFFSETS
	.align		4
        /*0048*/ 	.byte	0x04, 0x1c
        /*004a*/ 	.short	(.L_1351 - .L_1350)


	//   ....[0]....
.L_1350:
        /*004c*/ 	.word	0x00001ab0


	//   ....[1]....
        /*0050*/ 	.word	0x00001b00


	//   ....[2]....
        /*0054*/ 	.word	0x00002df0


	//----- nvinfo : EIATTR_MAX_THREADS
	.align		4
.L_1351:
        /*0058*/ 	.byte	0x04, 0x05
        /*005a*/ 	.short	(.L_1353 - .L_1352)
.L_1352:
        /*005c*/ 	.word	0x00000080
        /*0060*/ 	.word	0x00000001
        /*0064*/ 	.word	0x00000001


	//----- nvinfo : EIATTR_CRS_STACK_SIZE
	.align		4
.L_1353:
        /*0068*/ 	.byte	0x04, 0x1e
        /*006a*/ 	.short	(.L_1355 - .L_1354)
.L_1354:
        /*006c*/ 	.word	0x00000000


	//----- nvinfo : EIATTR_CBANK_PARAM_SIZE
	.align		4
.L_1355:
        /*0070*/ 	.byte	0x03, 0x19
        /*0072*/ 	.short	0x0030


	//----- nvinfo : EIATTR_PARAM_CBANK
	.align		4
        /*0074*/ 	.byte	0x04, 0x0a
        /*0076*/ 	.short	(.L_1357 - .L_1356)
	.align		4
.L_1356:
        /*0078*/ 	.word	index@(.nv.constant0._ZN2at6native29vectorized_elementwise_kernelILi2EZZZNS0_60_GLOBAL__N__171e0b9f_22_ActivationEluKernel_cu_9e10b42f_306110elu_kernelERNS_18TensorIteratorBaseERKN3c106ScalarES8_S8_ENKUlvE_clEvENKUlvE0_clEvEUlfE_St5arrayIPcLm2EEEEviT0_T1_)
        /*007c*/ 	.short	0x0380
        /*007e*/ 	.short	0x0030


	//----- nvinfo : EIATTR_SW_WAR
	.align		4
.L_1357:
        /*0080*/ 	.byte	0x04, 0x36
        /*0082*/ 	.short	(.L_1359 - .L_1358)
.L_1358:
        /*0084*/ 	.word	0x00000008
.L_1359:


//--------------------- .nv.info._ZN2at6native29vectorized_elementwise_kernelILi4EZZZNS0_60_GLOBAL__N__171e0b9f_22_ActivationEluKernel_cu_9e10b42f_306110elu_kernelERNS_18TensorIteratorBaseERKN3c106ScalarES8_S8_ENKUlvE_clEvENKUlvE0_clEvEUlfE_St5arrayIPcLm2EEEEviT0_T1_ --------------------------
	.section	.nv.info._ZN2at6native29vectorized_elementwise_kernelILi4EZZZNS0_60_GLOBAL__N__171e0b9f_22_ActivationEluKernel_cu_9e10b42f_306110elu_kernelERNS_18TensorIteratorBaseERKN3c106ScalarES8_S8_ENKUlvE_clEvENKUlvE0_clEvEUlfE_St5arrayIPcLm2EEEEviT0_T1_,"",@"SHT_CUDA_INFO"
	.sectionflags	@""
	.align	4


	//----- nvinfo : EIATTR_CUDA_API_VERSION
	.align		4
        /*0000*/ 	.byte	0x04, 0x37
        /*0002*/ 	.short	(.L_1361 - .L_1360)
.L_1360:
        /*0004*/ 	.word	0x00000082


	//----- nvinfo : EIATTR_KPARAM_INFO
	.align		4
.L_1361:
        /*0008*/ 	.byte	0x04, 0x17
        /*000a*/ 	.short	(.L_1363 - .L_1362)
.L_1362:
        /*000c*/ 	.word	0x00000000
        /*0010*/ 	.short	0x0002
        /*0012*/ 	.short	0x0020
        /*0014*/ 	.byte	0x00, 0xf0, 0x41, 0x00


	//----- nvinfo : EIATTR_KPARAM_INFO
	.align		4
.L_1363:
        /*0018*/ 	.byte	0x04, 0x17
        /*001a*/ 	.short	(.L_1365 - .L_1364)
.L_1364:
        /*001c*/ 	.word	0x00000000
        /*0020*/ 	.short	0x0001
        /*0022*/ 	.short	0x0008
        /*0024*/ 	.byte	0x00, 0xf0, 0x61, 0x00


	//----- nvinfo : EIATTR_KPARAM_INFO
	.align		4
.L_1365:
        /*0028*/ 	.byte	0x04, 0x17
        /*002a*/ 	.short	(.L_1367 - .L_1366)
.L_1366:
        /*002c*/ 	.word	0x00000000
        /*0030*/ 	.short	0x0000
        /*0032*/ 	.short	0x0000
        /*0034*/ 	.byte	0x00, 0xf0, 0x11, 0x00


	//----- nvinfo : EIATTR_SPARSE_MMA_MASK
	.align		4
.L_1367:
        /*0038*/ 	.byte	0x03, 0x50
        /*003a*/ 	.short	0x0000


	//----- nvinfo : EIATTR_MAXREG_COUNT
	.align		4
        /*003c*/ 	.byte	0x03, 0x1b
        /*003e*/ 	.short	0x00ff


	//----- nvinfo : EIATTR_MERCURY_ISA_VERSION
	.align		4
        /*0040*/ 	.byte	0x03, 0x5f
        /*0042*/ 	.short	0x0101


	//----- nvinfo : EIATTR_VRC_CTA_INIT_COUNT
	.align		4
        /*0044*/ 	.byte	0x02, 0x4a
	.zero		1
	.zero		1


	//----- nvinfo : EIATTR_EXIT_INSTR_OFFSETS
	.align		4
        /*0048*/ 	.byte	0x04, 0x1c
        /*004a*/ 	.short	(.L_1369 - .L_1368)


	//   ....[0]....
.L_1368:
        /*004c*/ 	.word	0x00001ab0


	//   ....[1]....
        /*0050*/ 	.word	0x00001b00


	//   ....[2]....
        /*0054*/ 	.word	0x00002db0


	//----- nvinfo : EIATTR_MAX_THREADS
	.align		4
.L_1369:
        /*0058*/ 	.byte	0x04, 0x05
        /*005a*/ 	.short	(.L_1371 - .L_1370)
.L_1370:
        /*005c*/ 	.word	0x00000080
        /*0060*/ 	.word	0x00000001
        /*0064*/ 	.word	0x00000001


	//----- nvinfo : EIATTR_CRS_STACK_SIZE
	.align		4
.L_1371:
        /*0068*/ 	.byte	0x04, 0x1e
        /*006a*/ 	.short	(.L_1373 - .L_1372)
.L_1372:
        /*006c*/ 	.word	0x00000000


	//----- nvinfo : EIATTR_CBANK_PARAM_SIZE
	.align		4
.L_1373:
        /*0070*/ 	.byte	0x03, 0x19
        /*0072*/ 	.short	0x0030


	//----- nvinfo : EIATTR_PARAM_CBANK
	.align		4
        /*0074*/ 	.byte	0x04, 0x0a
        /*0076*/ 	.short	(.L_1375 - .L_1374)
	.align		4
.L_1374:
        /*0078*/ 	.word	index@(.nv.constant0._ZN2at6native29vectorized_elementwise_kernelILi4EZZZNS0_60_GLOBAL__N__171e0b9f_22_ActivationEluKernel_cu_9e10b42f_306110elu_kernelERNS_18TensorIteratorBaseERKN3c106ScalarES8_S8_ENKUlvE_clEvENKUlvE0_clEvEUlfE_St5arrayIPcLm2EEEEviT0_T1_)
        /*007c*/ 	.short	0x0380
        /*007e*/ 	.short	0x0030


	//----- nvinfo : EIATTR_SW_WAR
	.align		4
.L_1375:
        /*0080*/ 	.byte	0x04, 0x36
        /*0082*/ 	.short	(.L_1377 - .L_1376)
.L_1376:
        /*0084*/ 	.word	0x00000008
.L_1377:


//--------------------- .nv.info._ZN2at6native29vectorized_elementwise_kernelILi8EZZZNS0_60_GLOBAL__N__171e0b9f_22_ActivationEluKernel_cu_9e10b42f_306110elu_kernelERNS_18TensorIteratorBaseERKN3c106ScalarES8_S8_ENKUlvE_clEvENKUlvE0_clEvEUlfE_St5arrayIPcLm2EEEEviT0_T1_ --------------------------
	.section	.nv.info._ZN2at6native29vectorized_elementwise_kernelILi8EZZZNS0_60_GLOBAL__N__171e0b9f_22_ActivationEluKernel_cu_9e10b42f_306110elu_kernelERNS_18TensorIteratorBaseERKN3c106ScalarES8_S8_ENKUlvE_clEvENKUlvE0_clEvEUlfE_St5arrayIPcLm2EEEEviT0_T1_,"",@"SHT_CUDA_INFO"
	.sectionflags	@""
	.align	4


	//----- nvinfo : EIATTR_CUDA_API_VERSION
	.align		4
        /*0000*/ 	.byte	0x04, 0x37
        /*0002*/ 	.short	(.L_1379 - .L_1378)
.L_1378:
        /*0004*/ 	.word	0x00000082


	//----- nvinfo : EIATTR_KPARAM_INFO
	.align		4
.L_1379:
        /*0008*/ 	.byte	0x04, 0x17
        /*000a*/ 	.short	(.L_1381 - .L_1380)
.L_1380:
        /*000c*/ 	.word	0x00000000
        /*0010*/ 	.short	0x0002
        /*0012*/ 	.short	0x0020
        /*0014*/ 	.byte	0x00, 0xf0, 0x41, 0x00


	//----- nvinfo : EIATTR_KPARAM_INFO
	.align		4
.L_1381:
        /*0018*/ 	.byte	0x04, 0x17
        /*001a*/ 	.short	(.L_1383 - .L_1382)
.L_1382:
        /*001c*/ 	.word	0x00000000
        /*0020*/ 	.short	0x0001
        /*0022*/ 	.short	0x0008
        /*0024*/ 	.byte	0x00, 0xf0, 0x61, 0x00


	//----- nvinfo : EIATTR_KPARAM_INFO
	.align		4
.L_1383:
        /*0028*/ 	.byte	0x04, 0x17
        /*002a*/ 	.short	(.L_1385 - .L_1384)
.L_1384:
        /*002c*/ 	.word	0x00000000
        /*0030*/ 	.short	0x0000
        /*0032*/ 	.short	0x0000
        /*0034*/ 	.byte	0x00, 0xf0, 0x11, 0x00


	//----- nvinfo : EIATTR_SPARSE_MMA_MASK
	.align		4
.L_1385:
        /*0038*/ 	.byte	0x03, 0x50
        /*003a*/ 	.short	0x0000


	//----- nvinfo : EIATTR_MAXREG_COUNT
	.align		4
        /*003c*/ 	.byte	0x03, 0x1b
        /*003e*/ 	.short	0x00ff


	//----- nvinfo : EIATTR_MERCURY_ISA_VERSION
	.align		4
        /*0040*/ 	.byte	0x03, 0x5f
        /*0042*/ 	.short	0x0101


	//----- nvinfo : EIATTR_VRC_CTA_INIT_COUNT
	.align		4
        /*0044*/ 	.byte	0x02, 0x4a
	.zero		1
	.zero		1


	//----- nvinfo : EIATTR_EXIT_INSTR_OFFSETS
	.align		4
        /*0048*/ 	.byte	0x04, 0x1c
        /*004a*/ 	.short	(.L_1387 - .L_1386)


	//   ....[0]....
.L_1386:
        /*004c*/ 	.word	0x00001ab0


	//   ....[1]....
        /*0050*/ 	.word	0x00001b00


	//   ....[2]....
        /*0054*/ 	.word	0x00002d90


	//----- nvinfo : EIATTR_MAX_THREADS
	.align		4
.L_1387:
        /*0058*/ 	.byte	0x04, 0x05
        /*005a*/ 	.short	(.L_1389 - .L_1388)
.L_1388:
        /*005c*/ 	.word	0x00000080
        /*0060*/ 	.word	0x00000001
        /*0064*/ 	.word	0x00000001


	//----- nvinfo : EIATTR_CRS_STACK_SIZE
	.align		4
.L_1389:
        /*0068*/ 	.byte	0x04, 0x1e
        /*006a*/ 	.short	(.L_1391 - .L_1390)
.L_1390:
        /*006c*/ 	.word	0x00000000


	//----- nvinfo : EIATTR_CBANK_PARAM_SIZE
	.align		4
.L_1391:
        /*0070*/ 	.byte	0x03, 0x19
        /*0072*/ 	.short	0x0030


	//----- nvinfo : EIATTR_PARAM_CBANK
	.align		4
        /*0074*/ 	.byte	0x04, 0x0a
        /*0076*/ 	.short	(.L_1393 - .L_1392)
	.align		4
.L_1392:
        /*0078*/ 	.word	index@(.nv.constant0._ZN2at6native29vectorized_elementwise_kernelILi8EZZZNS0_60_GLOBAL__N__171e0b9f_22_ActivationEluKernel_cu_9e10b42f_306110elu_kernelERNS_18TensorIteratorBaseERKN3c106ScalarES8_S8_ENKUlvE_clEvENKUlvE0_clEvEUlfE_St5arrayIPcLm2EEEEviT0_T1_)
        /*007c*/ 	.short	0x0380
        /*007e*/ 	.short	0x0030


	//----- nvinfo : EIATTR_SW_WAR
	.align		4
.L_1393:
        /*0080*/ 	.byte	0x04, 0x36
        /*0082*/ 	.short	(.L_1395 - .L_1394)
.L_1394:
        /*0084*/ 	.word	0x00000008
.L_1395:


//--------------------- .nv.info._ZN2at6native18elementwise_kernelILi128ELi4EZNS0_15gpu_kernel_implIZZZNS0_60_GLOBAL__N__171e0b9f_22_ActivationEluKernel_cu_9e10b42f_306110elu_kernelERNS_18TensorIteratorBaseERKN3c106ScalarES9_S9_ENKUlvE_clEvENKUlvE_clEvEUldE_EEvS5_RKT_EUliE_EEviT1_ --------------------------
	.section	.nv.info._ZN2at6native18elementwise_kernelILi128ELi4EZNS0_15gpu_kernel_implIZZZNS0_60_GLOBAL__N__171e0b9f_22_ActivationEluKernel_cu_9e10b42f_306110elu_kernelERNS_18TensorIteratorBaseERKN3c106ScalarES9_S9_ENKUlvE_clEvENKUlvE_clEvEUldE_EEvS5_RKT_EUliE_EEviT1_,"",@"SHT_CUDA_INFO"
	.sectionflags	@""
	.align	4


	//----- nvinfo : EIATTR_CUDA_API_VERSION
	.align		4
        /*0000*/ 	.byte	0x04, 0x37
        /*0002*/ 	.short	(.L_1397 - .L_1396)
.L_1396:
        /*0004*/ 	.word	0x00000082


	//----- nvinfo : EIATTR_KPARAM_INFO
	.align		4
.L_1397:
        /*0008*/ 	.byte	0x04, 0x17
        /*000a*/ 	.short	(.L_1399 - .L_1398)
.L_1398:
        /*000c*/ 	.word	0x00000000
        /*0010*/ 	.short	0x0001
        /*0012*/ 	.short	0x0008
        /*0014*/ 	.byte	0x00, 0xf0, 0xe1, 0x08


	//----- nvinfo : EIATTR_KPARAM_INFO
	.align		4
.L_1399:
        /*0018*/ 	.byte	0x04, 0x17
        /*001a*/ 	.short	(.L_1401 - .L_1400)
.L_1400:
        /*001c*/ 	.word	0x00000000
        /*0020*/ 	.short	0x0000
        /*0022*/ 	.short	0x0000
        /*0024*/ 	.byte	0x00, 0xf0, 0x11, 0x00


	//----- nvinfo : EIATTR_SPARSE_MMA_MASK
	.align		4
.L_1401:
        /*0028*/ 	.byte	0x03, 0x50
        /*002a*/ 	.short	0x0000


	//----- nvinfo : EIATTR_MAXREG_COUNT
	.align		4
        /*002c*/ 	.byte	0x03, 0x1b
        /*002e*/ 	.short	0x0080


	//----- nvinfo : EIATTR_EXTERNS
	.align		4
        /*0030*/ 	.byte	0x04, 0x0f
        /*0032*/ 	.short	(.L_1403 - .L_1402)


	//   ....[0]....
	.align		4
.L_1402:
        /*0034*/ 	.word	index@(__assertfail)


	//----- nvinfo : EIATTR_MERCURY_ISA_VERSION
	.align		4
.L_1403:
        /*0038*/ 	.byte	0x03, 0x5f
        /*003a*/ 	.short	0x0101


	//----- nvinfo : EIATTR_VRC_CTA_INIT_COUNT
	.align		4
        /*003c*/ 	.byte	0x02, 0x4a
	.zero		1
	.zero		1


	//----- nvinfo : EIATTR_SYSCALL_OFFSETS
	.align		4
        /*0040*/ 	.byte	0x04, 0x46
        /*0042*/ 	.short	(.L_1405 - .L_1404)


	//   ....[0]....
.L_1404:
        /*0044*/ 	.word	0x000021b0


	//   ....[1]....
        /*0048*/ 	.word	0x00003760


	//   ....[2]....
        /*004c*/ 	.word	0x00005b00


	//   ....[3]....
        /*0050*/ 	.word	0x00006e00


	//   ....[4]....
        /*0054*/ 	.word	0x00009350


	//   ....[5]....
        /*0058*/ 	.word	0x0000a650


	//   ....[6]....
        /*005c*/ 	.word	0x0000cbb0


	//   ....[7]....
        /*0060*/ 	.word	0x0000de80


	//----- nvinfo : EIATTR_EXIT_INSTR_OFFSETS
	.align		4
.L_1405:
        /*0064*/ 	.byte	0x04, 0x1c
        /*0066*/ 	.short	(.L_1407 - .L_1406)


	//   ....[0]....
.L_1406:
        /*0068*/ 	.word	0x0000a9f0


	//   ....[1]....
        /*006c*/ 	.word	0x0000d210


	//   ....[2]....
        /*0070*/ 	.word	0x0000d250


	//   ....[3]....
        /*0074*/ 	.word	0x0000d2e0


	//   ....[4]....
        /*0078*/ 	.word	0x0000d310


	//   ....[5]....
        /*007c*/ 	.word	0x0000d340


	//   ....[6]....
        /*0080*/ 	.word	0x0000d410


	//   ....[7]....
        /*0084*/ 	.word	0x0000d490


	//   ....[8]....
        /*0088*/ 	.word	0x0000d570


	//   ....[9]....
        /*008c*/ 	.word	0x0000d600


	//   ....[10]....
        /*0090*/ 	.word	0x0000d620


	//   ....[11]....
        /*0094*/ 	.word	0x0000d6f0


	//   ....[12]....
        /*0098*/ 	.word	0x0000d8a0


	//   ....[13]....
        /*009c*/ 	.word	0x0000da50


	//   ....[14]....
        /*00a0*/ 	.word	0x0000dbf0


	//   ....[15]....
        /*00a4*/ 	.word	0x0000dc20


	//   ....[16]....
        /*00a8*/ 	.word	0x0000dc50


	//   ....[17]....
        /*00ac*/ 	.word	0x0000dcf0


	//   ....[18]....
        /*00b0*/ 	.word	0x0000dd20


	//   ....[19]....
        /*00b4*/ 	.word	0x0000de90


	//   ....[20]....
        /*00b8*/ 	.word	0x0000dfe0


	//   ....[21]....
        /*00bc*/ 	.word	0x0000e160


	//   ....[22]....
        /*00c0*/ 	.word	0x0000e1e0


	//----- nvinfo : EIATTR_MAX_THREADS
	.align		4
.L_1407:
        /*00c4*/ 	.byte	0x04, 0x05
        /*00c6*/ 	.short	(.L_1409 - .L_1408)
.L_1408:
        /*00c8*/ 	.word	0x00000080
        /*00cc*/ 	.word	0x00000001
        /*00d0*/ 	.word	0x00000001


	//----- nvinfo : EIATTR_CRS_STACK_SIZE
	.align		4
.L_1409:
        /*00d4*/ 	.byte	0x04, 0x1e
        /*00d6*/ 	.short	(.L_1411 - .L_1410)
.L_1410:
        /*00d8*/ 	.word	0x00000000


	//----- nvinfo : EIATTR_CBANK_PARAM_SIZE
	.align		4
.L_1411:
        /*00dc*/ 	.byte	0x03, 0x19
        /*00de*/ 	.short	0x0240


	//----- nvinfo : EIATTR_PARAM_CBANK
	.align		4
        /*00e0*/ 	.byte	0x04, 0x0a
        /*00e2*/ 	.short	(.L_1413 - .L_1412)
	.align		4
.L_1412:
        /*00e4*/ 	.word	index@(.nv.constant0._ZN2at6native18elementwise_kernelILi128ELi4EZNS0_15gpu_kernel_implIZZZNS0_60_GLOBAL__N__171e0b9f_22_ActivationEluKernel_cu_9e10b42f_306110elu_kernelERNS_18TensorIteratorBaseERKN3c106ScalarES9_S9_ENKUlvE_clEvENKUlvE_clEvEUldE_EEvS5_RKT_EUliE_EEviT1_)
        /*00e8*/ 	.short	0x0380
        /*00ea*/ 	.short	0x0240


	//----- nvinfo : EIATTR_SW_WAR
	.align		4
.L_1413:
        /*00ec*/ 	.byte	0x04, 0x36
        /*00ee*/ 	.short	(.L_1415 - .L_1414)
.L_1414:
        /*00f0*/ 	.word	0x00000008
.L_1415:


//--------------------- .nv.info._ZN2at6native27unrolled_elementwise_kernelIZZZNS0_60_GLOBAL__N__171e0b9f_22_ActivationEluKernel_cu_9e10b42f_306110elu_kernelERNS_18TensorIteratorBaseERKN3c106ScalarES8_S8_ENKUlvE_clEvENKUlvE_clEvEUldE_St5arrayIPcLm2EELi4E23TrivialOffsetCalculatorILi1EjESG_NS0_6memory12LoadWithCastILi1EEENSH_13StoreWithCastILi1EEEEEviT_T0_T2_T3_T4_T5_ --------------------------
	.section	.nv.info._ZN2at6native27unrolled_elementwise_kernelIZZZNS0_60_GLOBAL__N__171e0b9f_22_ActivationEluKernel_cu_9e10b42f_306110elu_kernelERNS_18TensorIteratorBaseERKN3c106ScalarES8_S8_ENKUlvE_clEvENKUlvE_clEvEUldE_St5arrayIPcLm2EELi4E23TrivialOffsetCalculatorILi1EjESG_NS0_6memory12LoadWithCastILi1EEENSH_13StoreWithCastILi1EEEEEviT_T0_T2_T3_T4_T5_,"",@"SHT_CUDA_INFO"
	.sectionflags	@""
	.align	4


	//----- nvinfo : EIATTR_CUDA_API_VERSION
	.align		4
        /*0000*/ 	.byte	0x04, 0x37
        /*0002*/ 	.short	(.L_1417 - .L_1416)
.L_1416:
        /*0004*/ 	.word	0x00000082


	//----- nvinfo : EIATTR_KPARAM_INFO
	.align		4
.L_1417:
        /*0008*/ 	.byte	0x04, 0x17
        /*000a*/ 	.short	(.L_1419 - .L_1418)
.L_1418:
        /*000c*/ 	.word	0x00000000
        /*0010*/ 	.short	0x0006
        /*0012*/ 	.short	0x0044
        /*0014*/ 	.byte	0x00, 0xf0, 0x21, 0x00


	//----- nvinfo : EIATTR_KPARAM_INFO
	.align		4
.L_1419:
        /*0018*/ 	.byte	0x04, 0x17
        /*001a*/ 	.short	(.L_1421 - .L_1420)
.L_1420:
        /*001c*/ 	.word	0x00000000
        /*0020*/ 	.short	0x0005
        /*0022*/ 	.short	0x003c
        /*0024*/ 	.byte	0x00, 0xf0, 0x21, 0x00


	//----- nvinfo : EIATTR_KPARAM_INFO
	.align		4
.L_1421:
        /*0028*/ 	.byte	0x04, 0x17
        /*002a*/ 	.short	(.L_1423 - .L_1422)
.L_1422:
        /*002c*/ 	.word	0x00000000
        /*0030*/ 	.short	0x0004
        /*0032*/ 	.short	0x0039
        /*0034*/ 	.byte	0x00, 0xf0, 0x05, 0x00


	//----- nvinfo : EIATTR_KPARAM_INFO
	.align		4
.L_1423:
        /*0038*/ 	.byte	0x04, 0x17
        /*003a*/ 	.short	(.L_1425 - .L_1424)
.L_1424:
        /*003c*/ 	.word	0x00000000
        /*0040*/ 	.short	0x0003
        /*0042*/ 	.short	0x0038
        /*0044*/ 	.byte	0x00, 0xf0, 0x05, 0x00


	//----- nvinfo : EIATTR_KPARAM_INFO
	.align		4
.L_1425:
        /*0048*/ 	.byte	0x04, 0x17
        /*004a*/ 	.short	(.L_1427 - .L_1426)
.L_1426:
        /*004c*/ 	.word	0x00000000
        /*0050*/ 	.short	0x0002
        /*0052*/ 	.short	0x0028
        /*0054*/ 	.byte	0x00, 0xf0, 0x41, 0x00


	//----- nvinfo : EIATTR_KPARAM_INFO
	.align		4
.L_1427:
        /*0058*/ 	.byte	0x04, 0x17
        /*005a*/ 	.short	(.L_1429 - .L_1428)
.L_1428:
        /*005c*/ 	.word	0x00000000
        /*0060*/ 	.short	0x0001
        /*0062*/ 	.short	0x0008
        /*0064*/ 	.byte	0x00, 0xf0, 0x81, 0x00


	//----- nvinfo : EIATTR_KPARAM_INFO
	.align		4
.L_1429:
        /*0068*/ 	.byte	0x04, 0x17
        /*006a*/ 	.short	(.L_1431 - .L_1430)
.L_1430:
        /*006c*/ 	.word	0x00000000
        /*0070*/ 	.short	0x0000
        /*0072*/ 	.short	0x0000
        /*0074*/ 	.byte	0x00, 0xf0, 0x11, 0x00


	//----- nvinfo : EIATTR_SPARSE_MMA_MASK
	.align		4
.L_1431:
        /*0078*/ 	.byte	0x03, 0x50
        /*007a*/ 	.short	0x0000


	//----- nvinfo : EIATTR_MAXREG_COUNT
	.align		4
        /*007c*/ 	.byte	0x03, 0x1b
        /*007e*/ 	.short	0x00ff


	//----- nvinfo : EIATTR_EXTERNS
	.align		4
        /*0080*/ 	.byte	0x04, 0x0f
        /*0082*/ 	.short	(.L_1433 - .L_1432)


	//   ....[0]....
	.align		4
.L_1432:
        /*0084*/ 	.word	index@(__assertfail)


	//----- nvinfo : EIATTR_MERCURY_ISA_VERSION
	.align		4
.L_1433:
        /*0088*/ 	.byte	0x03, 0x5f
        /*008a*/ 	.short	0x0101


	//----- nvinfo : EIATTR_VRC_CTA_INIT_COUNT
	.align		4
        /*008c*/ 	.byte	0x02, 0x4a
	.zero		1
	.zero		1


	//----- nvinfo : EIATTR_SYSCALL_OFFSETS
	.align		4
        /*0090*/ 	.byte	0x04, 0x46
        /*0092*/ 	.short	(.L_1435 - .L_1434)


	//   ....[0]....
.L_1434:
        /*0094*/ 	.word	0x00000e80


	//   ....[1]....
        /*0098*/ 	.word	0x00001ec0


	//   ....[2]....
        /*009c*/ 	.word	0x00002e40


	//   ....[3]....
        /*00a0*/ 	.word	0x00003d80


	//   ....[4]....
        /*00a4*/ 	.word	0x00006410


	//   ....[5]....
        /*00a8*/ 	.word	0x000073f0


	//   ....[6]....
        /*00ac*/ 	.word	0x00008530


	//   ....[7]....
        /*00b0*/ 	.word	0x00009670


	//----- nvinfo : EIATTR_EXIT_INSTR_OFFSETS
	.align		4
.L_1435:
        /*00b4*/ 	.byte	0x04, 0x1c
        /*00b6*/ 	.short	(.L_1437 - .L_1436)


	//   ....[0]....
.L_1436:
        /*00b8*/ 	.word	0x000088c0


	//   ....[1]....
        /*00bc*/ 	.word	0x00008a00


	//   ....[2]....
        /*00c0*/ 	.word	0x00008a40


	//   ....[3]....
        /*00c4*/ 	.word	0x00008ad0


	//   ....[4]....
        /*00c8*/ 	.word	0x00008b00


	//   ....[5]....
        /*00cc*/ 	.word	0x00008b30


	//   ....[6]....
        /*00d0*/ 	.word	0x00008c00


	//   ....[7]....
        /*00d4*/ 	.word	0x00008c80


	//   ....[8]....
        /*00d8*/ 	.word	0x00008d60


	//   ....[9]....
        /*00dc*/ 	.word	0x00008df0


	//   ....[10]....
        /*00e0*/ 	.word	0x00008e10


	//   ....[11]....
        /*00e4*/ 	.word	0x00008ee0


	//   ....[12]....
        /*00e8*/ 	.word	0x00009090


	//   ....[13]....
        /*00ec*/ 	.word	0x00009240


	//   ....[14]....
        /*00f0*/ 	.word	0x000093e0


	//   ....[15]....
        /*00f4*/ 	.word	0x00009410


	//   ....[16]....
        /*00f8*/ 	.word	0x00009440


	//   ....[17]....
        /*00fc*/ 	.word	0x000094e0


	//   ....[18]....
        /*0100*/ 	.word	0x00009510


	//   ....[19]....
        /*0104*/ 	.word	0x00009680


	//   ....[20]....
        /*0108*/ 	.word	0x000097d0


	//   ....[21]....
        /*010c*/ 	.word	0x00009950


	//   ....[22]....
        /*0110*/ 	.word	0x000099d0


	//----- nvinfo : EIATTR_MAX_THREADS
	.align		4
.L_1437:
        /*0114*/ 	.byte	0x04, 0x05
        /*0116*/ 	.short	(.L_1439 - .L_1438)
.L_1438:
        /*0118*/ 	.word	0x00000080
        /*011c*/ 	.word	0x00000001
        /*0120*/ 	.word	0x00000001


	//----- nvinfo : EIATTR_CRS_STACK_SIZE
	.align		4
.L_1439:
        /*0124*/ 	.byte	0x04, 0x1e
        /*0126*/ 	.short	(.L_1441 - .L_1440)
.L_1440:
        /*0128*/ 	.word	0x00000000


	//----- nvinfo : EIATTR_CBANK_PARAM_SIZE
	.align		4
.L_1441:
        /*012c*/ 	.byte	0x03, 0x19
        /*012e*/ 	.short	0x004c


	//----- nvinfo : EIATTR_PARAM_CBANK
	.align		4
        /*0130*/ 	.byte	0x04, 0x0a
        /*0132*/ 	.short	(.L_1443 - .L_1442)
	.align		4
.L_1442:
        /*0134*/ 	.word	index@(.nv.constant0._ZN2at6native27unrolled_elementwise_kernelIZZZNS0_60_GLOBAL__N__171e0b9f_22_ActivationEluKernel_cu_9e10b42f_306110elu_kernelERNS_18TensorIteratorBaseERKN3c106ScalarES8_S8_ENKUlvE_clEvENKUlvE_clEvEUldE_St5arrayIPcLm2EELi4E23TrivialOffsetCalculatorILi1EjESG_NS0_6memory12LoadWithCastILi1EEENSH_13StoreWithCastILi1EEEEEviT_T0_T2_T3_T4_T5_)
        /*0138*/ 	.short	0x0380
        /*013a*/ 	.short	0x004c


	//----- nvinfo : EIATTR_SW_WAR
	.align		4
.L_1443:
        /*013c*/ 	.byte	0x04, 0x36
        /*013e*/ 	.short	(.L_1445 - .L_1444)
.L_1444:
        /*0140*/ 	.word	0x00000008
.L_1445:


//--------------------- .nv.info._ZN2at6native18elementwise_kernelILi128ELi2EZNS0_22gpu_kernel_impl_nocastIZZZNS0_60_GLOBAL__N__171e0b9f_22_ActivationEluKernel_cu_9e10b42f_306110elu_kernelERNS_18TensorIteratorBaseERKN3c106ScalarES9_S9_ENKUlvE_clEvENKUlvE_clEvEUldE_EEvS5_RKT_EUliE_EEviT1_ --------------------------
	.section	.nv.info._ZN2at6native18elementwise_kernelILi128ELi2EZNS0_22gpu_kernel_impl_nocastIZZZNS0_60_GLOBAL__N__171e0b9f_22_ActivationEluKernel_cu_9e10b42f_306110elu_kernelERNS_18TensorIteratorBaseERKN3c106ScalarES9_S9_ENKUlvE_clEvENKUlvE_clEvEUldE_EEvS5_RKT_EUliE_EEviT1_,"",@"SHT_CUDA_INFO"
	.sectionflags	@""
	.align	4


	//----- nvinfo : EIATTR_CUDA_API_VERSION
	.align		4
        /*0000*/ 	.byte	0x04, 0x37
        /*0002*/ 	.short	(.L_1447 - .L_1446)
.L_1446:
        /*0004*/ 	.word	0x00000082


	//----- nvinfo : EIATTR_KPARAM_INFO
	.align		4
.L_1447:
        /*0008*/ 	.byte	0x04, 0x17
        /*000a*/ 	.short	(.L_1449 - .L_1448)
.L_1448:
        /*000c*/ 	.word	0x00000000
        /*0010*/ 	.short	0x0001
        /*0012*/ 	.short	0x0008
        /*0014*/ 	.byte	0x00, 0xf0, 0xc1, 0x08


	//----- nvinfo : EIATTR_KPARAM_INFO
	.align		4
.L_1449:
        /*0018*/ 	.byte	0x04, 0x17
        /*001a*/ 	.short	(.L_1451 - .L_1450)
.L_1450:
        /*001c*/ 	.word	0x00000000
        /*0020*/ 	.short	0x0000
        /*0022*/ 	.short	0x0000
        /*0024*/ 	.byte	0x00, 0xf0, 0x11, 0x00


	//----- nvinfo : EIATTR_SPARSE_MMA_MASK
	.align		4
.L_1451:
        /*0028*/ 	.byte	0x03, 0x50
        /*002a*/ 	.short	0x0000


	//----- nvinfo : EIATTR_MAXREG_COUNT
	.align		4
        /*002c*/ 	.byte	0x03, 0x1b
        /*002e*/ 	.short	0x0080


	//----- nvinfo : EIATTR_MERCURY_ISA_VERSION
	.align		4
        /*0030*/ 	.byte	0x03, 0x5f
        /*0032*/ 	.short	0x0101


	//----- nvinfo : EIATTR_VRC_CTA_INIT_COUNT
	.align		4
        /*0034*/ 	.byte	0x02, 0x4a
	.zero		1
	.zero		1


	//----- nvinfo : EIATTR_EXIT_INSTR_OFFSETS
	.align		4
        /*0038*/ 	.byte	0x04, 0x1c
        /*003a*/ 	.short	(.L_1453 - .L_1452)


	//   ....[0]....
.L_1452:
        /*003c*/ 	.word	0x00000650


	//   ....[1]....
        /*0040*/ 	.word	0x000007a0


	//   ....[2]....
        /*0044*/ 	.word	0x00000ba0


	//   ....[3]....
        /*0048*/ 	.word	0x00000bf0


	//   ....[4]....
        /*004c*/ 	.word	0x000024f0


	//   ....[5]....
        /*0050*/ 	.word	0x00003d40


	//----- nvinfo : EIATTR_MAX_THREADS
	.align		4
.L_1453:
        /*0054*/ 	.byte	0x04, 0x05
        /*0056*/ 	.short	(.L_1455 - .L_1454)
.L_1454:
        /*0058*/ 	.word	0x00000080
        /*005c*/ 	.word	0x00000001
        /*0060*/ 	.word	0x00000001


	//----- nvinfo : EIATTR_CRS_STACK_SIZE
	.align		4
.L_1455:
        /*0064*/ 	.byte	0x04, 0x1e
        /*0066*/ 	.short	(.L_1457 - .L_1456)
.L_1456:
        /*0068*/ 	.word	0x00000000


	//----- nvinfo : EIATTR_CBANK_PARAM_SIZE
	.align		4
.L_1457:
        /*006c*/ 	.byte	0x03, 0x19
        /*006e*/ 	.short	0x0238


	//----- nvinfo : EIATTR_PARAM_CBANK
	.align		4
        /*0070*/ 	.byte	0x04, 0x0a
        /*0072*/ 	.short	(.L_1459 - .L_1458)
	.align		4
.L_1458:
        /*0074*/ 	.word	index@(.nv.constant0._ZN2at6native18elementwise_kernelILi128ELi2EZNS0_22gpu_kernel_impl_nocastIZZZNS0_60_GLOBAL__N__171e0b9f_22_ActivationEluKernel_cu_9e10b42f_306110elu_kernelERNS_18TensorIteratorBaseERKN3c106ScalarES9_S9_ENKUlvE_clEvENKUlvE_clEvEUldE_EEvS5_RKT_EUliE_EEviT1_)
        /*0078*/ 	.short	0x0380
        /*007a*/ 	.short	0x0238


	//----- nvinfo : EIATTR_SW_WAR
	.align		4
.L_1459:
        /*007c*/ 	.byte	0x04, 0x36
        /*007e*/ 	.short	(.L_1461 - .L_1460)
.L_1460:
        /*0080*/ 	.word	0x00000008
.L_1461:


//--------------------- .nv.info._ZN2at6native27unrolled_elementwise_kernelIZZZNS0_60_GLOBAL__N__171e0b9f_22_ActivationEluKernel_cu_9e10b42f_306110elu_kernelERNS_18TensorIteratorBaseERKN3c106ScalarES8_S8_ENKUlvE_clEvENKUlvE_clEvEUldE_St5arrayIPcLm2EELi4E23TrivialOffsetCalculatorILi1EjESG_NS0_6memory15LoadWithoutCastENSH_16StoreWithoutCastEEEviT_T0_T2_T3_T4_T5_ --------------------------
	.section	.nv.info._ZN2at6native27unrolled_elementwise_kernelIZZZNS0_60_GLOBAL__N__171e0b9f_22_ActivationEluKernel_cu_9e10b42f_306110elu_kernelERNS_18TensorIteratorBaseERKN3c106ScalarES8_S8_ENKUlvE_clEvENKUlvE_clEvEUldE_St5arrayIPcLm2EELi4E23TrivialOffsetCalculatorILi1EjESG_NS0_6memory15LoadWithoutCastENSH_16StoreWithoutCastEEEviT_T0_T2_T3_T4_T5_,"",@"SHT_CUDA_INFO"
	.sectionflags	@""
	.align	4


	//----- nvinfo : EIATTR_CUDA_API_VERSION
	.align		4
        /*0000*/ 	.byte	0x04, 0x37
        /*0002*/ 	.short	(.L_1463 - .L_1462)
.L_1462:
        /*0004*/ 	.word	0x00000082


	//----- nvinfo : EIATTR_KPARAM_INFO
	.align		4
.L_1463:
        /*0008*/ 	.byte	0x04, 0x17
        /*000a*/ 	.short	(.L_1465 - .L_1464)
.L_1464:
        /*000c*/ 	.word	0x00000000
        /*0010*/ 	.short	0x0006
        /*0012*/ 	.short	0x003b
        /*0014*/ 	.byte	0x00, 0xf0, 0x05, 0x00


	//----- nvinfo : EIATTR_KPARAM_INFO
	.align		4
.L_1465:
        /*0018*/ 	.byte	0x04, 0x17
        /*001a*/ 	.short	(.L_1467 - .L_1466)
.L_1466:
        /*001c*/ 	.word	0x00000000
        /*0020*/ 	.short	0x0005
        /*0022*/ 	.short	0x003a
        /*0024*/ 	.byte	0x00, 0xf0, 0x05, 0x00


	//----- nvinfo : EIATTR_KPARAM_INFO
	.align		4
.L_1467:
        /*0028*/ 	.byte	0x04, 0x17
        /*002a*/ 	.short	(.L_1469 - .L_1468)
.L_1468:
        /*002c*/ 	.word	0x00000000
        /*0030*/ 	.short	0x0004
        /*0032*/ 	.short	0x0039
        /*0034*/ 	.byte	0x00, 0xf0, 0x05, 0x00


	//----- nvinfo : EIATTR_KPARAM_INFO
	.align		4
.L_1469:
        /*0038*/ 	.byte	0x04, 0x17
        /*003a*/ 	.short	(.L_1471 - .L_1470)
.L_1470:
        /*003c*/ 	.word	0x00000000
        /*0040*/ 	.short	0x0003
        /*0042*/ 	.short	0x0038
        /*0044*/ 	.byte	0x00, 0xf0, 0x05, 0x00


	//----- nvinfo : EIATTR_KPARAM_INFO
	.align		4
.L_1471:
        /*0048*/ 	.byte	0x04, 0x17
        /*004a*/ 	.short	(.L_1473 - .L_1472)
.L_1472:
        /*004c*/ 	.word	0x00000000
        /*0050*/ 	.short	0x0002
        /*0052*/ 	.short	0x0028
        /*0054*/ 	.byte	0x00, 0xf0, 0x41, 0x00


	//----- nvinfo : EIATTR_KPARAM_INFO
	.align		4
.L_1473:
        /*0058*/ 	.byte	0x04, 0x17
        /*005a*/ 	.short	(.L_1475 - .L_1474)
.L_1474:
        /*005c*/ 	.word	0x00000000
        /*0060*/ 	.short	0x0001
        /*0062*/ 	.short	0x0008
        /*0064*/ 	.byte	0x00, 0xf0, 0x81, 0x00


	//----- nvinfo : EIATTR_KPARAM_INFO
	.align		4
.L_1475:
        /*0068*/ 	.byte	0x04, 0x17
        /*006a*/ 	.short	(.L_1477 - .L_1476)
.L_1476:
        /*006c*/ 	.word	0x00000000
        /*0070*/ 	.short	0x0000
        /*0072*/ 	.short	0x0000
        /*0074*/ 	.byte	0x00, 0xf0, 0x11, 0x00


	//----- nvinfo : EIATTR_SPARSE_MMA_MASK
	.align		4
.L_1477:
        /*0078*/ 	.byte	0x03, 0x50
        /*007a*/ 	.short	0x0000


	//----- nvinfo : EIATTR_MAXREG_COUNT
	.align		4
        /*007c*/ 	.byte	0x03, 0x1b
        /*007e*/ 	.short	0x00ff


	//----- nvinfo : EIATTR_MERCURY_ISA_VERSION
	.align		4
        /*0080*/ 	.byte	0x03, 0x5f
        /*0082*/ 	.short	0x0101


	//----- nvinfo : EIATTR_VRC_CTA_INIT_COUNT
	.align		4
        /*0084*/ 	.byte	0x02, 0x4a
	.zero		1
	.zero		1


	//----- nvinfo : EIATTR_EXIT_INSTR_OFFSETS
	.align		4
        /*0088*/ 	.byte	0x04, 0x1c
        /*008a*/ 	.short	(.L_1479 - .L_1478)


	//   ....[0]....
.L_1478:
        /*008c*/ 	.word	0x000018d0


	//   ....[1]....
        /*0090*/ 	.word	0x00001920


	//----- nvinfo : EIATTR_MAX_THREADS
	.align		4
.L_1479:
        /*0094*/ 	.byte	0x04, 0x05
        /*0096*/ 	.short	(.L_1481 - .L_1480)
.L_1480:
        /*0098*/ 	.word	0x00000080
        /*009c*/ 	.word	0x00000001
        /*00a0*/ 	.word	0x00000001


	//----- nvinfo : EIATTR_CRS_STACK_SIZE
	.align		4
.L_1481:
        /*00a4*/ 	.byte	0x04, 0x1e
        /*00a6*/ 	.short	(.L_1483 - .L_1482)
.L_1482:
        /*00a8*/ 	.word	0x00000000


	//----- nvinfo : EIATTR_CBANK_PARAM_SIZE
	.align		4
.L_1483:
        /*00ac*/ 	.byte	0x03, 0x19
        /*00ae*/ 	.short	0x003c


	//----- nvinfo : EIATTR_PARAM_CBANK
	.align		4
        /*00b0*/ 	.byte	0x04, 0x0a
        /*00b2*/ 	.short	(.L_1485 - .L_1484)
	.align		4
.L_1484:
        /*00b4*/ 	.word	index@(.nv.constant0._ZN2at6native27unrolled_elementwise_kernelIZZZNS0_60_GLOBAL__N__171e0b9f_22_ActivationEluKernel_cu_9e10b42f_306110elu_kernelERNS_18TensorIteratorBaseERKN3c106ScalarES8_S8_ENKUlvE_clEvENKUlvE_clEvEUldE_St5arrayIPcLm2EELi4E23TrivialOffsetCalculatorILi1EjESG_NS0_6memory15LoadWithoutCastENSH_16StoreWithoutCastEEEviT_T0_T2_T3_T4_T5_)
        /*00b8*/ 	.short	0x0380
        /*00ba*/ 	.short	0x003c


	//----- nvinfo : EIATTR_SW_WAR
	.align		4
.L_1485:
        /*00bc*/ 	.byte	0x04, 0x36
        /*00be*/ 	.short	(.L_1487 - .L_1486)
.L_1486:
        /*00c0*/ 	.word	0x00000008
.L_1487:


//--------------------- .nv.info._ZN2at6native29vectorized_elementwise_kernelILi2EZZZNS0_60_GLOBAL__N__171e0b9f_22_ActivationEluKernel_cu_9e10b42f_306110elu_kernelERNS_18TensorIteratorBaseERKN3c106ScalarES8_S8_ENKUlvE_clEvENKUlvE_clEvEUldE_St5arrayIPcLm2EEEEviT0_T1_ --------------------------
	.section	.nv.info._ZN2at6native29vectorized_elementwise_kernelILi2EZZZNS0_60_GLOBAL__N__171e0b9f_22_ActivationEluKernel_cu_9e10b42f_306110elu_kernelERNS_18TensorIteratorBaseERKN3c106ScalarES8_S8_ENKUlvE_clEvENKUlvE_clEvEUldE_St5arrayIPcLm2EEEEviT0_T1_,"",@"SHT_CUDA_INFO"
	.sectionflags	@""
	.align	4


	//----- nvinfo : EIATTR_CUDA_API_VERSION
	.align		4
        /*0000*/ 	.byte	0x04, 0x37
        /*0002*/ 	.short	(.L_1489 - .L_1488)
.L_1488:
        /*0004*/ 	.word	0x00000082


	//----- nvinfo : EIATTR_KPARAM_INFO
	.align		4
.L_1489:
        /*0008*/ 	.byte	0x04, 0x17
        /*000a*/ 	.short	(.L_1491 - .L_1490)
.L_1490:
        /*000c*/ 	.word	0x00000000
        /*0010*/ 	.short	0x0002
        /*0012*/ 	.short	0x0028
        /*0014*/ 	.byte	0x00, 0xf0, 0x41, 0x00


	//----- nvinfo : EIATTR_KPARAM_INFO
	.align		4
.L_1491:
        /*0018*/ 	.byte	0x04, 0x17
        /*001a*/ 	.short	(.L_1493 - .L_1492)
.L_1492:
        /*001c*/ 	.word	0x00000000
        /*0020*/ 	.short	0x0001
        /*0022*/ 	.short	0x0008
        /*0024*/ 	.byte	0x00, 0xf0, 0x81, 0x00


	//----- nvinfo : EIATTR_KPARAM_INFO
	.align		4
.L_1493:
        /*0028*/ 	.byte	0x04, 0x17
        /*002a*/ 	.short	(.L_1495 - .L_1494)
.L_1494:
        /*002c*/ 	.word	0x00000000
        /*0030*/ 	.short	0x0000
        /*0032*/ 	.short	0x0000
        /*0034*/ 	.byte	0x00, 0xf0, 0x11, 0x00


	//----- nvinfo : EIATTR_SPARSE_MMA_MASK
	.align		4
.L_1495:
        /*0038*/ 	.byte	0x03, 0x50
        /*003a*/ 	.short	0x0000


	//----- nvinfo : EIATTR_MAXREG_COUNT
	.align		4
        /*003c*/ 	.byte	0x03, 0x1b
        /*003e*/ 	.short	0x00ff


	//----- nvinfo : EIATTR_MERCURY_ISA_VERSION
	.align		4
        /*0040*/ 	.byte	0x03, 0x5f
        /*0042*/ 	.short	0x0101


	//----- nvinfo : EIATTR_VRC_CTA_INIT_COUNT
	.align		4
        /*0044*/ 	.byte	0x02, 0x4a
	.zero		1
	.zero		1


	//----- nvinfo : EIATTR_EXIT_INSTR_OFFSETS
	.align		4
        /*0048*/ 	.byte	0x04, 0x1c
        /*004a*/ 	.short	(.L_1497 - .L_1496)


	//   ....[0]....
.L_1496:
        /*004c*/ 	.word	0x00003250


	//   ....[1]....
        /*0050*/ 	.word	0x000032a0


	//   ....[2]....
        /*0054*/ 	.word	0x00005d20


	//----- nvinfo : EIATTR_MAX_THREADS
	.align		4
.L_1497:
        /*0058*/ 	.byte	0x04, 0x05
        /*005a*/ 	.short	(.L_1499 - .L_1498)
.L_1498:
        /*005c*/ 	.word	0x00000080
        /*0060*/ 	.word	0x00000001
        /*0064*/ 	.word	0x00000001


	//----- nvinfo : EIATTR_CRS_STACK_SIZE
	.align		4
.L_1499:
        /*0068*/ 	.byte	0x04, 0x1e
        /*006a*/ 	.short	(.L_1501 - .L_1500)
.L_1500:
        /*006c*/ 	.word	0x00000000


	//----- nvinfo : EIATTR_CBANK_PARAM_SIZE
	.align		4
.L_1501:
        /*0070*/ 	.byte	0x03, 0x19
        /*0072*/ 	.short	0x0038


	//----- nvinfo : EIATTR_PARAM_CBANK
	.align		4
        /*0074*/ 	.byte	0x04, 0x0a
        /*0076*/ 	.short	(.L_1503 - .L_1502)
	.align		4
.L_1502:
        /*0078*/ 	.word	index@(.nv.constant0._ZN2at6native29vectorized_elementwise_kernelILi2EZZZNS0_60_GLOBAL__N__171e0b9f_22_ActivationEluKernel_cu_9e10b42f_306110elu_kernelERNS_18TensorIteratorBaseERKN3c106ScalarES8_S8_ENKUlvE_clEvENKUlvE_clEvEUldE_St5arrayIPcLm2EEEEviT0_T1_)
        /*007c*/ 	.short	0x0380
        /*007e*/ 	.short	0x0038


	//----- nvinfo : EIATTR_SW_WAR
	.align		4
.L_1503:
        /*0080*/ 	.byte	0x04, 0x36
        /*0082*/ 	.short	(.L_1505 - .L_1504)
.L_1504:
        /*0084*/ 	.word	0x00000008
.L_1505:


//--------------------- .nv.info._ZN2at6native29vectorized_elementwise_kernelILi4EZZZNS0_60_GLOBAL__N__171e0b9f_22_ActivationEluKernel_cu_9e10b42f_306110elu_kernelERNS_18TensorIteratorBaseERKN3c106ScalarES8_S8_ENKUlvE_clEvENKUlvE_clEvEUldE_St5arrayIPcLm2EEEEviT0_T1_ --------------------------
	.section	.nv.info._ZN2at6native29vectorized_elementwise_kernelILi4EZZZNS0_60_GLOBAL__N__171e0b9f_22_ActivationEluKernel_cu_9e10b42f_306110elu_kernelERNS_18TensorIteratorBaseERKN3c106ScalarES8_S8_ENKUlvE_clEvENKUlvE_clEvEUldE_St5arrayIPcLm2EEEEviT0_T1_,"",@"SHT_CUDA_INFO"
	.sectionflags	@""
	.align	4


	//----- nvinfo : EIATTR_CUDA_API_VERSION
	.align		4
        /*0000*/ 	.byte	0x04, 0x37
        /*0002*/ 	.short	(.L_1507 - .L_1506)
.L_1506:
        /*0004*/ 	.word	0x00000082


	//----- nvinfo : EIATTR_KPARAM_INFO
	.align		4
.L_1507:
        /*0008*/ 	.byte	0x04, 0x17
        /*000a*/ 	.short	(.L_1509 - .L_1508)
.L_1508:
        /*000c*/ 	.word	0x00000000
        /*0010*/ 	.short	0x0002
        /*0012*/ 	.short	0x0028
        /*0014*/ 	.byte	0x00, 0xf0, 0x41, 0x00


	//----- nvinfo : EIATTR_KPARAM_INFO
	.align		4
.L_1509:
        /*0018*/ 	.byte	0x04, 0x17
        /*001a*/ 	.short	(.L_1511 - .L_1510)
.L_1510:
        /*001c*/ 	.word	0x00000000
        /*0020*/ 	.short	0x0001
        /*0022*/ 	.short	0x0008
        /*0024*/ 	.byte	0x00, 0xf0, 0x81, 0x00


	//----- nvinfo : EIATTR_KPARAM_INFO
	.align		4
.L_1511:
        /*0028*/ 	.byte	0x04, 0x17
        /*002a*/ 	.short	(.L_1513 - .L_1512)
.L_1512:
        /*002c*/ 	.word	0x00000000
        /*0030*/ 	.short	0x0000
        /*0032*/ 	.short	0x0000
        /*0034*/ 	.byte	0x00, 0xf0, 0x11, 0x00


	//----- nvinfo : EIATTR_SPARSE_MMA_MASK
	.align		4
.L_1513:
        /*0038*/ 	.byte	0x03, 0x50
        /*003a*/ 	.short	0x0000


	//----- nvinfo : EIATTR_MAXREG_COUNT
	.align		4
        /*003c*/ 	.byte	0x03, 0x1b
        /*003e*/ 	.short	0x00ff


	//----- nvinfo : EIATTR_MERCURY_ISA_VERSION
	.align		4
        /*0040*/ 	.byte	0x03, 0x5f
        /*0042*/ 	.short	0x0101


	//----- nvinfo : EIATTR_VRC_CTA_INIT_COUNT
	.align		4
        /*0044*/ 	.byte	0x02, 0x4a
	.zero		1
	.zero		1


	//----- nvinfo : EIATTR_EXIT_INSTR_OFFSETS
	.align		4
        /*0048*/ 	.byte	0x04, 0x1c
        /*004a*/ 	.short	(.L_1515 - .L_1514)


	//   ....[0]....
.L_1514:
        /*004c*/ 	.word	0x00003250


	//   ....[1]....
        /*0050*/ 	.word	0x000032a0


	//   ....[2]....
        /*0054*/ 	.word	0x00005ce0


	//----- nvinfo : EIATTR_MAX_THREADS
	.align		4
.L_1515:
        /*0058*/ 	.byte	0x04, 0x05
        /*005a*/ 	.short	(.L_1517 - .L_1516)
.L_1516:
        /*005c*/ 	.word	0x00000080
        /*0060*/ 	.word	0x00000001
        /*0064*/ 	.word	0x00000001


	//----- nvinfo : EIATTR_CRS_STACK_SIZE
	.align		4
.L_1517:
        /*0068*/ 	.byte	0x04, 0x1e
        /*006a*/ 	.short	(.L_1519 - .L_1518)
.L_1518:
        /*006c*/ 	.word	0x00000000


	//----- nvinfo : EIATTR_CBANK_PARAM_SIZE
	.align		4
.L_1519:
        /*0070*/ 	.byte	0x03, 0x19
        /*0072*/ 	.short	0x0038


	//----- nvinfo : EIATTR_PARAM_CBANK
	.align		4
        /*0074*/ 	.byte	0x04, 0x0a
        /*0076*/ 	.short	(.L_1521 - .L_1520)
	.align		4
.L_1520:
        /*0078*/ 	.word	index@(.nv.constant0._ZN2at6native29vectorized_elementwise_kernelILi4EZZZNS0_60_GLOBAL__N__171e0b9f_22_ActivationEluKernel_cu_9e10b42f_306110elu_kernelERNS_18TensorIteratorBaseERKN3c106ScalarES8_S8_ENKUlvE_clEvENKUlvE_clEvEUldE_St5arrayIPcLm2EEEEviT0_T1_)
        /*007c*/ 	.short	0x0380
        /*007e*/ 	.short	0x0038


	//----- nvinfo : EIATTR_SW_WAR
	.align		4
.L_1521:
        /*0080*/ 	.byte	0x04, 0x36
        /*0082*/ 	.short	(.L_1523 - .L_1522)
.L_1522:
        /*0084*/ 	.word	0x00000008
.L_1523:


//--------------------- .nv.info._ZN2at6native29vectorized_elementwise_kernelILi8EZZZNS0_60_GLOBAL__N__171e0b9f_22_ActivationEluKernel_cu_9e10b42f_306110elu_kernelERNS_18TensorIteratorBaseERKN3c106ScalarES8_S8_ENKUlvE_clEvENKUlvE_clEvEUldE_St5arrayIPcLm2EEEEviT0_T1_ --------------------------
	.section	.nv.info._ZN2at6native29vectorized_elementwise_kernelILi8EZZZNS0_60_GLOBAL__N__171e0b9f_22_ActivationEluKernel_cu_9e10b42f_306110elu_kernelERNS_18TensorIteratorBaseERKN3c106ScalarES8_S8_ENKUlvE_clEvENKUlvE_clEvEUldE_St5arrayIPcLm2EEEEviT0_T1_,"",@"SHT_CUDA_INFO"
	.sectionflags	@""
	.align	4


	//----- nvinfo : EIATTR_CUDA_API_VERSION
	.align		4
        /*0000*/ 	.byte	0x04, 0x37
        /*0002*/ 	.short	(.L_1525 - .L_1524)
.L_1524:
        /*0004*/ 	.word	0x00000082


	//----- nvinfo : EIATTR_KPARAM_INFO
	.align		4
.L_1525:
        /*0008*/ 	.byte	0x04, 0x17
        /*000a*/ 	.short	(.L_1527 - .L_1526)
.L_1526:
        /*000c*/ 	.word	0x00000000
        /*0010*/ 	.short	0x0002
        /*0012*/ 	.short	0x0028
        /*0014*/ 	.byte	0x00, 0xf0, 0x41, 0x00


	//----- nvinfo : EIATTR_KPARAM_INFO
	.align		4
.L_1527:
        /*0018*/ 	.byte	0x04, 0x17
        /*001a*/ 	.short	(.L_1529 - .L_1528)
.L_1528:
        /*001c*/ 	.word	0x00000000
        /*0020*/ 	.short	0x0001
        /*0022*/ 	.short	0x0008
        /*0024*/ 	.byte	0x00, 0xf0, 0x81, 0x00


	//----- nvinfo : EIATTR_KPARAM_INFO
	.align		4
.L_1529:
        /*0028*/ 	.byte	0x04, 0x17
        /*002a*/ 	.short	(.L_1531 - .L_1530)
.L_1530:
        /*002c*/ 	.word	0x00000000
        /*0030*/ 	.short	0x0000
        /*0032*/ 	.short	0x0000
        /*0034*/ 	.byte	0x00, 0xf0, 0x11, 0x00


	//----- nvinfo : EIATTR_SPARSE_MMA_MASK
	.align		4
.L_1531:
        /*0038*/ 	.byte	0x03, 0x50
        /*003a*/ 	.short	0x0000


	//----- nvinfo : EIATTR_MAXREG_COUNT
	.align		4
        /*003c*/ 	.byte	0x03, 0x1b
        /*003e*/ 	.short	0x00ff


	//----- nvinfo : EIATTR_MERCURY_ISA_VERSION
	.align		4
        /*0040*/ 	.byte	0x03, 0x5f
        /*0042*/ 	.short	0x0101


	//----- nvinfo : EIATTR_VRC_CTA_INIT_COUNT
	.align		4
        /*0044*/ 	.byte	0x02, 0x4a
	.zero		1
	.zero		1


	//----- nvinfo : EIATTR_EXIT_INSTR_OFFSETS
	.align		4
        /*0048*/ 	.byte	0x04, 0x1c
        /*004a*/ 	.short	(.L_1533 - .L_1532)


	//   ....[0]....
.L_1532:
        /*004c*/ 	.word	0x00003250


	//   ....[1]....
        /*0050*/ 	.word	0x000032a0


	//   ....[2]....
        /*0054*/ 	.word	0x00005ce0


	//----- nvinfo : EIATTR_MAX_THREADS
	.align		4
.L_1533:
        /*0058*/ 	.byte	0x04, 0x05
        /*005a*/ 	.short	(.L_1535 - .L_1534)
.L_1534:
        /*005c*/ 	.word	0x00000080
        /*0060*/ 	.word	0x00000001
        /*0064*/ 	.word	0x00000001


	//----- nvinfo : EIATTR_CRS_STACK_SIZE
	.align		4
.L_1535:
        /*0068*/ 	.byte	0x04, 0x1e
        /*006a*/ 	.short	(.L_1537 - .L_1536)
.L_1536:
        /*006c*/ 	.word	0x00000000


	//----- nvinfo : EIATTR_CBANK_PARAM_SIZE
	.align		4
.L_1537:
        /*0070*/ 	.byte	0x03, 0x19
        /*0072*/ 	.short	0x0038


	//----- nvinfo : EIATTR_PARAM_CBANK
	.align		4
        /*0074*/ 	.byte	0x04, 0x0a
        /*0076*/ 	.short	(.L_1539 - .L_1538)
	.align		4
.L_1538:
        /*0078*/ 	.word	index@(.nv.constant0._ZN2at6native29vectorized_elementwise_kernelILi8EZZZNS0_60_GLOBAL__N__171e0b9f_22_ActivationEluKernel_cu_9e10b42f_306110elu_kernelERNS_18TensorIteratorBaseERKN3c106ScalarES8_S8_ENKUlvE_clEvENKUlvE_clEvEUldE_St5arrayIPcLm2EEEEviT0_T1_)
        /*007c*/ 	.short	0x0380
        /*007e*/ 	.short	0x0038


	//----- nvinfo : EIATTR_SW_WAR
	.align		4
.L_1539:
        /*0080*/ 	.byte	0x04, 0x36
        /*0082*/ 	.short	(.L_1541 - .L_1540)
.L_1540:
        /*0084*/ 	.word	0x00000008
.L_1541:


//--------------------- .nv.callgraph             --------------------------
	.section	.nv.callgraph,"",@"SHT_CUDA_CALLGRAPH"
	.align	4
	.sectionentsize	8
	.align		4
        /*0000*/ 	.word	0x00000000
	.align		4
        /*0004*/ 	.word	0xffffffff
	.align		4
        /*0008*/ 	.word	index@(_ZN2at6native18elementwise_kernelILi128ELi4EZNS0_15gpu_kernel_implIZZZNS0_60_GLOBAL__N__171e0b9f_22_ActivationEluKernel_cu_9e10b42f_306119elu_backward_kernelERNS_18TensorIteratorBaseERKN3c106ScalarES9_S9_bENKUlvE_clEvENKUlvE2_clEvEUlNS6_8BFloat16ESC_E_EEvS5_RKT_EUliE_EEviT1_)
	.align		4
        /*000c*/ 	.word	index@(__assertfail)
	.align		4
        /*0010*/ 	.word	index@(_ZN2at6native27unrolled_elementwise_kernelIZZZNS0_60_GLOBAL__N__171e0b9f_22_ActivationEluKernel_cu_9e10b42f_306119elu_backward_kernelERNS_18TensorIteratorBaseERKN3c106ScalarES8_S8_bENKUlvE_clEvENKUlvE2_clEvEUlNS5_8BFloat16ESB_E_St5arrayIPcLm3EELi4E23TrivialOffsetCalculatorILi2EjESG_ILi1EjENS0_6memory12LoadWithCastILi2EEENSJ_13StoreWithCastILi1EEEEEviT_T0_T2_T3_T4_T5_)
	.align		4
        /*0014*/ 	.word	index@(__assertfail)
	.align		4
        /*0018*/ 	.word	index@(_ZN2at6native18elementwise_kernelILi128ELi4EZNS0_15gpu_kernel_implIZZZNS0_60_GLOBAL__N__171e0b9f_22_ActivationEluKernel_cu_9e10b42f_306119elu_backward_kernelERNS_18TensorIteratorBaseERKN3c106ScalarES9_S9_bENKUlvE_clEvENKUlvE1_clEvEUlNS6_4HalfESC_E_EEvS5_RKT_EUliE_EEviT1_)
	.align		4
        /*001c*/ 	.word	index@(__assertfail)
	.align		4
        /*0020*/ 	.word	index@(_ZN2at6native27unrolled_elementwise_kernelIZZZNS0_60_GLOBAL__N__171e0b9f_22_ActivationEluKernel_cu_9e10b42f_306119elu_backward_kernelERNS_18TensorIteratorBaseERKN3c106ScalarES8_S8_bENKUlvE_clEvENKUlvE1_clEvEUlNS5_4HalfESB_E_St5arrayIPcLm3EELi4E23TrivialOffsetCalculatorILi2EjESG_ILi1EjENS0_6memory12LoadWithCastILi2EEENSJ_13StoreWithCastILi1EEEEEviT_T0_T2_T3_T4_T5_)
	.align		4
        /*0024*/ 	.word	index@(__assertfail)
	.align		4
        /*0028*/ 	.word	index@(_ZN2at6native18elementwise_kernelILi128ELi4EZNS0_15gpu_kernel_implIZZZNS0_60_GLOBAL__N__171e0b9f_22_ActivationEluKernel_cu_9e10b42f_306119elu_backward_kernelERNS_18TensorIteratorBaseERKN3c106ScalarES9_S9_bENKUlvE_clEvENKUlvE0_clEvEUlffE_EEvS5_RKT_EUliE_EEviT1_)
	.align		4
        /*002c*/ 	.word	index@(__assertfail)
	.align		4
        /*0030*/ 	.word	index@(_ZN2at6native27unrolled_elementwise_kernelIZZZNS0_60_GLOBAL__N__171e0b9f_22_ActivationEluKernel_cu_9e10b42f_306119elu_backward_kernelERNS_18TensorIteratorBaseERKN3c106ScalarES8_S8_bENKUlvE_clEvENKUlvE0_clEvEUlffE_St5arrayIPcLm3EELi4E23TrivialOffsetCalculatorILi2EjESF_ILi1EjENS0_6memory12LoadWithCastILi2EEENSI_13StoreWithCastILi1EEEEEviT_T0_T2_T3_T4_T5_)
	.align		4
        /*0034*/ 	.word	index@(__assertfail)
	.align		4
        /*0038*/ 	.word	index@(_ZN2at6native18elementwise_kernelILi128ELi4EZNS0_15gpu_kernel_implIZZZNS0_60_GLOBAL__N__171e0b9f_22_ActivationEluKernel_cu_9e10b42f_306119elu_backward_kernelERNS_18TensorIteratorBaseERKN3c106ScalarES9_S9_bENKUlvE_clEvENKUlvE_clEvEUlddE_EEvS5_RKT_EUliE_EEviT1_)
	.align		4
        /*003c*/ 	.word	index@(__assertfail)
	.align		4
        /*0040*/ 	.word	index@(_ZN2at6native27unrolled_elementwise_kernelIZZZNS0_60_GLOBAL__N__171e0b9f_22_ActivationEluKernel_cu_9e10b42f_306119elu_backward_kernelERNS_18TensorIteratorBaseERKN3c106ScalarES8_S8_bENKUlvE_clEvENKUlvE_clEvEUlddE_St5arrayIPcLm3EELi4E23TrivialOffsetCalculatorILi2EjESF_ILi1EjENS0_6memory12LoadWithCastILi2EEENSI_13StoreWithCastILi1EEEEEviT_T0_T2_T3_T4_T5_)
	.align		4
        /*0044*/ 	.word	index@(__assertfail)
	.align		4
        /*0048*/ 	.word	index@(_ZN2at6native18elementwise_kernelILi128ELi4EZNS0_15gpu_kernel_implIZZZNS0_60_GLOBAL__N__171e0b9f_22_ActivationEluKernel_cu_9e10b42f_306110elu_kernelERNS_18TensorIteratorBaseERKN3c106ScalarES9_S9_ENKUlvE_clEvENKUlvE2_clEvEUlNS6_8BFloat16EE_EEvS5_RKT_EUliE_EEviT1_)
	.align		4
        /*004c*/ 	.word	index@(__assertfail)
	.align		4
        /*0050*/ 	.word	index@(_ZN2at6native27unrolled_elementwise_kernelIZZZNS0_60_GLOBAL__N__171e0b9f_22_ActivationEluKernel_cu_9e10b42f_306110elu_kernelERNS_18TensorIteratorBaseERKN3c106ScalarES8_S8_ENKUlvE_clEvENKUlvE2_clEvEUlNS5_8BFloat16EE_St5arrayIPcLm2EELi4E23TrivialOffsetCalculatorILi1EjESH_NS0_6memory12LoadWithCastILi1EEENSI_13StoreWithCastILi1EEEEEviT_T0_T2_T3_T4_T5_)
	.align		4
        /*0054*/ 	.word	index@(__assertfail)
	.align		4
        /*0058*/ 	.word	index@(_ZN2at6native18elementwise_kernelILi128ELi4EZNS0_15gpu_kernel_implIZZZNS0_60_GLOBAL__N__171e0b9f_22_ActivationEluKernel_cu_9e10b42f_306110elu_kernelERNS_18TensorIteratorBaseERKN3c106ScalarES9_S9_ENKUlvE_clEvENKUlvE1_clEvEUlNS6_4HalfEE_EEvS5_RKT_EUliE_EEviT1_)
	.align		4
        /*005c*/ 	.word	index@(__assertfail)
	.align		4
        /*0060*/ 	.word	index@(_ZN2at6native27unrolled_elementwise_kernelIZZZNS0_60_GLOBAL__N__171e0b9f_22_ActivationEluKernel_cu_9e10b42f_306110elu_kernelERNS_18TensorIteratorBaseERKN3c106ScalarES8_S8_ENKUlvE_clEvENKUlvE1_clEvEUlNS5_4HalfEE_St5arrayIPcLm2EELi4E23TrivialOffsetCalculatorILi1EjESH_NS0_6memory12LoadWithCastILi1EEENSI_13StoreWithCastILi1EEEEEviT_T0_T2_T3_T4_T5_)
	.align		4
        /*0064*/ 	.word	index@(__assertfail)
	.align		4
        /*0068*/ 	.word	index@(_ZN2at6native18elementwise_kernelILi128ELi4EZNS0_15gpu_kernel_implIZZZNS0_60_GLOBAL__N__171e0b9f_22_ActivationEluKernel_cu_9e10b42f_306110elu_kernelERNS_18TensorIteratorBaseERKN3c106ScalarES9_S9_ENKUlvE_clEvENKUlvE0_clEvEUlfE_EEvS5_RKT_EUliE_EEviT1_)
	.align		4
        /*006c*/ 	.word	index@(__assertfail)
	.align		4
        /*0070*/ 	.word	index@(_ZN2at6native27unrolled_elementwise_kernelIZZZNS0_60_GLOBAL__N__171e0b9f_22_ActivationEluKernel_cu_9e10b42f_306110elu_kernelERNS_18TensorIteratorBaseERKN3c106ScalarES8_S8_ENKUlvE_clEvENKUlvE0_clEvEUlfE_St5arrayIPcLm2EELi4E23TrivialOffsetCalculatorILi1EjESG_NS0_6memory12LoadWithCastILi1EEENSH_13StoreWithCastILi1EEEEEviT_T0_T2_T3_T4_T5_)
	.align		4
        /*0074*/ 	.word	index@(__assertfail)
	.align		4
        /*0078*/ 	.word	index@(_ZN2at6native18elementwise_kernelILi128ELi4EZNS0_15gpu_kernel_implIZZZNS0_60_GLOBAL__N__171e0b9f_22_ActivationEluKernel_cu_9e10b42f_306110elu_kernelERNS_18TensorIteratorBaseERKN3c106ScalarES9_S9_ENKUlvE_clEvENKUlvE_clEvEUldE_EEvS5_RKT_EUliE_EEviT1_)
	.align		4
        /*007c*/ 	.word	index@(__assertfail)
	.align		4
        /*0080*/ 	.word	index@(_ZN2at6native27unrolled_elementwise_kernelIZZZNS0_60_GLOBAL__N__171e0b9f_22_ActivationEluKernel_cu_9e10b42f_306110elu_kernelERNS_18TensorIteratorBaseERKN3c106ScalarES8_S8_ENKUlvE_clEvENKUlvE_clEvEUldE_St5arrayIPcLm2EELi4E23TrivialOffsetCalculatorILi1EjESG_NS0_6memory12LoadWithCastILi1EEENSH_13StoreWithCastILi1EEEEEviT_T0_T2_T3_T4_T5_)
	.align		4
        /*0084*/ 	.word	index@(__assertfail)
	.align		4
        /*0088*/ 	.word	0x00000000
	.align		4
        /*008c*/ 	.word	0xfffffffe
	.align		4
        /*0090*/ 	.word	0x00000000
	.align		4
        /*0094*/ 	.word	0xfffffffd
	.align		4
        /*0098*/ 	.word	0x00000000
	.align		4
        /*009c*/ 	.word	0xfffffffc


//--------------------- .nv.constant4             --------------------------
	.section	.nv.constant4,"a",@progbits
	.align	8
	.align		8
.nv.constant4:
        /*0000*/ 	.dword	__assertfail
	.align		8
        /*0008*/ 	.dword	__unnamed_1
	.align		8
        /*0010*/ 	.dword	__unnamed_2
	.align		8
        /*0018*/ 	.dword	__unnamed_3
	.align		8
        /*0020*/ 	.dword	__unnamed_4
	.align		8
        /*0028*/ 	.dword	__unnamed_5
	.align		8
        /*0030*/ 	.dword	__unnamed_6
	.align		8
        /*0038*/ 	.dword	__unnamed_7
	.align		8
        /*0040*/ 	.dword	__unnamed_8
	.align		8
        /*0048*/ 	.dword	_ZN58_INTERNAL_171e0b9f_22_ActivationEluKernel_cu_9e10b42f_30614cuda3std3__460_GLOBAL__N__171e0b9f_22_ActivationEluKernel_cu_9e10b42f_30616ignoreE
	.align		8
        /*0050*/ 	.dword	_ZN58_INTERNAL_171e0b9f_22_ActivationEluKernel_cu_9e10b42f_30614cuda3std3__45__cpo5beginE
	.align		8
        /*0058*/ 	.dword	_ZN58_INTERNAL_171e0b9f_22_ActivationEluKernel_cu_9e10b42f_30614cuda3std3__45__cpo3endE
	.align		8
        /*0060*/ 	.dword	_ZN58_INTERNAL_171e0b9f_22_ActivationEluKernel_cu_9e10b42f_30614cuda3std3__45__cpo6cbeginE
	.align		8
        /*0068*/ 	.dword	_ZN58_INTERNAL_171e0b9f_22_ActivationEluKernel_cu_9e10b42f_30614cuda3std3__45__cpo4cendE
	.align		8
        /*0070*/ 	.dword	_ZN58_INTERNAL_171e0b9f_22_ActivationEluKernel_cu_9e10b42f_30614cuda3std3__45__cpo6rbeginE
	.align		8
        /*0078*/ 	.dword	_ZN58_INTERNAL_171e0b9f_22_ActivationEluKernel_cu_9e10b42f_30614cuda3std3__45__cpo4rendE
	.align		8
        /*0080*/ 	.dword	_ZN58_INTERNAL_171e0b9f_22_ActivationEluKernel_cu_9e10b42f_30614cuda3std3__45__cpo7crbeginE
	.align		8
        /*0088*/ 	.dword	_ZN58_INTERNAL_171e0b9f_22_ActivationEluKernel_cu_9e10b42f_30614cuda3std3__45__cpo5crendE
	.align		8
        /*0090*/ 	.dword	_ZN58_INTERNAL_171e0b9f_22_ActivationEluKernel_cu_9e10b42f_30614cuda3std3__419piecewise_constructE
	.align		8
        /*0098*/ 	.dword	_ZN58_INTERNAL_171e0b9f_22_ActivationEluKernel_cu_9e10b42f_30614cuda3std3__48in_placeE
	.align		8
        /*00a0*/ 	.dword	_ZN58_INTERNAL_171e0b9f_22_ActivationEluKernel_cu_9e10b42f_30614cuda3std3__420unreachable_sentinelE
	.align		8
        /*00a8*/ 	.dword	_ZN58_INTERNAL_171e0b9f_22_ActivationEluKernel_cu_9e10b42f_30614cuda3std6ranges3__45__cpo4swapE
	.align		8
        /*00b0*/ 	.dword	_ZN58_INTERNAL_171e0b9f_22_ActivationEluKernel_cu_9e10b42f_30614cuda3std6ranges3__45__cpo9iter_moveE
	.align		8
        /*00b8*/ 	.dword	_ZN58_INTERNAL_171e0b9f_22_ActivationEluKernel_cu_9e10b42f_30614cuda3std6ranges3__45__cpo5beginE
	.align		8
        /*00c0*/ 	.dword	_ZN58_INTERNAL_171e0b9f_22_ActivationEluKernel_cu_9e10b42f_30614cuda3std6ranges3__45__cpo3endE
	.align		8
        /*00c8*/ 	.dword	_ZN58_INTERNAL_171e0b9f_22_ActivationEluKernel_cu_9e10b42f_30614cuda3std6ranges3__45__cpo6cbeginE
	.align		8
        /*00d0*/ 	.dword	_ZN58_INTERNAL_171e0b9f_22_ActivationEluKernel_cu_9e10b42f_30614cuda3std6ranges3__45__cpo4cendE
	.align		8
        /*00d8*/ 	.dword	_ZN58_INTERNAL_171e0b9f_22_ActivationEluKernel_cu_9e10b42f_30614cuda3std6ranges3__45__cpo7advanceE
	.align		8
        /*00e0*/ 	.dword	_ZN58_INTERNAL_171e0b9f_22_ActivationEluKernel_cu_9e10b42f_30614cuda3std6ranges3__45__cpo9iter_swapE
	.align		8
        /*00e8*/ 	.dword	_ZN58_INTERNAL_171e0b9f_22_ActivationEluKernel_cu_9e10b42f_30614cuda3std6ranges3__45__cpo4nextE
	.align		8
        /*00f0*/ 	.dword	_ZN58_INTERNAL_171e0b9f_22_ActivationEluKernel_cu_9e10b42f_30614cuda3std6ranges3__45__cpo4prevE
	.align		8
        /*00f8*/ 	.dword	_ZN58_INTERNAL_171e0b9f_22_ActivationEluKernel_cu_9e10b42f_30614cuda3std6ranges3__45__cpo4dataE
	.align		8
        /*0100*/ 	.dword	_ZN58_INTERNAL_171e0b9f_22_ActivationEluKernel_cu_9e10b42f_30614cuda3std6ranges3__45__cpo5cdataE
	.align		8
        /*0108*/ 	.dword	_ZN58_INTERNAL_171e0b9f_22_ActivationEluKernel_cu_9e10b42f_30614cuda3std6ranges3__45__cpo4sizeE
	.align		8
        /*0110*/ 	.dword	_ZN58_INTERNAL_171e0b9f_22_ActivationEluKernel_cu_9e10b42f_30614cuda3std6ranges3__45__cpo5ssizeE
	.align		8
        /*0118*/ 	.dword	_ZN58_INTERNAL_171e0b9f_22_ActivationEluKernel_cu_9e10b42f_30614cuda3std6ranges3__45__cpo8distanceE
	.align		8
        /*0120*/ 	.dword	_ZN58_INTERNAL_171e0b9f_22_ActivationEluKernel_cu_9e10b42f_30616thrust24THRUST_300001_SM_1000_NS6system6detail10sequential3seqE
	.align		8
        /*0128*/ 	.dword	$str$6
	.align		8
        /*0130*/ 	.dword	$str$7


//--------------------- .text._ZN2at6native18elementwise_kernelILi128ELi4EZNS0_15gpu_kernel_implIZZZNS0_60_GLOBAL__N__171e0b9f_22_ActivationEluKernel_cu_9e10b42f_306119elu_backward_kernelERNS_18TensorIteratorBaseERKN3c106ScalarES9_S9_bENKUlvE_clEvENKUlvE2_clEvEUlNS6_8BFloat16ESC_E_EEvS5_RKT_EUliE_EEviT1_ --------------------------
	.section	.text._ZN2at6native18elementwise_kernelILi128ELi4EZNS0_15gpu_kernel_implIZZZNS0_60_GLOBAL__N__171e0b9f_22_ActivationEluKernel_cu_9e10b42f_306119elu_backward_kernelERNS_18TensorIteratorBaseERKN3c106ScalarES9_S9_bENKUlvE_clEvENKUlvE2_clEvEUlNS6_8BFloat16ESC_E_EEvS5_RKT_EUliE_EEviT1_,"ax",@progbits
	.align	128
        .global         _ZN2at6native18elementwise_kernelILi128ELi4EZNS0_15gpu_kernel_implIZZZNS0_60_GLOBAL__N__171e0b9f_22_ActivationEluKernel_cu_9e10b42f_306119elu_backward_kernelERNS_18TensorIteratorBaseERKN3c106ScalarES9_S9_bENKUlvE_clEvENKUlvE2_clEvEUlNS6_8BFloat16ESC_E_EEvS5_RKT_EUliE_EEviT1_
        .type           _ZN2at6native18elementwise_kernelILi128ELi4EZNS0_15gpu_kernel_implIZZZNS0_60_GLOBAL__N__171e0b9f_22_ActivationEluKernel_cu_9e10b42f_306119elu_backward_kernelERNS_18TensorIteratorBaseERKN3c106ScalarES9_S9_bENKUlvE_clEvENKUlvE2_clEvEUlNS6_8BFloat16ESC_E_EEvS5_RKT_EUliE_EEviT1_,@function
        .size           _ZN2at6native18elementwise_kernelILi128ELi4EZNS0_15gpu_kernel_implIZZZNS0_60_GLOBAL__N__171e0b9f_22_ActivationEluKernel_cu_9e10b42f_306119elu_backward_kernelERNS_18TensorIteratorBaseERKN3c106ScalarES9_S9_bENKUlvE_clEvENKUlvE2_clEvEUlNS6_8BFloat16ESC_E_EEvS5_RKT_EUliE_EEviT1_,(.L_x_7939 - _ZN2at6native18elementwise_kernelILi128ELi4EZNS0_15gpu_kernel_implIZZZNS0_60_GLOBAL__N__171e0b9f_22_ActivationEluKernel_cu_9e10b42f_306119elu_backward_kernelERNS_18TensorIteratorBaseERKN3c106ScalarES9_S9_bENKUlvE_clEvENKUlvE2_clEvEUlNS6_8BFloat16ESC_E_EEvS5_RKT_EUliE_EEviT1_)
        .other          _ZN2at6native18elementwise_kernelILi128ELi4EZNS0_15gpu_kernel_implIZZZNS0_60_GLOBAL__N__171e0b9f_22_ActivationEluKernel_cu_9e10b42f_306119elu_backward_kernelERNS_18TensorIteratorBaseERKN3c106ScalarES9_S9_bENKUlvE_clEvENKUlvE2_clEvEUlNS6_8BFloat16ESC_E_EEvS5_RKT_EUliE_EEviT1_,@"STO_CUDA_ENTRY STV_DEFAULT"
_ZN2at6native18elementwise_kernelILi128ELi4EZNS0_15gpu_kernel_implIZZZNS0_60_GLOBAL__N__171e0b9f_22_ActivationEluKernel_cu_9e10b42f_306119elu_backward_kernelERNS_18TensorIteratorBaseERKN3c106ScalarES9_S9_bENKUlvE_clEvENKUlvE2_clEvEUlNS6_8BFloat16ESC_E_EEvS5_RKT_EUliE_EEviT1_:
.text._ZN2at6native18elementwise_kernelILi128ELi4EZNS0_15gpu_kernel_implIZZZNS0_60_GLOBAL__N__171e0b9f_22_ActivationEluKernel_cu_9e10b42f_306119elu_backward_kernelERNS_18TensorIteratorBaseERKN3c106ScalarES9_S9_bENKUlvE_clEvENKUlvE2_clEvEUlNS6_8BFloat16ESC_E_EEvS5_RKT_EUliE_EEviT1_:
[----:B------:R-:W0:Y:S01]  /*0000*/  LDC R1, c[0x0][0x37c] ;  /* 0x0000df00ff017b82 */ /* 0x000e220000000800 */
[----:B------:R-:W1:Y:S07]  /*0010*/  S2R R17, SR_TID.X ;  /* 0x0000000000117919 */ /* 0x000e6e0000002100 */
[----:B------:R-:W2:Y:S01]  /*0020*/  S2UR UR4, SR_CTAID.X ;  /* 0x00000000000479c3 */ /* 0x000ea20000002500 */
[----:B------:R-:W3:Y:S01]  /*0030*/  LDCU UR42, c[0x0][0x388] ;  /* 0x00007100ff2a77ac */ /* 0x000ee20008000800 */
[----:B------:R-:W-:Y:S01]  /*0040*/  BSSY.RECONVERGENT B6, `(.L_x_0) ;  /* 0x0000482000067945 */ /* 0x000fe20003800200 */
[----:B------:R-:W4:Y:S01]  /*0050*/  LDCU UR5, c[0x0][0x380] ;  /* 0x00007000ff0577ac */ /* 0x000f220008000800 */
[----:B------:R-:W5:Y:S01]  /*0060*/  LDCU UR41, c[0x0][0x618] ;  /* 0x0000c300ff2977ac */ /* 0x000f620008000800 */
[----:B------:R-:W0:Y:S01]  /*0070*/  LDCU.64 UR36, c[0x0][0x358] ;  /* 0x00006b00ff2477ac */ /* 0x000e220008000a00 */
[----:B------:R-:W0:Y:S01]  /*0080*/  LDCU.U8 UR40, c[0x0][0x60c] ;  /* 0x0000c180ff2877ac */ /* 0x000e220008000000 */
[----:B---3--:R-:W-:-:S02]  /*0090*/  UIADD3 UR39, UPT, UPT, UR42, -0x1, URZ ;  /* 0xffffffff2a277890 */ /* 0x008fc4000fffe0ff */
[----:B--2---:R-:W-:Y:S02]  /*00a0*/  USHF.L.U32 UR4, UR4, 0x9, URZ ;  /* 0x0000000904047899 */ /* 0x004fe400080006ff */
[----:B------:R-:W-:Y:S02]  /*00b0*/  UISETP.LT.U32.AND UP0, UPT, UR39, 0x18, UPT ;  /* 0x000000182700788c */ /* 0x000fe4000bf01070 */
[----:B-----5:R-:W-:Y:S02]  /*00c0*/  UPRMT UR44, UR41, 0x7770, URZ ;  /* 0x00007770292c7896 */ /* 0x020fe400080000ff */
[----:B------:R-:W-:Y:S01]  /*00d0*/  USEL UR38, UR39, 0x18, UP0 ;  /* 0x0000001827267887 */ /* 0x000fe20008000000 */
[----:B-1----:R-:W-:Y:S01]  /*00e0*/  LOP3.LUT R17, R17, UR4, RZ, 0xfc, !PT ;  /* 0x0000000411117c12 */ /* 0x002fe2000f8efcff */
[----:B------:R-:W-:Y:S02]  /*00f0*/  UPRMT UR43, UR41, 0x7771, URZ ;  /* 0x00007771292b7896 */ /* 0x000fe400080000ff */
[----:B------:R-:W-:Y:S01]  /*0100*/  UPRMT UR45, UR41, 0x7772, URZ ;  /* 0x00007772292d7896 */ /* 0x000fe200080000ff */
[----:B----4-:R-:W-:Y:S01]  /*0110*/  ISETP.GE.AND P0, PT, R17, UR5, PT ;  /* 0x0000000511007c0c */ /* 0x010fe2000bf06270 */
[----:B------:R-:W-:-:S12]  /*0120*/  UIADD3 UR38, UPT, UPT, UR38, 0x1, URZ ;  /* 0x0000000126267890 */ /* 0x000fd8000fffe0ff */
[----:B0-----:R-:W-:Y:S05]  /*0130*/  @P0 BRA `(.L_x_1) ;  /* 0x0000004400c80947 */ /* 0x001fea0003800000 */
[----:B------:R-:W-:Y:S01]  /*0140*/  UISETP.NE.AND UP0, UPT, UR42, URZ, UPT ;  /* 0x000000ff2a00728c */ /* 0x000fe2000bf05270 */
[----:B------:R-:W-:Y:S02]  /*0150*/  IMAD.MOV.U32 R18, RZ, RZ, RZ ;  /* 0x000000ffff127224 */ /* 0x000fe400078e00ff */
[----:B------:R-:W-:Y:S02]  /*0160*/  IMAD.MOV.U32 R0, RZ, RZ, RZ ;  /* 0x000000ffff007224 */ /* 0x000fe400078e00ff */
[----:B------:R-:W-:-:S04]  /*0170*/  IMAD.MOV.U32 R16, RZ, RZ, RZ ;  /* 0x000000ffff107224 */ /* 0x000fc800078e00ff */
[----:B------:R-:W-:Y:S05]  /*0180*/  BRA.U !UP0, `(.L_x_2) ;  /* 0x0000001508707547 */ /* 0x000fea000b800000 */
[----:B------:R-:W0:Y:S01]  /*0190*/  LDCU.64 UR4, c[0x0][0x390] ;  /* 0x00007200ff0477ac */ /* 0x000e220008000a00 */
[----:B------:R-:W-:Y:S01]  /*01a0*/  IMAD.MOV.U32 R16, RZ, RZ, RZ ;  /* 0x000000ffff107224 */ /* 0x000fe200078e00ff */
[----:B------:R-:W1:Y:S01]  /*01b0*/  LDCU UR6, c[0x0][0x38c] ;  /* 0x00007180ff0677ac */ /* 0x000e620008000800 */
[----:B------:R-:W2:Y:S01]  /*01c0*/  LDCU.64 UR8, c[0x0][0x4b8] ;  /* 0x00009700ff0877ac */ /* 0x000ea20008000a00 */
[----:B------:R-:W-:Y:S01]  /*01d0*/  UISETP.NE.AND UP0, UPT, UR39, URZ, UPT ;  /* 0x000000ff2700728c */ /* 0x000fe2000bf05270 */
[----:B0-----:R-:W-:Y:S01]  /*01e0*/  IMAD.HI.U32 R2, R17, UR4, R16 ;  /* 0x0000000411027c27 */ /* 0x001fe2000f8e0010 */
[----:B------:R-:W0:Y:S04]  /*01f0*/  LDCU UR4, c[0x0][0x4c0] ;  /* 0x00009800ff0477ac */ /* 0x000e280008000800 */
[----:B------:R-:W-:-:S05]  /*0200*/  SHF.R.U32.HI R3, RZ, UR5, R2 ;  /* 0x00000005ff037c19 */ /* 0x000fca0008011602 */
[----:B------:R-:W-:-:S04]  /*0210*/  IMAD.MOV R18, RZ, RZ, -R3 ;  /* 0x000000ffff127224 */ /* 0x000fc800078e0a03 */
[----:B-1----:R-:W-:-:S04]  /*0220*/  IMAD R18, R18, UR6, R17 ;  /* 0x0000000612127c24 */ /* 0x002fc8000f8e0211 */
[C---:B--2---:R-:W-:Y:S02]  /*0230*/  IMAD R16, R18.reuse, UR8, RZ ;  /* 0x0000000812107c24 */ /* 0x044fe4000f8e02ff */
[C---:B------:R-:W-:Y:S02]  /*0240*/  IMAD R0, R18.reuse, UR9, RZ ;  /* 0x0000000912007c24 */ /* 0x040fe4000f8e02ff */
[----:B0-----:R-:W-:Y:S01]  /*0250*/  IMAD R18, R18, UR4, RZ ;  /* 0x0000000412127c24 */ /* 0x001fe2000f8e02ff */
[----:B------:R-:W-:Y:S06]  /*0260*/  BRA.U !UP0, `(.L_x_2) ;  /* 0x0000001508387547 */ /* 0x000fec000b800000 */
[----:B------:R-:W0:Y:S01]  /*0270*/  LDCU.64 UR6, c[0x0][0x398] ;  /* 0x00007300ff0677ac */ /* 0x000e220008000a00 */
[----:B------:R-:W-:Y:S01]  /*0280*/  HFMA2 R2, -RZ, RZ, 0, 0 ;  /* 0x00000000ff027431 */ /* 0x000fe200000001ff */
[----:B------:R-:W1:Y:S01]  /*0290*/  LDCU UR4, c[0x0][0x3a0] ;  /* 0x00007400ff0477ac */ /* 0x000e620008000800 */
[----:B------:R-:W2:Y:S01]  /*02a0*/  LDCU UR5, c[0x0][0x4c4] ;  /* 0x00009880ff0577ac */ /* 0x000ea20008000800 */
[----:B------:R-:W3:Y:S01]  /*02b0*/  LDCU.64 UR8, c[0x0][0x4c8] ;  /* 0x00009900ff0877ac */ /* 0x000ee20008000a00 */
[----:B------:R-:W-:Y:S01]  /*02c0*/  UISETP.NE.AND UP0, UPT, UR38, 0x2, UPT ;  /* 0x000000022600788c */ /* 0x000fe2000bf05270 */
[----:B0-----:R-:W-:-:S05]  /*02d0*/  IMAD.HI.U32 R4, R3, UR7, R2 ;  /* 0x0000000703047c27 */ /* 0x001fca000f8e0002 */
[----:B-1----:R-:W-:-:S05]  /*02e0*/  SHF.R.U32.HI R5, RZ, UR4, R4 ;  /* 0x00000004ff057c19 */ /* 0x002fca0008011604 */
[----:B------:R-:W-:-:S04]  /*02f0*/  IMAD.MOV R2, RZ, RZ, -R5 ;  /* 0x000000ffff027224 */ /* 0x000fc800078e0a05 */
[----:B------:R-:W-:-:S04]  /*0300*/  IMAD R3, R2, UR6, R3 ;  /* 0x0000000602037c24 */ /* 0x000fc8000f8e0203 */
[C---:B--2---:R-:W-:Y:S02]  /*0310*/  IMAD R16, R3.reuse, UR5, R16 ;  /* 0x0000000503107c24 */ /* 0x044fe4000f8e0210 */
[C---:B---3--:R-:W-:Y:S02]  /*0320*/  IMAD R0, R3.reuse, UR8, R0 ;  /* 0x0000000803007c24 */ /* 0x048fe4000f8e0200 */
[----:B------:R-:W-:Y:S01]  /*0330*/  IMAD R18, R3, UR9, R18 ;  /* 0x0000000903127c24 */ /* 0x000fe2000f8e0212 */
[----:B------:R-:W-:Y:S06]  /*0340*/  BRA.U !UP0, `(.L_x_2) ;  /* 0x0000001508007547 */ /* 0x000fec000b800000 */
[----:B------:R-:W0:Y:S01]  /*0350*/  LDCU.64 UR4, c[0x0][0x3a8] ;  /* 0x00007500ff0477ac */ /* 0x000e220008000a00 */
[----:B------:R-:W-:Y:S01]  /*0360*/  IMAD.MOV.U32 R4, RZ, RZ, RZ ;  /* 0x000000ffff047224 */ /* 0x000fe200078e00ff */
[----:B------:R-:W1:Y:S01]  /*0370*/  LDCU UR6, c[0x0][0x3a4] ;  /* 0x00007480ff0677ac */ /* 0x000e620008000800 */
[----:B------:R-:W2:Y:S01]  /*0380*/  LDCU.64 UR8, c[0x0][0x4d0] ;  /* 0x00009a00ff0877ac */ /* 0x000ea20008000a00 */
[----:B------:R-:W-:Y:S01]  /*0390*/  UISETP.NE.AND UP0, UPT, UR38, 0x3, UPT ;  /* 0x000000032600788c */ /* 0x000fe2000bf05270 */
[----:B0-----:R-:W-:Y:S01]  /*03a0*/  IMAD.HI.U32 R2, R5, UR4, R4 ;  /* 0x0000000405027c27 */ /* 0x001fe2000f8e0004 */
[----:B------:R-:W0:Y:S04]  /*03b0*/  LDCU UR4, c[0x0][0x4d8] ;  /* 0x00009b00ff0477ac */ /* 0x000e280008000800 */
[----:B------:R-:W-:-:S05]  /*03c0*/  SHF.R.U32.HI R3, RZ, UR5, R2 ;  /* 0x00000005ff037c19 */ /* 0x000fca0008011602 */
[----:B------:R-:W-:-:S04]  /*03d0*/  IMAD.MOV R4, RZ, RZ, -R3 ;  /* 0x000000ffff047224 */ /* 0x000fc800078e0a03 */
[----:B-1----:R-:W-:-:S04]  /*03e0*/  IMAD R5, R4, UR6, R5 ;  /* 0x0000000604057c24 */ /* 0x002fc8000f8e0205 */
[C---:B--2---:R-:W-:Y:S02]  /*03f0*/  IMAD R16, R5.reuse, UR8, R16 ;  /* 0x0000000805107c24 */ /* 0x044fe4000f8e0210 */
[C---:B------:R-:W-:Y:S02]  /*0400*/  IMAD R0, R5.reuse, UR9, R0 ;  /* 0x0000000905007c24 */ /* 0x040fe4000f8e0200 */
[----:B0-----:R-:W-:Y:S01]  /*0410*/  IMAD R18, R5, UR4, R18 ;  /* 0x0000000405127c24 */ /* 0x001fe2000f8e0212 */
[----:B------:R-:W-:Y:S06]  /*0420*/  BRA.U !UP0, `(.L_x_2) ;  /* 0x0000001108c87547 */ /* 0x000fec000b800000 */
[----:B------:R-:W0:Y:S01]  /*0430*/  LDCU.64 UR6, c[0x0][0x3b0] ;  /* 0x00007600ff0677ac */ /* 0x000e220008000a00 */
[----:B------:R-:W-:Y:S01]  /*0440*/  IMAD.MOV.U32 R2, RZ, RZ, RZ ;  /* 0x000000ffff027224 */ /* 0x000fe200078e00ff */
        /* <DEDUP_REMOVED lines=13> */
[----:B------:R-:W-:Y:S01]  /*0520*/  MOV R4, RZ ;  /* 0x000000ff00047202 */ /* 0x000fe20000000f00 */
[----:B------:R-:W1:Y:S01]  /*0530*/  LDCU UR6, c[0x0][0x3bc] ;  /* 0x00007780ff0677ac */ /* 0x000e620008000800 */
[----:B------:R-:W2:Y:S01]  /*0540*/  LDCU.64 UR8, c[0x0][0x4e8] ;  /* 0x00009d00ff0877ac */ /* 0x000ea20008000a00 */
[----:B------:R-:W-:Y:S02]  /*0550*/  UISETP.NE.AND UP0, UPT, UR38, 0x5, UPT ;  /* 0x000000052600788c */ /* 0x000fe4000bf05270 */
        /* <DEDUP_REMOVED lines=278> */
[----:B------:R-:W2:Y:S02]  /*16c0*/  LDCU.64 UR8, c[0x0][0x5d8] ;  /* 0x0000bb00ff0877ac */ /* 0x000ea40008000a00 */
[----:B0-----:R-:W-:Y:S01]  /*16d0*/  IMAD.HI.U32 R2, R5, UR4, R4 ;  /* 0x0000000405027c27 */ /* 0x001fe2000f8e0004 */
[----:B------:R-:W0:Y:S04]  /*16e0*/  LDCU UR4, c[0x0][0x5e0] ;  /* 0x0000bc00ff0477ac */ /* 0x000e280008000800 */
[----:B------:R-:W-:-:S05]  /*16f0*/  SHF.R.U32.HI R2, RZ, UR5, R2 ;  /* 0x00000005ff027c19 */ /* 0x000fca0008011602 */
[----:B------:R-:W-:-:S04]  /*1700*/  IMAD.MOV R3, RZ, RZ, -R2 ;  /* 0x000000ffff037224 */ /* 0x000fc800078e0a02 */
[----:B-1----:R-:W-:-:S04]  /*1710*/  IMAD R5, R3, UR6, R5 ;  /* 0x0000000603057c24 */ /* 0x002fc8000f8e0205 */
[C---:B--2---:R-:W-:Y:S02]  /*1720*/  IMAD R16, R5.reuse, UR8, R16 ;  /* 0x0000000805107c24 */ /* 0x044fe4000f8e0210 */
[C---:B------:R-:W-:Y:S02]  /*1730*/  IMAD R0, R5.reuse, UR9, R0 ;  /* 0x0000000905007c24 */ /* 0x040fe4000f8e0200 */
[----:B0-----:R-:W-:-:S07]  /*1740*/  IMAD R18, R5, UR4, R18 ;  /* 0x0000000405127c24 */ /* 0x001fce000f8e0212 */
.L_x_2:
[----:B------:R-:W0:Y:S01]  /*1750*/  LDCU.64 UR6, c[0x0][0x5f0] ;  /* 0x0000be00ff0677ac */ /* 0x000e220008000a00 */
[----:B------:R-:W-:-:S04]  /*1760*/  UPRMT UR4, UR41, 0x7771, URZ ;  /* 0x0000777129047896 */ /* 0x000fc800080000ff */
[----:B------:R-:W-:Y:S01]  /*1770*/  UISETP.GT.AND UP0, UPT, UR4, 0x9, UPT ;  /* 0x000000090400788c */ /* 0x000fe2000bf04270 */
[----:B0-----:R-:W-:-:S04]  /*1780*/  IADD3 R2, P0, PT, R0, UR6, RZ ;  /* 0x0000000600027c10 */ /* 0x001fc8000ff1e0ff */
[----:B------:R-:W-:-:S04]  /*1790*/  IADD3.X R3, PT, PT, RZ, UR7, RZ, P0, !PT ;  /* 0x00000007ff037c10 */ /* 0x000fc800087fe4ff */
[----:B------:R-:W-:Y:S05]  /*17a0*/  BRA.U UP0, `(.L_x_3) ;  /* 0x0000000500307547 */ /* 0x000fea000b800000 */
[----:B------:R-:W-:-:S09]  /*17b0*/  UISETP.GT.AND UP0, UPT, UR4, 0x4, UPT ;  /* 0x000000040400788c */ /* 0x000fd2000bf04270 */
[----:B------:R-:W-:Y:S05]  /*17c0*/  BRA.U UP0, `(.L_x_4) ;  /* 0x0000000100947547 */ /* 0x000fea000b800000 */
[----:B------:R-:W-:-:S09]  /*17d0*/  UISETP.GT.AND UP0, UPT, UR4, 0x1, UPT ;  /* 0x000000010400788c */ /* 0x000fd2000bf04270 */
[----:B------:R-:W-:Y:S05]  /*17e0*/  BRA.U UP0, `(.L_x_5) ;  /* 0x0000000100387547 */ /* 0x000fea000b800000 */
[----:B------:R-:W-:-:S09]  /*17f0*/  UISETP.NE.AND UP0, UPT, UR43, URZ, UPT ;  /* 0x000000ff2b00728c */ /* 0x000fd2000bf05270 */
[----:B------:R-:W-:Y:S05]  /*1800*/  BRA.U !UP0, `(.L_x_6) ;  /* 0x00000001081c7547 */ /* 0x000fea000b800000 */
[----:B------:R-:W-:-:S09]  /*1810*/  UISETP.NE.AND UP0, UPT, UR4, 0x1, UPT ;  /* 0x000000010400788c */ /* 0x000fd2000bf05270 */
[----:B------:R-:W-:Y:S05]  /*1820*/  BRA.U UP0, `(.L_x_7) ;  /* 0x0000000d004c7547 */ /* 0x000fea000b800000 */
[----:B------:R-:W2:Y:S02]  /*1830*/  LDG.E.S8 R2, desc[UR36][R2.64] ;  /* 0x0000002402027981 */ /* 0x000ea4000c1e1300 */
[----:B--2---:R-:W0:Y:S02]  /*1840*/  I2F.S16 R0, R2 ;  /* 0x0000000200007306 */ /* 0x004e240000101400 */
[----:B0-----:R-:W-:-:S04]  /*1850*/  F2FP.BF16.F32.PACK_AB R0, RZ, R0 ;  /* 0x00000000ff00723e */ /* 0x001fc800000010ff */
[----:B------:R-:W-:Y:S01]  /*1860*/  PRMT R19, R0, 0x7610, R19 ;  /* 0x0000761000137816 */ /* 0x000fe20000000013 */
[----:B------:R-:W-:Y:S06]  /*1870*/  BRA `(.L_x_8) ;  /* 0x0000000c00d47947 */ /* 0x000fec0003800000 */
.L_x_6:
[----:B------:R-:W2:Y:S02]  /*1880*/  LDG.E.U8 R2, desc[UR36][R2.64] ;  /* 0x0000002402027981 */ /* 0x000ea4000c1e1100 */
[----:B--2---:R-:W-:-:S04]  /*1890*/  I2FP.F32.U32 R0, R2 ;  /* 0x0000000200007245 */ /* 0x004fc80000201000 */
[----:B------:R-:W-:-:S04]  /*18a0*/  F2FP.BF16.F32.PACK_AB R0, RZ, R0 ;  /* 0x00000000ff00723e */ /* 0x000fc800000010ff */
[----:B------:R-:W-:Y:S01]  /*18b0*/  PRMT R19, R0, 0x7610, R19 ;  /* 0x0000761000137816 */ /* 0x000fe20000000013 */
[----:B------:R-:W-:Y:S06]  /*18c0*/  BRA `(.L_x_8) ;  /* 0x0000000c00c07947 */ /* 0x000fec0003800000 */
.L_x_5:
[----:B------:R-:W-:-:S09]  /*18d0*/  UISETP.NE.AND UP0, UPT, UR4, 0x2, UPT ;  /* 0x000000020400788c */ /* 0x000fd2000bf05270 */
[----:B------:R-:W-:Y:S05]  /*18e0*/  BRA.U !UP0, `(.L_x_9) ;  /* 0x0000000108387547 */ /* 0x000fea000b800000 */
[----:B------:R-:W-:-:S09]  /*18f0*/  UISETP.NE.AND UP0, UPT, UR4, 0x3, UPT ;  /* 0x000000030400788c */ /* 0x000fd2000bf05270 */
[----:B------:R-:W-:Y:S05]  /*1900*/  BRA.U !UP0, `(.L_x_10) ;  /* 0x00000001081c7547 */ /* 0x000fea000b800000 */
[----:B------:R-:W-:-:S09]  /*1910*/  UISETP.NE.AND UP0, UPT, UR4, 0x4, UPT ;  /* 0x000000040400788c */ /* 0x000fd2000bf05270 */
[----:B------:R-:W-:Y:S05]  /*1920*/  BRA.U UP0, `(.L_x_7) ;  /* 0x0000000d000c7547 */ /* 0x000fea000b800000 */
[----:B------:R-:W2:Y:S02]  /*1930*/  LDG.E.64 R2, desc[UR36][R2.64] ;  /* 0x0000002402027981 */ /* 0x000ea4000c1e1b00 */
[----:B--2---:R-:W0:Y:S02]  /*1940*/  I2F.S64 R0, R2 ;  /* 0x0000000200007312 */ /* 0x004e240000301400 */
[----:B0-----:R-:W-:-:S04]  /*1950*/  F2FP.BF16.F32.PACK_AB R0, RZ, R0 ;  /* 0x00000000ff00723e */ /* 0x001fc800000010ff */
[----:B------:R-:W-:Y:S01]  /*1960*/  PRMT R19, R0, 0x7610, R19 ;  /* 0x0000761000137816 */ /* 0x000fe20000000013 */
[----:B------:R-:W-:Y:S06]  /*1970*/  BRA `(.L_x_8) ;  /* 0x0000000c00947947 */ /* 0x000fec0003800000 */
.L_x_10:
[----:B------:R-:W2:Y:S02]  /*1980*/  LDG.E R2, desc[UR36][R2.64] ;  /* 0x0000002402027981 */ /* 0x000ea4000c1e1900 */
[----:B--2---:R-:W-:-:S04]  /*1990*/  I2FP.F32.S32 R0, R2 ;  /* 0x0000000200007245 */ /* 0x004fc80000201400 */
[----:B------:R-:W-:-:S04]  /*19a0*/  F2FP.BF16.F32.PACK_AB R0, RZ, R0 ;  /* 0x00000000ff00723e */ /* 0x000fc800000010ff */
[----:B------:R-:W-:Y:S01]  /*19b0*/  PRMT R19, R0, 0x7610, R19 ;  /* 0x0000761000137816 */ /* 0x000fe20000000013 */
[----:B------:R-:W-:Y:S06]  /*19c0*/  BRA `(.L_x_8) ;  /* 0x0000000c00807947 */ /* 0x000fec0003800000 */
.L_x_9:
[----:B------:R-:W2:Y:S02]  /*19d0*/  LDG.E.U16 R2, desc[UR36][R2.64] ;  /* 0x0000002402027981 */ /* 0x000ea4000c1e1500 */
[----:B--2---:R-:W0:Y:S02]  /*19e0*/  I2F.S16 R0, R2 ;  /* 0x0000000200007306 */ /* 0x004e240000101400 */
[----:B0-----:R-:W-:-:S04]  /*19f0*/  F2FP.BF16.F32.PACK_AB R0, RZ, R0 ;  /* 0x00000000ff00723e */ /* 0x001fc800000010ff */
[----:B------:R-:W-:Y:S01]  /*1a00*/  PRMT R19, R0, 0x7610, R19 ;  /* 0x0000761000137816 */ /* 0x000fe20000000013 */
[----:B------:R-:W-:Y:S06]  /*1a10*/  BRA `(.L_x_8) ;  /* 0x0000000c006c7947 */ /* 0x000fec0003800000 */
.L_x_4:
[----:B------:R-:W-:-:S09]  /*1a20*/  UISETP.GT.AND UP0, UPT, UR4, 0x6, UPT ;  /* 0x000000060400788c */ /* 0x000fd2000bf04270 */
[----:B------:R-:W-:Y:S05]  /*1a30*/  BRA.U UP0, `(.L_x_11) ;  /* 0x0000000100307547 */ /* 0x000fea000b800000 */
[----:B------:R-:W-:-:S09]  /*1a40*/  UISETP.NE.AND UP0, UPT, UR4, 0x5, UPT ;  /* 0x000000050400788c */ /* 0x000fd2000bf05270 */
[----:B------:R-:W-:Y:S05]  /*1a50*/  BRA.U !UP0, `(.L_x_12) ;  /* 0x0000000108147547 */ /* 0x000fea000b800000 */
[----:B------:R-:W-:-:S09]  /*1a60*/  UISETP.NE.AND UP0, UPT, UR4, 0x6, UPT ;  /* 0x000000060400788c */ /* 0x000fd2000bf05270 */
[----:B------:R-:W-:Y:S05]  /*1a70*/  BRA.U UP0, `(.L_x_7) ;  /* 0x0000000900b87547 */ /* 0x000fea000b800000 */
[----:B------:R-:W2:Y:S02]  /*1a80*/  LDG.E R2, desc[UR36][R2.64] ;  /* 0x0000002402027981 */ /* 0x000ea4000c1e1900 */
[----:B--2---:R-:W-:Y:S01]  /*1a90*/  F2FP.BF16.F32.PACK_AB R19, RZ, R2 ;  /* 0x00000002ff13723e */ /* 0x004fe200000010ff */
[----:B------:R-:W-:Y:S06]  /*1aa0*/  BRA `(.L_x_8) ;  /* 0x0000000c00487947 */ /* 0x000fec0003800000 */
.L_x_12:
[----:B------:R-:W2:Y:S02]  /*1ab0*/  LDG.E.U16 R0, desc[UR36][R2.64] ;  /* 0x0000002402007981 */ /* 0x000ea4000c1e1500 */
[----:B--2---:R-:W-:-:S05]  /*1ac0*/  HADD2.F32 R0, -RZ, R0.H0_H0 ;  /* 0x20000000ff007230 */ /* 0x004fca0000004100 */
[----:B------:R-:W-:-:S04]  /*1ad0*/  F2FP.BF16.F32.PACK_AB R0, RZ, R0 ;  /* 0x00000000ff00723e */ /* 0x000fc800000010ff */
[----:B------:R-:W-:Y:S01]  /*1ae0*/  PRMT R19, R0, 0x7610, R19 ;  /* 0x0000761000137816 */ /* 0x000fe20000000013 */
[----:B------:R-:W-:Y:S06]  /*1af0*/  BRA `(.L_x_8) ;  /* 0x0000000c00347947 */ /* 0x000fec0003800000 */
.L_x_11:
[----:B------:R-:W-:-:S09]  /*1b00*/  UISETP.NE.AND UP0, UPT, UR4, 0x7, UPT ;  /* 0x000000070400788c */ /* 0x000fd2000bf05270 */
[----:B------:R-:W-:Y:S05]  /*1b10*/  BRA.U !UP0, `(.L_x_13) ;  /* 0x0000000108307547 */ /* 0x000fea000b800000 */
[----:B------:R-:W-:-:S09]  /*1b20*/  UISETP.NE.AND UP0, UPT, UR4, 0x8, UPT ;  /* 0x000000080400788c */ /* 0x000fd2000bf05270 */
[----:B------:R-:W-:Y:S05]  /*1b30*/  BRA.U !UP0, `(.L_x_14) ;  /* 0x0000000108147547 */ /* 0x000fea000b800000 */
[----:B------:R-:W-:-:S09]  /*1b40*/  UISETP.NE.AND UP0, UPT, UR4, 0x9, UPT ;  /* 0x000000090400788c */ /* 0x000fd2000bf05270 */
[----:B------:R-:W-:Y:S05]  /*1b50*/  BRA.U UP0, `(.L_x_7) ;  /* 0x0000000900807547 */ /* 0x000fea000b800000 */
[----:B------:R-:W2:Y:S02]  /*1b60*/  LDG.E R2, desc[UR36][R2.64] ;  /* 0x0000002402027981 */ /* 0x000ea4000c1e1900 */
[----:B--2---:R-:W-:Y:S01]  /*1b70*/  F2FP.BF16.F32.PACK_AB R19, RZ, R2 ;  /* 0x00000002ff13723e */ /* 0x004fe200000010ff */
[----:B------:R-:W-:Y:S06]  /*1b80*/  BRA `(.L_x_8) ;  /* 0x0000000c00107947 */ /* 0x000fec0003800000 */
.L_x_14:
[----:B------:R-:W2:Y:S02]  /*1b90*/  LDG.E.U16 R2, desc[UR36][R2.64] ;  /* 0x0000002402027981 */ /* 0x000ea4000c1e1500 */
[----:B--2---:R-:W-:-:S05]  /*1ba0*/  HADD2.F32 R0, -RZ, R2.H0_H0 ;  /* 0x20000002ff007230 */ /* 0x004fca0000004100 */
[----:B------:R-:W-:-:S04]  /*1bb0*/  F2FP.BF16.F32.PACK_AB R0, RZ, R0 ;  /* 0x00000000ff00723e */ /* 0x000fc800000010ff */
[----:B------:R-:W-:Y:S01]  /*1bc0*/  PRMT R19, R0, 0x7610, R19 ;  /* 0x0000761000137816 */ /* 0x000fe20000000013 */
[----:B------:R-:W-:Y:S06]  /*1bd0*/  BRA `(.L_x_8) ;  /* 0x0000000800fc7947 */ /* 0x000fec0003800000 */
.L_x_13:
[----:B------:R-:W2:Y:S01]  /*1be0*/  LDG.E.64 R2, desc[UR36][R2.64] ;  /* 0x0000002402027981 */ /* 0x000ea2000c1e1b00 */
[----:B------:R-:W-:Y:S01]  /*1bf0*/  UMOV UR4, 0xf0000000 ;  /* 0xf000000000047882 */ /* 0x000fe20000000000 */
[----:B------:R-:W-:Y:S01]  /*1c00*/  UMOV UR5, 0x380fffff ;  /* 0x380fffff00057882 */ /* 0x000fe20000000000 */
[----:B--2---:R-:W0:Y:S01]  /*1c10*/  F2F.F32.F64 R0, R2 ;  /* 0x0000000200007310 */ /* 0x004e220000301000 */
[----:B------:R-:W-:-:S14]  /*1c20*/  DSETP.GEU.AND P0, PT, |R2|, UR4, PT ;  /* 0x0000000402007e2a */ /* 0x000fdc000bf0e200 */
[----:B0-----:R-:W-:-:S05]  /*1c30*/  @!P0 FMUL R0, R0, 1.175494350822287508e-38 ;  /* 0x0080000000008820 */ /* 0x001fca0000400000 */
[----:B------:R-:W-:-:S04]  /*1c40*/  F2FP.BF16.F32.PACK_AB R0, RZ, R0 ;  /* 0x00000000ff00723e */ /* 0x000fc800000010ff */
[----:B------:R-:W-:Y:S01]  /*1c50*/  PRMT R19, R0, 0x7610, R19 ;  /* 0x0000761000137816 */ /* 0x000fe20000000013 */
[----:B------:R-:W-:Y:S06]  /*1c60*/  BRA `(.L_x_8) ;  /* 0x0000000800d87947 */ /* 0x000fec0003800000 */
.L_x_3:
[----:B------:R-:W-:-:S09]  /*1c70*/  UISETP.GT.AND UP0, UPT, UR4, 0x18, UPT ;  /* 0x000000180400788c */ /* 0x000fd2000bf04270 */
[----:B------:R-:W-:Y:S05]  /*1c80*/  BRA.U UP0, `(.L_x_15) ;  /* 0x0000000500007547 */ /* 0x000fea000b800000 */
[----:B------:R-:W-:-:S09]  /*1c90*/  UISETP.GT.AND UP0, UPT, UR4, 0xe, UPT ;  /* 0x0000000e0400788c */ /* 0x000fd2000bf04270 */
[----:B------:R-:W-:Y:S05]  /*1ca0*/  BRA.U UP0, `(.L_x_16) ;  /* 0x00000001004c7547 */ /* 0x000fea000b800000 */
[----:B------:R-:W-:-:S09]  /*1cb0*/  UISETP.NE.AND UP0, UPT, UR4, 0xa, UPT ;  /* 0x0000000a0400788c */ /* 0x000fd2000bf05270 */
[----:B------:R-:W-:Y:S05]  /*1cc0*/  BRA.U !UP0, `(.L_x_17) ;  /* 0x0000000108207547 */ /* 0x000fea000b800000 */
[----:B------:R-:W-:-:S09]  /*1cd0*/  UISETP.NE.AND UP0, UPT, UR4, 0xb, UPT ;  /* 0x0000000b0400788c */ /* 0x000fd2000bf05270 */
[----:B------:R-:W-:Y:S05]  /*1ce0*/  BRA.U UP0, `(.L_x_7) ;  /* 0x00000009001c7547 */ /* 0x000fea000b800000 */
[----:B------:R-:W2:Y:S02]  /*1cf0*/  LDG.E.U8 R2, desc[UR36][R2.64] ;  /* 0x0000002402027981 */ /* 0x000ea4000c1e1100 */
[----:B--2---:R-:W-:-:S04]  /*1d00*/  ISETP.NE.AND P0, PT, R2, RZ, PT ;  /* 0x000000ff0200720c */ /* 0x004fc80003f05270 */
[----:B------:R-:W-:-:S04]  /*1d10*/  FSEL R0, RZ, 1, !P0 ;  /* 0x3f800000ff007808 */ /* 0x000fc80004000000 */
[----:B------:R-:W-:-:S04]  /*1d20*/  F2FP.BF16.F32.PACK_AB R0, RZ, R0 ;  /* 0x00000000ff00723e */ /* 0x000fc800000010ff */
[----:B------:R-:W-:Y:S01]  /*1d30*/  PRMT R19, R0, 0x7610, R19 ;  /* 0x0000761000137816 */ /* 0x000fe20000000013 */
[----:B------:R-:W-:Y:S06]  /*1d40*/  BRA `(.L_x_8) ;  /* 0x0000000800a07947 */ /* 0x000fec0003800000 */
.L_x_17:
        /* <DEDUP_REMOVED lines=9> */
.L_x_16:
[----:B------:R-:W-:-:S09]  /*1de0*/  UISETP.NE.AND UP0, UPT, UR4, 0xf, UPT ;  /* 0x0000000f0400788c */ /* 0x000fd2000bf05270 */
[----:B------:R-:W-:Y:S05]  /*1df0*/  BRA.U !UP0, `(.L_x_18) ;  /* 0x00000001089c7547 */ /* 0x000fea000b800000 */
[----:B------:R-:W-:-:S09]  /*1e00*/  UISETP.NE.AND UP0, UPT, UR4, 0x17, UPT ;  /* 0x000000170400788c */ /* 0x000fd2000bf05270 */
[----:B------:R-:W-:Y:S05]  /*1e10*/  BRA.U !UP0, `(.L_x_19) ;  /* 0x00000001085c7547 */ /* 0x000fea000b800000 */
[----:B------:R-:W-:-:S09]  /*1e20*/  UISETP.NE.AND UP0, UPT, UR4, 0x18, UPT ;  /* 0x000000180400788c */ /* 0x000fd2000bf05270 */
[----:B------:R-:W-:Y:S05]  /*1e30*/  BRA.U UP0, `(.L_x_7) ;  /* 0x0000000500c87547 */ /* 0x000fea000b800000 */
[----:B------:R-:W2:Y:S01]  /*1e40*/  LDG.E.U8 R0, desc[UR36][R2.64] ;  /* 0x0000002402007981 */ /* 0x000ea2000c1e1100 */
[----:B------:R-:W-:Y:S02]  /*1e50*/  IMAD.MOV.U32 R6, RZ, RZ, 0x1f ;  /* 0x0000001fff067424 */ /* 0x000fe400078e00ff */
[----:B--2---:R-:W-:-:S05]  /*1e60*/  IMAD.SHL.U32 R0, R0, 0x1000000, RZ ;  /* 0x0100000000007824 */ /* 0x004fca00078e00ff */
[C---:B------:R-:W-:Y:S02]  /*1e70*/  LOP3.LUT R4, R0.reuse, 0x7f000000, RZ, 0xc0, !PT ;  /* 0x7f00000000047812 */ /* 0x040fe400078ec0ff */
[----:B------:R-:W-:Y:S02]  /*1e80*/  LOP3.LUT P0, RZ, R0, 0x7f000000, RZ, 0xc0, !PT ;  /* 0x7f00000000ff7812 */ /* 0x000fe4000780c0ff */
[----:B------:R-:W0:Y:S02]  /*1e90*/  FLO.U32 R5, R4 ;  /* 0x0000000400057300 */ /* 0x000e2400000e0000 */
[----:B0-----:R-:W-:-:S05]  /*1ea0*/  IMAD.MOV R5, RZ, RZ, -R5 ;  /* 0x000000ffff057224 */ /* 0x001fca00078e0a05 */
[----:B------:R-:W-:-:S05]  /*1eb0*/  VIADDMNMX.U32 R5, R5, R6, 0x4, !PT ;  /* 0x0000000405057446 */ /* 0x000fca0007800006 */
[----:B------:R-:W-:-:S04]  /*1ec0*/  VIADD R5, R5, 0xfffffffc ;  /* 0xfffffffc05057836 */ /* 0x000fc80000000000 */
[----:B------:R-:W-:Y:S01]  /*1ed0*/  IMAD.SHL.U32 R7, R5, 0x800000, RZ ;  /* 0x0080000005077824 */ /* 0x000fe200078e00ff */
[C---:B------:R-:W-:Y:S02]  /*1ee0*/  SHF.L.U32 R6, R4.reuse, R5, RZ ;  /* 0x0000000504067219 */ /* 0x040fe400000006ff */
[----:B------:R-:W-:Y:S02]  /*1ef0*/  IADD3 R5, PT, PT, R4, 0x1000000, RZ ;  /* 0x0100000004057810 */ /* 0x000fe40007ffe0ff */
[----:B------:R-:W-:Y:S02]  /*1f00*/  LEA.HI R6, R6, -R7, RZ, 0x1c ;  /* 0x8000000706067211 */ /* 0x000fe400078fe0ff */
[----:B------:R-:W-:-:S03]  /*1f10*/  SHF.R.S32.HI R5, RZ, 0x8, R5 ;  /* 0x00000008ff057819 */ /* 0x000fc60000011405 */
[----:B------:R-:W-:-:S05]  /*1f20*/  VIADD R6, R6, 0x3c000000 ;  /* 0x3c00000006067836 */ /* 0x000fca0000000000 */
[----:B------:R-:W-:-:S04]  /*1f30*/  LOP3.LUT R5, R6, 0x7f800000, R5, 0xf8, !PT ;  /* 0x7f80000006057812 */ /* 0x000fc800078ef805 */
[----:B------:R-:W-:-:S04]  /*1f40*/  SEL R5, R5, RZ, P0 ;  /* 0x000000ff05057207 */ /* 0x000fc80000000000 */
[----:B------:R-:W-:-:S04]  /*1f50*/  LOP3.LUT R5, R5, 0x80000000, R0, 0xf8, !PT ;  /* 0x8000000005057812 */ /* 0x000fc800078ef800 */
[----:B------:R-:W-:-:S04]  /*1f60*/  F2FP.BF16.F32.PACK_AB R5, RZ, R5 ;  /* 0x00000005ff05723e */ /* 0x000fc800000010ff */
[----:B------:R-:W-:Y:S01]  /*1f70*/  PRMT R19, R5, 0x7610, R19 ;  /* 0x0000761005137816 */ /* 0x000fe20000000013 */
[----:B------:R-:W-:Y:S06]  /*1f80*/  BRA `(.L_x_8) ;  /* 0x0000000800107947 */ /* 0x000fec0003800000 */
.L_x_19:
[----:B------:R-:W2:Y:S02]  /*1f90*/  LDG.E.U8 R2, desc[UR36][R2.64] ;  /* 0x0000002402027981 */ /* 0x000ea4000c1e1100 */
[C---:B--2---:R-:W-:Y:S02]  /*1fa0*/  IMAD.SHL.U32 R4, R2.reuse, 0x2000000, RZ ;  /* 0x0200000002047824 */ /* 0x044fe400078e00ff */
[----:B------:R-:W-:-:S03]  /*1fb0*/  IMAD.SHL.U32 R5, R2, 0x100, RZ ;  /* 0x0000010002057824 */ /* 0x000fc600078e00ff */
[----:B------:R-:W-:-:S13]  /*1fc0*/  ISETP.GT.U32.AND P0, PT, R4, 0x7ffffff, PT ;  /* 0x07ffffff0400780c */ /* 0x000fda0003f04070 */
[C---:B------:R-:W-:Y:S02]  /*1fd0*/  @!P0 LOP3.LUT R0, R5.reuse, 0x7f00, RZ, 0xc0, !PT ;  /* 0x00007f0005008812 */ /* 0x040fe400078ec0ff */
[----:B------:R-:W-:Y:S02]  /*1fe0*/  @P0 LEA.HI R4, R4, 0x70000000, RZ, 0x1c ;  /* 0x7000000004040811 */ /* 0x000fe400078fe0ff */
[----:B------:R-:W-:Y:S02]  /*1ff0*/  @!P0 LOP3.LUT R0, R0, 0x3f000000, RZ, 0xfc, !PT ;  /* 0x3f00000000008812 */ /* 0x000fe400078efcff */
[----:B------:R-:W-:-:S03]  /*2000*/  PRMT R5, R5, 0x9910, RZ ;  /* 0x0000991005057816 */ /* 0x000fc600000000ff */
[----:B------:R-:W-:Y:S01]  /*2010*/  @!P0 FADD.FTZ R0, R0, -0.5 ;  /* 0xbf00000000008421 */ /* 0x000fe20000010000 */
[----:B------:R-:W-:-:S05]  /*2020*/  @P0 FMUL.FTZ R0, R4, 1.9259299443872358531e-34 ;  /* 0x0780000004000820 */ /* 0x000fca0000410000 */
[----:B------:R-:W-:-:S04]  /*2030*/  LOP3.LUT R0, R0, 0x80000000, R5, 0xf8, !PT ;  /* 0x8000000000007812 */ /* 0x000fc800078ef805 */
[----:B------:R-:W-:-:S04]  /*2040*/  F2FP.BF16.F32.PACK_AB R0, RZ, R0 ;  /* 0x00000000ff00723e */ /* 0x000fc800000010ff */
[----:B------:R-:W-:Y:S01]  /*2050*/  PRMT R19, R0, 0x7610, R19 ;  /* 0x0000761000137816 */ /* 0x000fe20000000013 */
[----:B------:R-:W-:Y:S06]  /*2060*/  BRA `(.L_x_8) ;  /* 0x0000000400d87947 */ /* 0x000fec0003800000 */
.L_x_18:
[----:B------:R0:W5:Y:S01]  /*2070*/  LDG.E.U16 R19, desc[UR36][R2.64] ;  /* 0x0000002402137981 */ /* 0x000162000c1e1500 */
[----:B------:R-:W-:Y:S05]  /*2080*/  BRA `(.L_x_8) ;  /* 0x0000000400d07947 */ /* 0x000fea0003800000 */
.L_x_15:
[----:B------:R-:W-:-:S09]  /*2090*/  UISETP.GT.AND UP0, UPT, UR4, 0x1b, UPT ;  /* 0x0000001b0400788c */ /* 0x000fd2000bf04270 */
[----:B------:R-:W-:Y:S05]  /*20a0*/  BRA.U UP0, `(.L_x_20) ;  /* 0x0000000500147547 */ /* 0x000fea000b800000 */
[----:B------:R-:W-:-:S09]  /*20b0*/  UISETP.NE.AND UP0, UPT, UR4, 0x19, UPT ;  /* 0x000000190400788c */ /* 0x000fd2000bf05270 */
[----:B------:R-:W-:Y:S05]  /*20c0*/  BRA.U !UP0, `(.L_x_21) ;  /* 0x0000000108987547 */ /* 0x000fea000b800000 */
[----:B------:R-:W-:-:S09]  /*20d0*/  UISETP.NE.AND UP0, UPT, UR4, 0x1a, UPT ;  /* 0x0000001a0400788c */ /* 0x000fd2000bf05270 */
[----:B------:R-:W-:Y:S05]  /*20e0*/  BRA.U !UP0, `(.L_x_22) ;  /* 0x00000001081c7547 */ /* 0x000fea000b800000 */
[----:B------:R-:W-:-:S09]  /*20f0*/  UISETP.NE.AND UP0, UPT, UR4, 0x1b, UPT ;  /* 0x0000001b0400788c */ /* 0x000fd2000bf05270 */
[----:B------:R-:W-:Y:S05]  /*2100*/  BRA.U UP0, `(.L_x_7) ;  /* 0x0000000500147547 */ /* 0x000fea000b800000 */
[----:B------:R-:W2:Y:S02]  /*2110*/  LDG.E.U16 R0, desc[UR36][R2.64] ;  /* 0x0000002402007981 */ /* 0x000ea4000c1e1500 */
[----:B--2---:R-:W-:-:S04]  /*2120*/  I2FP.F32.U32 R0, R0 ;  /* 0x0000000000007245 */ /* 0x004fc80000201000 */
[----:B------:R-:W-:-:S04]  /*2130*/  F2FP.BF16.F32.PACK_AB R0, RZ, R0 ;  /* 0x00000000ff00723e */ /* 0x000fc800000010ff */
[----:B------:R-:W-:Y:S01]  /*2140*/  PRMT R19, R0, 0x7610, R19 ;  /* 0x0000761000137816 */ /* 0x000fe20000000013 */
[----:B------:R-:W-:Y:S06]  /*2150*/  BRA `(.L_x_8) ;  /* 0x00000004009c7947 */ /* 0x000fec0003800000 */
.L_x_22:
[----:B------:R-:W2:Y:S01]  /*2160*/  LDG.E.U8 R3, desc[UR36][R2.64] ;  /* 0x0000002402037981 */ /* 0x000ea2000c1e1100 */
[----:B------:R-:W-:Y:S01]  /*2170*/  BSSY.RECONVERGENT B0, `(.L_x_23) ;  /* 0x0000018000007945 */ /* 0x000fe20003800200 */
[----:B------:R-:W-:Y:S01]  /*2180*/  IMAD.MOV.U32 R0, RZ, RZ, RZ ;  /* 0x000000ffff007224 */ /* 0x000fe200078e00ff */
[----:B--2---:R-:W-:-:S13]  /*2190*/  ISETP.NE.AND P0, PT, R3, RZ, PT ;  /* 0x000000ff0300720c */ /* 0x004fda0003f05270 */
[----:B------:R-:W-:Y:S05]  /*21a0*/  @!P0 BRA `(.L_x_24) ;  /* 0x0000000000508947 */ /* 0x000fea0003800000 */
[----:B------:R-:W-:-:S13]  /*21b0*/  ISETP.NE.AND P0, PT, R3, 0x80, PT ;  /* 0x000000800300780c */ /* 0x000fda0003f05270 */
[----:B------:R-:W-:Y:S01]  /*21c0*/  @!P0 IMAD.MOV.U32 R0, RZ, RZ, 0x7f800001 ;  /* 0x7f800001ff008424 */ /* 0x000fe200078e00ff */
[----:B------:R-:W-:Y:S06]  /*21d0*/  @!P0 BRA `(.L_x_24) ;  /* 0x0000000000448947 */ /* 0x000fec0003800000 */
[--C-:B------:R-:W-:Y:S01]  /*21e0*/  SHF.R.U32.HI R0, RZ, 0x3, R3.reuse ;  /* 0x00000003ff007819 */ /* 0x100fe20000011603 */
[----:B------:R-:W-:Y:S03]  /*21f0*/  BSSY.RECONVERGENT B1, `(.L_x_25) ;  /* 0x000000c000017945 */ /* 0x000fe60003800200 */
[----:B------:R-:W-:Y:S02]  /*2200*/  LOP3.LUT P0, R2, R0, 0xf, RZ, 0xc0, !PT ;  /* 0x0000000f00027812 */ /* 0x000fe4000780c0ff */
[----:B------:R-:W-:-:S04]  /*2210*/  SHF.R.U32.HI R0, RZ, 0x7, R3 ;  /* 0x00000007ff007819 */ /* 0x000fc80000011603 */
[----:B------:R-:W-:Y:S02]  /*2220*/  SHF.L.U32 R7, R0, 0x1f, RZ ;  /* 0x0000001f00077819 */ /* 0x000fe400000006ff */
[----:B------:R-:W-:-:S05]  /*2230*/  LOP3.LUT R0, R3, 0x7, RZ, 0xc0, !PT ;  /* 0x0000000703007812 */ /* 0x000fca00078ec0ff */
[----:B------:R-:W-:Y:S05]  /*2240*/  @P0 BRA `(.L_x_26) ;  /* 0x0000000000180947 */ /* 0x000fea0003800000 */
[----:B------:R-:W0:Y:S02]  /*2250*/  FLO.U32 R3, R0 ;  /* 0x0000000000037300 */ /* 0x000e2400000e0000 */
[----:B0-----:R-:W-:-:S04]  /*2260*/  IADD3 R3, PT, PT, -R3, 0x1f, RZ ;  /* 0x0000001f03037810 */ /* 0x001fc80007ffe1ff */
[----:B------:R-:W-:Y:S01]  /*2270*/  IADD3 R2, PT, PT, R2, 0x1d, -R3 ;  /* 0x0000001d02027810 */ /* 0x000fe20007ffe803 */
[----:B------:R-:W-:-:S05]  /*2280*/  VIADD R5, R3, 0xffffffe4 ;  /* 0xffffffe403057836 */ /* 0x000fca0000000000 */
[----:B------:R-:W-:-:S04]  /*2290*/  SHF.L.U32 R5, R0, R5, RZ ;  /* 0x0000000500057219 */ /* 0x000fc800000006ff */
[----:B------:R-:W-:-:S07]  /*22a0*/  LOP3.LUT R0, R5, 0x7, RZ, 0xc0, !PT ;  /* 0x0000000705007812 */ /* 0x000fce00078ec0ff */
.L_x_26:
[----:B------:R-:W-:Y:S05]  /*22b0*/  BSYNC.RECONVERGENT B1 ;  /* 0x0000000000017941 */ /* 0x000fea0003800200 */
.L_x_25:
[----:B------:R-:W-:Y:S01]  /*22c0*/  IMAD.SHL.U32 R0, R0, 0x100000, RZ ;  /* 0x0010000000007824 */ /* 0x000fe200078e00ff */
[----:B------:R-:W-:-:S04]  /*22d0*/  LEA R2, R2, 0x3b800000, 0x17 ;  /* 0x3b80000002027811 */ /* 0x000fc800078eb8ff */
[----:B------:R-:W-:-:S07]  /*22e0*/  LOP3.LUT R0, R2, R0, R7, 0xfe, !PT ;  /* 0x0000000002007212 */ /* 0x000fce00078efe07 */
.L_x_24:
[----:B------:R-:W-:Y:S05]  /*22f0*/  BSYNC.RECONVERGENT B0 ;  /* 0x0000000000007941 */ /* 0x000fea0003800200 */
.L_x_23:
[----:B------:R-:W-:-:S04]  /*2300*/  F2FP.BF16.F32.PACK_AB R0, RZ, R0 ;  /* 0x00000000ff00723e */ /* 0x000fc800000010ff */
[----:B------:R-:W-:Y:S01]  /*2310*/  PRMT R19, R0, 0x7610, R19 ;  /* 0x0000761000137816 */ /* 0x000fe20000000013 */
[----:B------:R-:W-:Y:S06]  /*2320*/  BRA `(.L_x_8) ;  /* 0x0000000400287947 */ /* 0x000fec0003800000 */
.L_x_21:
        /* <DEDUP_REMOVED lines=11> */
[----:B------:R-:W-:-:S05]  /*23e0*/  SHF.R.U32.HI R0, RZ, 0x7, R3 ;  /* 0x00000007ff007819 */ /* 0x000fca0000011603 */
[----:B------:R-:W-:Y:S01]  /*23f0*/  IMAD.U32 R7, R0, -0x80000000, RZ ;  /* 0x8000000000077824 */ /* 0x000fe200078e00ff */
[----:B------:R-:W-:-:S05]  /*2400*/  LOP3.LUT R0, R3, 0x3, RZ, 0xc0, !PT ;  /* 0x0000000303007812 */ /* 0x000fca00078ec0ff */
[----:B------:R-:W-:Y:S05]  /*2410*/  @P0 BRA `(.L_x_30) ;  /* 0x0000000000180947 */ /* 0x000fea0003800000 */
[----:B------:R-:W0:Y:S02]  /*2420*/  FLO.U32 R3, R0 ;  /* 0x0000000000037300 */ /* 0x000e2400000e0000 */
[----:B0-----:R-:W-:-:S04]  /*2430*/  IADD3 R3, PT, PT, -R3, 0x1f, RZ ;  /* 0x0000001f03037810 */ /* 0x001fc80007ffe1ff */
[----:B------:R-:W-:Y:S02]  /*2440*/  IADD3 R5, PT, PT, R3, -0x1d, RZ ;  /* 0xffffffe303057810 */ /* 0x000fe40007ffe0ff */
[----:B------:R-:W-:Y:S02]  /*2450*/  IADD3 R2, PT, PT, R2, 0x1e, -R3 ;  /* 0x0000001e02027810 */ /* 0x000fe40007ffe803 */
[----:B------:R-:W-:-:S04]  /*2460*/  SHF.L.U32 R5, R0, R5, RZ ;  /* 0x0000000500057219 */ /* 0x000fc800000006ff */
[----:B------:R-:W-:-:S07]  /*2470*/  LOP3.LUT R0, R5, 0x3, RZ, 0xc0, !PT ;  /* 0x0000000305007812 */ /* 0x000fce00078ec0ff */
.L_x_30:
[----:B------:R-:W-:Y:S05]  /*2480*/  BSYNC.RECONVERGENT B1 ;  /* 0x0000000000017941 */ /* 0x000fea0003800200 */
.L_x_29:
[----:B------:R-:W-:Y:S01]  /*2490*/  IMAD.SHL.U32 R0, R0, 0x200000, RZ ;  /* 0x0020000000007824 */ /* 0x000fe200078e00ff */
[----:B------:R-:W-:-:S04]  /*24a0*/  LEA R2, R2, 0x37800000, 0x17 ;  /* 0x3780000002027811 */ /* 0x000fc800078eb8ff */
[----:B------:R-:W-:-:S07]  /*24b0*/  LOP3.LUT R0, R2, R0, R7, 0xfe, !PT ;  /* 0x0000000002007212 */ /* 0x000fce00078efe07 */
.L_x_28:
[----:B------:R-:W-:Y:S05]  /*24c0*/  BSYNC.RECONVERGENT B0 ;  /* 0x0000000000007941 */ /* 0x000fea0003800200 */
.L_x_27:
[----:B------:R-:W-:-:S04]  /*24d0*/  F2FP.BF16.F32.PACK_AB R0, RZ, R0 ;  /* 0x00000000ff00723e */ /* 0x000fc800000010ff */
[----:B------:R-:W-:Y:S01]  /*24e0*/  PRMT R19, R0, 0x7610, R19 ;  /* 0x0000761000137816 */ /* 0x000fe20000000013 */
[----:B------:R-:W-:Y:S06]  /*24f0*/  BRA `(.L_x_8) ;  /* 0x0000000000b47947 */ /* 0x000fec0003800000 */
.L_x_20:
[----:B------:R-:W-:-:S09]  /*2500*/  UISETP.NE.AND UP0, UPT, UR4, 0x1c, UPT ;  /* 0x0000001c0400788c */ /* 0x000fd2000bf05270 */
[----:B------:R-:W-:Y:S05]  /*2510*/  BRA.U !UP0, `(.L_x_31) ;  /* 0x00000001089c7547 */ /* 0x000fea000b800000 */
[----:B------:R-:W-:-:S09]  /*2520*/  UISETP.NE.AND UP0, UPT, UR4, 0x1d, UPT ;  /* 0x0000001d0400788c */ /* 0x000fd2000bf05270 */
[----:B------:R-:W-:Y:S05]  /*2530*/  BRA.U !UP0, `(.L_x_32) ;  /* 0x0000000108807547 */ /* 0x000fea000b800000 */
[----:B------:R-:W-:-:S09]  /*2540*/  UISETP.NE.AND UP0, UPT, UR4, 0x2c, UPT ;  /* 0x0000002c0400788c */ /* 0x000fd2000bf05270 */
[----:B------:R-:W-:Y:S05]  /*2550*/  BRA.U !UP0, `(.L_x_33) ;  /* 0x0000000108487547 */ /* 0x000fea000b800000 */
.L_x_7:
[----:B------:R-:W-:Y:S01]  /*2560*/  MOV R2, 0x0 ;  /* 0x0000000000027802 */ /* 0x000fe20000000f00 */
[----:B------:R-:W0:Y:S01]  /*2570*/  LDCU.64 UR4, c[0x4][0x128] ;  /* 0x01002500ff0477ac */ /* 0x000e220008000a00 */
[----:B------:R-:W-:Y:S02]  /*2580*/  IMAD.MOV.U32 R8, RZ, RZ, 0x4e ;  /* 0x0000004eff087424 */ /* 0x000fe400078e00ff */
[----:B------:R-:W-:Y:S01]  /*2590*/  IMAD.MOV.U32 R12, RZ, RZ, 0x1 ;  /* 0x00000001ff0c7424 */ /* 0x000fe200078e00ff */
[----:B------:R-:W1:Y:S01]  /*25a0*/  LDCU.64 UR6, c[0x4][0x130] ;  /* 0x01002600ff0677ac */ /* 0x000e620008000a00 */
[----:B------:R-:W2:Y:S01]  /*25b0*/  LDC.64 R2, c[0x4][R2] ;  /* 0x0100000002027b82 */ /* 0x000ea20000000a00 */
[----:B------:R-:W-:Y:S01]  /*25c0*/  IMAD.MOV.U32 R13, RZ, RZ, RZ ;  /* 0x000000ffff0d7224 */ /* 0x000fe200078e00ff */
[----:B------:R-:W3:Y:S01]  /*25d0*/  LDCU.64 UR8, c[0x4][0x38] ;  /* 0x01000700ff0877ac */ /* 0x000ee20008000a00 */
[----:B0-----:R-:W-:Y:S02]  /*25e0*/  IMAD.U32 R4, RZ, RZ, UR4 ;  /* 0x00000004ff047e24 */ /* 0x001fe4000f8e00ff */
[----:B------:R-:W-:-:S02]  /*25f0*/  IMAD.U32 R5, RZ, RZ, UR5 ;  /* 0x00000005ff057e24 */ /* 0x000fc4000f8e00ff */
[----:B-1----:R-:W-:Y:S02]  /*2600*/  IMAD.U32 R6, RZ, RZ, UR6 ;  /* 0x00000006ff067e24 */ /* 0x002fe4000f8e00ff */
[----:B------:R-:W-:Y:S01]  /*2610*/  IMAD.U32 R7, RZ, RZ, UR7 ;  /* 0x00000007ff077e24 */ /* 0x000fe2000f8e00ff */
[----:B---3--:R-:W-:Y:S01]  /*2620*/  MOV R10, UR8 ;  /* 0x00000008000a7c02 */ /* 0x008fe20008000f00 */
[----:B------:R-:W-:-:S07]  /*2630*/  IMAD.U32 R11, RZ, RZ, UR9 ;  /* 0x00000009ff0b7e24 */ /* 0x000fce000f8e00ff */
[----:B------:R-:W-:-:S07]  /*2640*/  LEPC R20, `(.L_x_34) ;  /* 0x000000001014794e */ /* 0x000fce0000000000 */
[----:B--2---:R-:W-:Y:S05]  /*2650*/  CALL.ABS.NOINC R2 ;  /* 0x0000000002007343 */ /* 0x004fea0003c00000 */
.L_x_34:
[----:B------:R-:W-:Y:S01]  /*2660*/  PRMT R19, RZ, 0x7610, R19 ;  /* 0x00007610ff137816 */ /* 0x000fe20000000013 */
[----:B------:R-:W-:Y:S06]  /*2670*/  BRA `(.L_x_8) ;  /* 0x0000000000547947 */ /* 0x000fec0003800000 */
.L_x_33:
[----:B------:R-:W2:Y:S01]  /*2680*/  LDG.E.U8 R2, desc[UR36][R2.64] ;  /* 0x0000002402027981 */ /* 0x000ea2000c1e1100 */
[----:B------:R-:W-:Y:S01]  /*2690*/  BSSY.RECONVERGENT B0, `(.L_x_35) ;  /* 0x0000007000007945 */ /* 0x000fe20003800200 */
[----:B------:R-:W-:Y:S01]  /*26a0*/  IMAD.MOV.U32 R0, RZ, RZ, 0x400000 ;  /* 0x00400000ff007424 */ /* 0x000fe200078e00ff */
[----:B--2---:R-:W-:-:S13]  /*26b0*/  ISETP.NE.AND P0, PT, R2, RZ, PT ;  /* 0x000000ff0200720c */ /* 0x004fda0003f05270 */
[----:B------:R-:W-:Y:S05]  /*26c0*/  @!P0 BRA `(.L_x_36) ;  /* 0x00000000000c8947 */ /* 0x000fea0003800000 */
[----:B------:R-:W-:-:S13]  /*26d0*/  ISETP.NE.AND P0, PT, R2, 0xff, PT ;  /* 0x000000ff0200780c */ /* 0x000fda0003f05270 */
[----:B------:R-:W-:Y:S01]  /*26e0*/  @!P0 MOV R0, 0x7f800001 ;  /* 0x7f80000100008802 */ /* 0x000fe20000000f00 */
[----:B------:R-:W-:-:S07]  /*26f0*/  @P0 IMAD.SHL.U32 R0, R2, 0x800000, RZ ;  /* 0x0080000002000824 */ /* 0x000fce00078e00ff */
.L_x_36:
[----:B------:R-:W-:Y:S05]  /*2700*/  BSYNC.RECONVERGENT B0 ;  /* 0x0000000000007941 */ /* 0x000fea0003800200 */
.L_x_35:
[----:B------:R-:W-:-:S04]  /*2710*/  F2FP.BF16.F32.PACK_AB R0, RZ, R0 ;  /* 0x00000000ff00723e */ /* 0x000fc800000010ff */
[----:B------:R-:W-:Y:S01]  /*2720*/  PRMT R19, R0, 0x7610, R19 ;  /* 0x0000761000137816 */ /* 0x000fe20000000013 */
[----:B------:R-:W-:Y:S06]  /*2730*/  BRA `(.L_x_8) ;  /* 0x0000000000247947 */ /* 0x000fec0003800000 */
.L_x_32:
[----:B------:R-:W2:Y:S02]  /*2740*/  LDG.E.64 R2, desc[UR36][R2.64] ;  /* 0x0000002402027981 */ /* 0x000ea4000c1e1b00 */
[----:B--2---:R-:W0:Y:S02]  /*2750*/  I2F.U64 R0, R2 ;  /* 0x0000000200007312 */ /* 0x004e240000301000 */
[----:B0-----:R-:W-:-:S04]  /*2760*/  F2FP.BF16.F32.PACK_AB R0, RZ, R0 ;  /* 0x00000000ff00723e */ /* 0x001fc800000010ff */
[----:B------:R-:W-:Y:S01]  /*2770*/  PRMT R19, R0, 0x7610, R19 ;  /* 0x0000761000137816 */ /* 0x000fe20000000013 */
[----:B------:R-:W-:Y:S06]  /*2780*/  BRA `(.L_x_8) ;  /* 0x0000000000107947 */ /* 0x000fec0003800000 */
.L_x_31:
[----:B------:R-:W2:Y:S02]  /*2790*/  LDG.E R2, desc[UR36][R2.64] ;  /* 0x0000002402027981 */ /* 0x000ea4000c1e1900 */
[----:B--2---:R-:W-:-:S04]  /*27a0*/  I2FP.F32.U32 R0, R2 ;  /* 0x0000000200007245 */ /* 0x004fc80000201000 */
[----:B------:R-:W-:-:S04]  /*27b0*/  F2FP.BF16.F32.PACK_AB R0, RZ, R0 ;  /* 0x00000000ff00723e */ /* 0x000fc800000010ff */
[----:B------:R-:W-:-:S07]  /*27c0*/  PRMT R19, R0, 0x7610, R19 ;  /* 0x0000761000137816 */ /* 0x000fce0000000013 */
.L_x_8:
[----:B------:R-:W0:Y:S01]  /*27d0*/  LDCU.64 UR6, c[0x0][0x5f8] ;  /* 0x0000bf00ff0677ac */ /* 0x000e220008000a00 */
[----:B------:R-:W-:-:S04]  /*27e0*/  UPRMT UR4, UR41, 0x7772, URZ ;  /* 0x0000777229047896 */ /* 0x000fc800080000ff */
[----:B------:R-:W-:Y:S01]  /*27f0*/  UISETP.GT.AND UP0, UPT, UR4, 0x9, UPT ;  /* 0x000000090400788c */ /* 0x000fe2000bf04270 */
[----:B0-----:R-:W-:-:S05]  /*2800*/  IADD3 R2, P0, PT, R18, UR6, RZ ;  /* 0x0000000612027c10 */ /* 0x001fca000ff1e0ff */
[----:B------:R-:W-:-:S03]  /*2810*/  IMAD.X R3, RZ, RZ, UR7, P0 ;  /* 0x00000007ff037e24 */ /* 0x000fc600080e06ff */
        /* <DEDUP_REMOVED lines=11> */
[----:B0-----:R-:W-:Y:S01]  /*28d0*/  F2FP.BF16.F32.PACK_AB R0, RZ, R0 ;  /* 0x00000000ff00723e */ /* 0x001fe200000010ff */
[----:B------:R-:W-:Y:S06]  /*28e0*/  BRA `(.L_x_42) ;  /* 0x0000000c00947947 */ /* 0x000fec0003800000 */
.L_x_40:
[----:B------:R-:W2:Y:S02]  /*28f0*/  LDG.E.U8 R2, desc[UR36][R2.64] ;  /* 0x0000002402027981 */ /* 0x000ea4000c1e1100 */
[----:B--2---:R-:W-:-:S04]  /*2900*/  I2FP.F32.U32 R0, R2 ;  /* 0x0000000200007245 */ /* 0x004fc80000201000 */
[----:B------:R-:W-:Y:S01]  /*2910*/  F2FP.BF16.F32.PACK_AB R0, RZ, R0 ;  /* 0x00000000ff00723e */ /* 0x000fe200000010ff */
[----:B------:R-:W-:Y:S06]  /*2920*/  BRA `(.L_x_42) ;  /* 0x0000000c00847947 */ /* 0x000fec0003800000 */
.L_x_39:
        /* <DEDUP_REMOVED lines=8> */
[----:B0-----:R-:W-:Y:S01]  /*29b0*/  F2FP.BF16.F32.PACK_AB R0, RZ, R0 ;  /* 0x00000000ff00723e */ /* 0x001fe200000010ff */
[----:B------:R-:W-:Y:S06]  /*29c0*/  BRA `(.L_x_42) ;  /* 0x0000000c005c7947 */ /* 0x000fec0003800000 */
.L_x_44:
[----:B------:R-:W2:Y:S02]  /*29d0*/  LDG.E R2, desc[UR36][R2.64] ;  /* 0x0000002402027981 */ /* 0x000ea4000c1e1900 */
[----:B--2---:R-:W-:-:S04]  /*29e0*/  I2FP.F32.S32 R0, R2 ;  /* 0x0000000200007245 */ /* 0x004fc80000201400 */
[----:B------:R-:W-:Y:S01]  /*29f0*/  F2FP.BF16.F32.PACK_AB R0, RZ, R0 ;  /* 0x00000000ff00723e */ /* 0x000fe200000010ff */
[----:B------:R-:W-:Y:S06]  /*2a00*/  BRA `(.L_x_42) ;  /* 0x0000000c004c7947 */ /* 0x000fec0003800000 */
.L_x_43:
[----:B------:R-:W2:Y:S02]  /*2a10*/  LDG.E.U16 R2, desc[UR36][R2.64] ;  /* 0x0000002402027981 */ /* 0x000ea4000c1e1500 */
[----:B--2---:R-:W0:Y:S02]  /*2a20*/  I2F.S16 R0, R2 ;  /* 0x0000000200007306 */ /* 0x004e240000101400 */
[----:B0-----:R-:W-:Y:S01]  /*2a30*/  F2FP.BF16.F32.PACK_AB R0, RZ, R0 ;  /* 0x00000000ff00723e */ /* 0x001fe200000010ff */
[----:B------:R-:W-:Y:S06]  /*2a40*/  BRA `(.L_x_42) ;  /* 0x0000000c003c7947 */ /* 0x000fec0003800000 */
.L_x_38:
        /* <DEDUP_REMOVED lines=9> */
.L_x_46:
[----:B------:R-:W2:Y:S02]  /*2ae0*/  LDG.E.U16 R0, desc[UR36][R2.64] ;  /* 0x0000002402007981 */ /* 0x000ea4000c1e1500 */
[----:B--2---:R-:W-:-:S05]  /*2af0*/  HADD2.F32 R0, -RZ, R0.H0_H0 ;  /* 0x20000000ff007230 */ /* 0x004fca0000004100 */
[----:B------:R-:W-:Y:S01]  /*2b00*/  F2FP.BF16.F32.PACK_AB R0, RZ, R0 ;  /* 0x00000000ff00723e */ /* 0x000fe200000010ff */
[----:B------:R-:W-:Y:S06]  /*2b10*/  BRA `(.L_x_42) ;  /* 0x0000000c00087947 */ /* 0x000fec0003800000 */
.L_x_45:
        /* <DEDUP_REMOVED lines=9> */
.L_x_48:
[----:B------:R-:W2:Y:S02]  /*2bb0*/  LDG.E.U16 R2, desc[UR36][R2.64] ;  /* 0x0000002402027981 */ /* 0x000ea4000c1e1500 */
[----:B--2---:R-:W-:-:S05]  /*2bc0*/  HADD2.F32 R0, -RZ, R2.H0_H0 ;  /* 0x20000002ff007230 */ /* 0x004fca0000004100 */
[----:B------:R-:W-:Y:S01]  /*2bd0*/  F2FP.BF16.F32.PACK_AB R0, RZ, R0 ;  /* 0x00000000ff00723e */ /* 0x000fe200000010ff */
[----:B------:R-:W-:Y:S06]  /*2be0*/  BRA `(.L_x_42) ;  /* 0x0000000800d47947 */ /* 0x000fec0003800000 */
.L_x_47:
[----:B------:R-:W2:Y:S01]  /*2bf0*/  LDG.E.64 R2, desc[UR36][R2.64] ;  /* 0x0000002402027981 */ /* 0x000ea2000c1e1b00 */
[----:B------:R-:W-:Y:S01]  /*2c00*/  UMOV UR4, 0xf0000000 ;  /* 0xf000000000047882 */ /* 0x000fe20000000000 */
[----:B------:R-:W-:Y:S01]  /*2c10*/  UMOV UR5, 0x380fffff ;  /* 0x380fffff00057882 */ /* 0x000fe20000000000 */
[----:B--2---:R-:W0:Y:S01]  /*2c20*/  F2F.F32.F64 R0, R2 ;  /* 0x0000000200007310 */ /* 0x004e220000301000 */
[----:B------:R-:W-:-:S14]  /*2c30*/  DSETP.GEU.AND P0, PT, |R2|, UR4, PT ;  /* 0x0000000402007e2a */ /* 0x000fdc000bf0e200 */
[----:B0-----:R-:W-:-:S05]  /*2c40*/  @!P0 FMUL R0, R0, 1.175494350822287508e-38 ;  /* 0x0080000000008820 */ /* 0x001fca0000400000 */
[----:B------:R-:W-:Y:S01]  /*2c50*/  F2FP.BF16.F32.PACK_AB R0, RZ, R0 ;  /* 0x00000000ff00723e */ /* 0x000fe200000010ff */
[----:B------:R-:W-:Y:S06]  /*2c60*/  BRA `(.L_x_42) ;  /* 0x0000000800b47947 */ /* 0x000fec0003800000 */
.L_x_37:
        /* <DEDUP_REMOVED lines=11> */
[----:B------:R-:W-:Y:S01]  /*2d20*/  F2FP.BF16.F32.PACK_AB R0, RZ, R0 ;  /* 0x00000000ff00723e */ /* 0x000fe200000010ff */
[----:B------:R-:W-:Y:S06]  /*2d30*/  BRA `(.L_x_42) ;  /* 0x0000000800807947 */ /* 0x000fec0003800000 */
.L_x_51:
        /* <DEDUP_REMOVED lines=8> */
.L_x_50:
        /* <DEDUP_REMOVED lines=13> */
[----:B------:R-:W-:-:S04]  /*2e90*/  VIADDMNMX.U32 R5, R5, R6, 0x4, !PT ;  /* 0x0000000405057446 */ /* 0x000fc80007800006 */
[----:B------:R-:W-:-:S04]  /*2ea0*/  IADD3 R5, PT, PT, R5, -0x4, RZ ;  /* 0xfffffffc05057810 */ /* 0x000fc80007ffe0ff */
[C---:B------:R-:W-:Y:S01]  /*2eb0*/  SHF.L.U32 R6, R4.reuse, R5, RZ ;  /* 0x0000000504067219 */ /* 0x040fe200000006ff */
[----:B------:R-:W-:Y:S02]  /*2ec0*/  IMAD.SHL.U32 R7, R5, 0x800000, RZ ;  /* 0x0080000005077824 */ /* 0x000fe400078e00ff */
[----:B------:R-:W-:-:S03]  /*2ed0*/  VIADD R5, R4, 0x1000000 ;  /* 0x0100000004057836 */ /* 0x000fc60000000000 */
        /* <DEDUP_REMOVED lines=9> */
.L_x_53:
        /* <DEDUP_REMOVED lines=11> */
[----:B------:R-:W-:Y:S01]  /*3020*/  F2FP.BF16.F32.PACK_AB R0, RZ, R0 ;  /* 0x00000000ff00723e */ /* 0x000fe200000010ff */
[----:B------:R-:W-:Y:S06]  /*3030*/  BRA `(.L_x_42) ;  /* 0x0000000400c07947 */ /* 0x000fec0003800000 */
.L_x_52:
[----:B------:R0:W5:Y:S01]  /*3040*/  LDG.E.U16 R0, desc[UR36][R2.64] ;  /* 0x0000002402007981 */ /* 0x000162000c1e1500 */
[----:B------:R-:W-:Y:S05]  /*3050*/  BRA `(.L_x_42) ;  /* 0x0000000400b87947 */ /* 0x000fea0003800000 */
.L_x_49:
        /* <DEDUP_REMOVED lines=10> */
[----:B------:R-:W-:Y:S01]  /*3100*/  F2FP.BF16.F32.PACK_AB R0, RZ, R0 ;  /* 0x00000000ff00723e */ /* 0x000fe200000010ff */
[----:B------:R-:W-:Y:S06]  /*3110*/  BRA `(.L_x_42) ;  /* 0x0000000400887947 */ /* 0x000fec0003800000 */
.L_x_56:
[----:B------:R-:W2:Y:S01]  /*3120*/  LDG.E.U8 R3, desc[UR36][R2.64] ;  /* 0x0000002402037981 */ /* 0x000ea2000c1e1100 */
[----:B------:R-:W-:Y:S01]  /*3130*/  BSSY.RECONVERGENT B0, `(.L_x_57) ;  /* 0x0000018000007945 */ /* 0x000fe20003800200 */
[----:B------:R-:W-:Y:S02]  /*3140*/  MOV R0, RZ ;  /* 0x000000ff00007202 */ /* 0x000fe40000000f00 */
        /* <DEDUP_REMOVED lines=18> */
.L_x_60:
[----:B------:R-:W-:Y:S05]  /*3270*/  BSYNC.RECONVERGENT B1 ;  /* 0x0000000000017941 */ /* 0x000fea0003800200 */
.L_x_59:
[----:B------:R-:W-:Y:S01]  /*3280*/  IMAD.SHL.U32 R0, R0, 0x100000, RZ ;  /* 0x0010000000007824 */ /* 0x000fe200078e00ff */
[----:B------:R-:W-:-:S04]  /*3290*/  LEA R2, R2, 0x3b800000, 0x17 ;  /* 0x3b80000002027811 */ /* 0x000fc800078eb8ff */
[----:B------:R-:W-:-:S07]  /*32a0*/  LOP3.LUT R0, R2, R0, R7, 0xfe, !PT ;  /* 0x0000000002007212 */ /* 0x000fce00078efe07 */
.L_x_58:
[----:B------:R-:W-:Y:S05]  /*32b0*/  BSYNC.RECONVERGENT B0 ;  /* 0x0000000000007941 */ /* 0x000fea0003800200 */
.L_x_57:
[----:B------:R-:W-:Y:S01]  /*32c0*/  F2FP.BF16.F32.PACK_AB R0, RZ, R0 ;  /* 0x00000000ff00723e */ /* 0x000fe200000010ff */
[----:B------:R-:W-:Y:S06]  /*32d0*/  BRA `(.L_x_42) ;  /* 0x0000000400187947 */ /* 0x000fec0003800000 */
.L_x_55:
[----:B------:R-:W2:Y:S01]  /*32e0*/  LDG.E.U8 R3, desc[UR36][R2.64] ;  /* 0x0000002402037981 */ /* 0x000ea2000c1e1100 */
[----:B------:R-:W-:Y:S01]  /*32f0*/  BSSY.RECONVERGENT B0, `(.L_x_61) ;  /* 0x0000018000007945 */ /* 0x000fe20003800200 */
[----:B------:R-:W-:Y:S01]  /*3300*/  IMAD.MOV.U32 R0, RZ, RZ, RZ ;  /* 0x000000ffff007224 */ /* 0x000fe200078e00ff */
[----:B--2---:R-:W-:-:S13]  /*3310*/  ISETP.NE.AND P0, PT, R3, RZ, PT ;  /* 0x000000ff0300720c */ /* 0x004fda0003f05270 */
[----:B------:R-:W-:Y:S05]  /*3320*/  @!P0 BRA `(.L_x_62) ;  /* 0x0000000000508947 */ /* 0x000fea0003800000 */
[----:B------:R-:W-:-:S13]  /*3330*/  ISETP.NE.AND P0, PT, R3, 0x80, PT ;  /* 0x000000800300780c */ /* 0x000fda0003f05270 */
[----:B------:R-:W-:Y:S01]  /*3340*/  @!P0 MOV R0, 0x7f800001 ;  /* 0x7f80000100008802 */ /* 0x000fe20000000f00 */
        /* <DEDUP_REMOVED lines=14> */
.L_x_64:
[----:B------:R-:W-:Y:S05]  /*3430*/  BSYNC.RECONVERGENT B1 ;  /* 0x0000000000017941 */ /* 0x000fea0003800200 */
.L_x_63:
[----:B------:R-:W-:Y:S01]  /*3440*/  IMAD.SHL.U32 R0, R0, 0x200000, RZ ;  /* 0x0020000000007824 */ /* 0x000fe200078e00ff */
[----:B------:R-:W-:-:S04]  /*3450*/  LEA R2, R2, 0x37800000, 0x17 ;  /* 0x3780000002027811 */ /* 0x000fc800078eb8ff */
[----:B------:R-:W-:-:S07]  /*3460*/  LOP3.LUT R0, R2, R0, R7, 0xfe, !PT ;  /* 0x0000000002007212 */ /* 0x000fce00078efe07 */
.L_x_62:
[----:B------:R-:W-:Y:S05]  /*3470*/  BSYNC.RECONVERGENT B0 ;  /* 0x0000000000007941 */ /* 0x000fea0003800200 */
.L_x_61:
[----:B------:R-:W-:Y:S01]  /*3480*/  F2FP.BF16.F32.PACK_AB R0, RZ, R0 ;  /* 0x00000000ff00723e */ /* 0x000fe200000010ff */
[----:B------:R-:W-:Y:S06]  /*3490*/  BRA `(.L_x_42) ;  /* 0x0000000000a87947 */ /* 0x000fec0003800000 */
.L_x_54:
[----:B------:R-:W-:-:S09]  /*34a0*/  UISETP.NE.AND UP0, UPT, UR4, 0x1c, UPT ;  /* 0x0000001c0400788c */ /* 0x000fd2000bf05270 */
[----:B------:R-:W-:Y:S05]  /*34b0*/  BRA.U !UP0, `(.L_x_65) ;  /* 0x0000000108947547 */ /* 0x000fea000b800000 */
[----:B------:R-:W-:-:S09]  /*34c0*/  UISETP.NE.AND UP0, UPT, UR4, 0x1d, UPT ;  /* 0x0000001d0400788c */ /* 0x000fd2000bf05270 */
[----:B------:R-:W-:Y:S05]  /*34d0*/  BRA.U !UP0, `(.L_x_66) ;  /* 0x00000001087c7547 */ /* 0x000fea000b800000 */
[----:B------:R-:W-:-:S09]  /*34e0*/  UISETP.NE.AND UP0, UPT, UR4, 0x2c, UPT ;  /* 0x0000002c0400788c */ /* 0x000fd2000bf05270 */
[----:B------:R-:W-:Y:S05]  /*34f0*/  BRA.U !UP0, `(.L_x_67) ;  /* 0x0000000108487547 */ /* 0x000fea000b800000 */
.L_x_41:
[----:B------:R-:W-:Y:S01]  /*3500*/  MOV R2, 0x0 ;  /* 0x0000000000027802 */ /* 0x000fe20000000f00 */
[----:B------:R-:W0:Y:S01]  /*3510*/  LDCU.64 UR4, c[0x4][0x128] ;  /* 0x01002500ff0477ac */ /* 0x000e220008000a00 */
[----:B------:R-:W-:Y:S02]  /*3520*/  HFMA2 R13, -RZ, RZ, 0, 0 ;  /* 0x00000000ff0d7431 */ /* 0x000fe400000001ff */
[----:B------:R-:W-:Y:S01]  /*3530*/  IMAD.MOV.U32 R8, RZ, RZ, 0x4e ;  /* 0x0000004eff087424 */ /* 0x000fe200078e00ff */
[----:B------:R-:W1:Y:S01]  /*3540*/  LDCU.64 UR6, c[0x4][0x130] ;  /* 0x01002600ff0677ac */ /* 0x000e620008000a00 */
[----:B------:R-:W2:Y:S01]  /*3550*/  LDC.64 R2, c[0x4][R2] ;  /* 0x0100000002027b82 */ /* 0x000ea20000000a00 */
[----:B------:R-:W-:Y:S01]  /*3560*/  IMAD.MOV.U32 R12, RZ, RZ, 0x1 ;  /* 0x00000001ff0c7424 */ /* 0x000fe200078e00ff */
[----:B------:R-:W3:Y:S01]  /*3570*/  LDCU.64 UR8, c[0x4][0x38] ;  /* 0x01000700ff0877ac */ /* 0x000ee20008000a00 */
[----:B0-----:R-:W-:Y:S02]  /*3580*/  IMAD.U32 R4, RZ, RZ, UR4 ;  /* 0x00000004ff047e24 */ /* 0x001fe4000f8e00ff */
[----:B------:R-:W-:Y:S01]  /*3590*/  IMAD.U32 R5, RZ, RZ, UR5 ;  /* 0x00000005ff057e24 */ /* 0x000fe2000f8e00ff */
[----:B-1----:R-:W-:Y:S01]  /*35a0*/  MOV R6, UR6 ;  /* 0x0000000600067c02 */ /* 0x002fe20008000f00 */
[----:B------:R-:W-:-:S02]  /*35b0*/  IMAD.U32 R7, RZ, RZ, UR7 ;  /* 0x00000007ff077e24 */ /* 0x000fc4000f8e00ff */
[----:B---3--:R-:W-:Y:S02]  /*35c0*/  IMAD.U32 R10, RZ, RZ, UR8 ;  /* 0x00000008ff0a7e24 */ /* 0x008fe4000f8e00ff */
[----:B------:R-:W-:-:S07]  /*35d0*/  IMAD.U32 R11, RZ, RZ, UR9 ;  /* 0x00000009ff0b7e24 */ /* 0x000fce000f8e00ff */
[----:B------:R-:W-:-:S07]  /*35e0*/  LEPC R20, `(.L_x_68) ;  /* 0x000000001014794e */ /* 0x000fce0000000000 */
[----:B--2--5:R-:W-:Y:S05]  /*35f0*/  CALL.ABS.NOINC R2 ;  /* 0x0000000002007343 */ /* 0x024fea0003c00000 */
.L_x_68:
[----:B------:R-:W-:Y:S01]  /*3600*/  PRMT R0, RZ, 0x7610, R0 ;  /* 0x00007610ff007816 */ /* 0x000fe20000000000 */
[----:B------:R-:W-:Y:S06]  /*3610*/  BRA `(.L_x_42) ;  /* 0x0000000000487947 */ /* 0x000fec0003800000 */
.L_x_67:
[----:B------:R-:W2:Y:S01]  /*3620*/  LDG.E.U8 R2, desc[UR36][R2.64] ;  /* 0x0000002402027981 */ /* 0x000ea2000c1e1100 */
[----:B------:R-:W-:Y:S01]  /*3630*/  BSSY.RECONVERGENT B0, `(.L_x_69) ;  /* 0x0000007000007945 */ /* 0x000fe20003800200 */
[----:B------:R-:W-:Y:S01]  /*3640*/  IMAD.MOV.U32 R0, RZ, RZ, 0x400000 ;  /* 0x00400000ff007424 */ /* 0x000fe200078e00ff */
[----:B--2---:R-:W-:-:S13]  /*3650*/  ISETP.NE.AND P0, PT, R2, RZ, PT ;  /* 0x000000ff0200720c */ /* 0x004fda0003f05270 */
[----:B------:R-:W-:Y:S05]  /*3660*/  @!P0 BRA `(.L_x_70) ;  /* 0x00000000000c8947 */ /* 0x000fea0003800000 */
[----:B------:R-:W-:-:S13]  /*3670*/  ISETP.NE.AND P0, PT, R2, 0xff, PT ;  /* 0x000000ff0200780c */ /* 0x000fda0003f05270 */
[----:B------:R-:W-:Y:S02]  /*3680*/  @!P0 IMAD.MOV.U32 R0, RZ, RZ, 0x7f800001 ;  /* 0x7f800001ff008424 */ /* 0x000fe400078e00ff */
[----:B------:R-:W-:-:S07]  /*3690*/  @P0 IMAD.SHL.U32 R0, R2, 0x800000, RZ ;  /* 0x0080000002000824 */ /* 0x000fce00078e00ff */
.L_x_70:
[----:B------:R-:W-:Y:S05]  /*36a0*/  BSYNC.RECONVERGENT B0 ;  /* 0x0000000000007941 */ /* 0x000fea0003800200 */
.L_x_69:
[----:B------:R-:W-:Y:S01]  /*36b0*/  F2FP.BF16.F32.PACK_AB R0, RZ, R0 ;  /* 0x00000000ff00723e */ /* 0x000fe200000010ff */
[----:B------:R-:W-:Y:S06]  /*36c0*/  BRA `(.L_x_42) ;  /* 0x00000000001c7947 */ /* 0x000fec0003800000 */
.L_x_66:
[----:B------:R-:W2:Y:S02]  /*36d0*/  LDG.E.64 R2, desc[UR36][R2.64] ;  /* 0x0000002402027981 */ /* 0x000ea4000c1e1b00 */
[----:B--2---:R-:W0:Y:S02]  /*36e0*/  I2F.U64 R0, R2 ;  /* 0x0000000200007312 */ /* 0x004e240000301000 */
[----:B0-----:R-:W-:Y:S01]  /*36f0*/  F2FP.BF16.F32.PACK_AB R0, RZ, R0 ;  /* 0x00000000ff00723e */ /* 0x001fe200000010ff */
[----:B------:R-:W-:Y:S06]  /*3700*/  BRA `(.L_x_42) ;  /* 0x00000000000c7947 */ /* 0x000fec0003800000 */
.L_x_65:
[----:B------:R-:W2:Y:S02]  /*3710*/  LDG.E R2, desc[UR36][R2.64] ;  /* 0x0000002402027981 */ /* 0x000ea4000c1e1900 */
[----:B--2---:R-:W-:-:S04]  /*3720*/  I2FP.F32.U32 R0, R2 ;  /* 0x0000000200007245 */ /* 0x004fc80000201000 */
[----:B------:R-:W-:-:S07]  /*3730*/  F2FP.BF16.F32.PACK_AB R0, RZ, R0 ;  /* 0x00000000ff00723e */ /* 0x000fce00000010ff */
.L_x_42:
[----:B------:R-:W-:Y:S01]  /*3740*/  UISETP.NE.AND UP0, UPT, UR40, URZ, UPT ;  /* 0x000000ff2800728c */ /* 0x000fe2000bf05270 */
[----:B-----5:R-:W-:Y:S02]  /*3750*/  IMAD.U32 R19, R19, 0x10000, RZ ;  /* 0x0001000013137824 */ /* 0x020fe400078e00ff */
[----:B------:R-:W-:-:S06]  /*3760*/  IMAD.U32 R0, R0, 0x10000, RZ ;  /* 0x0001000000007824 */ /* 0x000fcc00078e00ff */
[----:B------:R-:W-:Y:S05]  /*3770*/  BRA.U !UP0, `(.L_x_71) ;  /* 0x0000000108287547 */ /* 0x000fea000b800000 */
[----:B------:R-:W0:Y:S01]  /*3780*/  LDCU.64 UR6, c[0x0][0x600] ;  /* 0x0000c000ff0677ac */ /* 0x000e220008000a00 */
[C---:B------:R-:W-:Y:S01]  /*3790*/  FSETP.GTU.FTZ.AND P0, PT, R0.reuse, RZ, PT ;  /* 0x000000ff0000720b */ /* 0x040fe20003f1c000 */
[----:B------:R-:W1:Y:S01]  /*37a0*/  LDCU UR4, c[0x0][0x608] ;  /* 0x0000c100ff0477ac */ /* 0x000e620008000800 */
[----:B0-----:R-:W-:Y:S01]  /*37b0*/  FADD.FTZ R3, R0, UR6 ;  /* 0x0000000600037e21 */ /* 0x001fe20008010000 */
[----:B-1----:R-:W-:-:S04]  /*37c0*/  FMUL.FTZ R0, R19, UR4 ;  /* 0x0000000413007c20 */ /* 0x002fc80008410000 */
[----:B------:R-:W-:-:S06]  /*37d0*/  FMUL.FTZ R0, R0, R3 ;  /* 0x0000000300007220 */ /* 0x000fcc0000410000 */
[----:B------:R-:W-:-:S05]  /*37e0*/  @P0 FMUL.FTZ R0, R19, UR7 ;  /* 0x0000000713000c20 */ /* 0x000fca0008410000 */
[----:B------:R-:W-:-:S04]  /*37f0*/  F2FP.BF16.F32.PACK_AB R0, RZ, R0 ;  /* 0x00000000ff00723e */ /* 0x000fc800000010ff */
[----:B------:R-:W-:Y:S01]  /*3800*/  PRMT R5, R0, 0x7610, R5 ;  /* 0x0000761000057816 */ /* 0x000fe20000000005 */
[----:B------:R-:W-:Y:S06]  /*3810*/  BRA `(.L_x_72) ;  /* 0x0000000000447947 */ /* 0x000fec0003800000 */
.L_x_71:
[----:B------:R-:W-:Y:S01]  /*3820*/  FSETP.GTU.FTZ.AND P0, PT, R0, RZ, PT ;  /* 0x000000ff0000720b */ /* 0x000fe20003f1c000 */
[----:B------:R-:W-:-:S12]  /*3830*/  BSSY.RECONVERGENT B0, `(.L_x_73) ;  /* 0x000000d000007945 */ /* 0x000fd80003800200 */
[----:B------:R-:W-:Y:S05]  /*3840*/  @P0 BRA `(.L_x_74) ;  /* 0x0000000000240947 */ /* 0x000fea0003800000 */
[----:B------:R-:W1:Y:S01]  /*3850*/  LDCU UR4, c[0x0][0x608] ;  /* 0x0000c100ff0477ac */ /* 0x000e620008000800 */
[----:B------:R-:W2:Y:S01]  /*3860*/  LDCU UR5, c[0x0][0x600] ;  /* 0x0000c000ff0577ac */ /* 0x000ea20008000800 */
[----:B-1----:R-:W-:-:S04]  /*3870*/  FMUL.FTZ R0, R0, UR4 ;  /* 0x0000000400007c20 */ /* 0x002fc80008410000 */
[----:B0-----:R-:W-:Y:S01]  /*3880*/  FMUL.FTZ R2, R0, 1.4426950216293334961 ;  /* 0x3fb8aa3b00027820 */ /* 0x001fe20000410000 */
[----:B------:R-:W-:-:S03]  /*3890*/  FMUL.FTZ R0, R19, UR4 ;  /* 0x0000000413007c20 */ /* 0x000fc60008410000 */
[----:B------:R-:W0:Y:S01]  /*38a0*/  MUFU.EX2 R3, R2 ;  /* 0x0000000200037308 */ /* 0x000e220000000800 */
[----:B--2---:R-:W-:-:S04]  /*38b0*/  FMUL.FTZ R0, R0, UR5 ;  /* 0x0000000500007c20 */ /* 0x004fc80008410000 */
[----:B0-----:R-:W-:Y:S01]  /*38c0*/  FMUL.FTZ R0, R0, R3 ;  /* 0x0000000300007220 */ /* 0x001fe20000410000 */
[----:B------:R-:W-:Y:S06]  /*38d0*/  BRA `(.L_x_75) ;  /* 0x0000000000087947 */ /* 0x000fec0003800000 */
.L_x_74:
[----:B------:R-:W1:Y:S02]  /*38e0*/  LDCU UR4, c[0x0][0x604] ;  /* 0x0000c080ff0477ac */ /* 0x000e640008000800 */
[----:B-1----:R-:W-:-:S07]  /*38f0*/  FMUL.FTZ R0, R19, UR4 ;  /* 0x0000000413007c20 */ /* 0x002fce0008410000 */
.L_x_75:
[----:B------:R-:W-:Y:S05]  /*3900*/  BSYNC.RECONVERGENT B0 ;  /* 0x0000000000007941 */ /* 0x000fea0003800200 */
.L_x_73:
[----:B------:R-:W-:-:S04]  /*3910*/  F2FP.BF16.F32.PACK_AB R0, RZ, R0 ;  /* 0x00000000ff00723e */ /* 0x000fc800000010ff */
[----:B------:R-:W-:-:S07]  /*3920*/  PRMT R5, R0, 0x7610, R5 ;  /* 0x0000761000057816 */ /* 0x000fce0000000005 */
.L_x_72:
[----:B------:R-:W0:Y:S01]  /*3930*/  LDCU.64 UR6, c[0x0][0x5e8] ;  /* 0x0000bd00ff0677ac */ /* 0x000e220008000a00 */
[----:B------:R-:W-:-:S04]  /*3940*/  ULOP3.LUT UR4, UR41, 0xff, URZ, 0xc0, !UPT ;  /* 0x000000ff29047892 */ /* 0x000fc8000f8ec0ff */
        /* <DEDUP_REMOVED lines=12> */
[----:B------:R-:W-:-:S06]  /*3a10*/  IMAD.U32 R5, R5, 0x10000, RZ ;  /* 0x0001000005057824 */ /* 0x000fcc00078e00ff */
[----:B------:R-:W0:Y:S02]  /*3a20*/  F2I.FTZ.TRUNC.NTZ R5, R5 ;  /* 0x0000000500057305 */ /* 0x000e24000021f100 */
[----:B0-----:R0:W-:Y:S01]  /*3a30*/  STG.E.U8 desc[UR36][R2.64], R5 ;  /* 0x0000000502007986 */ /* 0x0011e2000c101124 */
[----:B------:R-:W-:Y:S05]  /*3a40*/  BRA `(.L_x_81) ;  /* 0x0000000c00807947 */ /* 0x000fea0003800000 */
.L_x_79:
[----:B------:R-:W-:-:S06]  /*3a50*/  IMAD.U32 R5, R5, 0x10000, RZ ;  /* 0x0001000005057824 */ /* 0x000fcc00078e00ff */
[----:B------:R-:W0:Y:S02]  /*3a60*/  F2I.S64.TRUNC R4, R5 ;  /* 0x0000000500047311 */ /* 0x000e24000020d900 */
[----:B0-----:R0:W-:Y:S01]  /*3a70*/  STG.E.U8 desc[UR36][R2.64], R4 ;  /* 0x0000000402007986 */ /* 0x0011e2000c101124 */
[----:B------:R-:W-:Y:S05]  /*3a80*/  BRA `(.L_x_81) ;  /* 0x0000000c00707947 */ /* 0x000fea0003800000 */
.L_x_78:
[----:B------:R-:W-:-:S09]  /*3a90*/  UISETP.NE.AND UP0, UPT, UR4, 0x2, UPT ;  /* 0x000000020400788c */ /* 0x000fd2000bf05270 */
[----:B------:R-:W-:Y:S05]  /*3aa0*/  BRA.U !UP0, `(.L_x_82) ;  /* 0x0000000108307547 */ /* 0x000fea000b800000 */
[----:B------:R-:W-:-:S09]  /*3ab0*/  UISETP.NE.AND UP0, UPT, UR4, 0x3, UPT ;  /* 0x000000030400788c */ /* 0x000fd2000bf05270 */
[----:B------:R-:W-:Y:S05]  /*3ac0*/  BRA.U !UP0, `(.L_x_83) ;  /* 0x0000000108187547 */ /* 0x000fea000b800000 */
[----:B------:R-:W-:-:S09]  /*3ad0*/  UISETP.NE.AND UP0, UPT, UR4, 0x4, UPT ;  /* 0x000000040400788c */ /* 0x000fd2000bf05270 */
[----:B------:R-:W-:Y:S05]  /*3ae0*/  BRA.U UP0, `(.L_x_80) ;  /* 0x0000000900b87547 */ /* 0x000fea000b800000 */
[----:B------:R-:W-:-:S06]  /*3af0*/  IMAD.U32 R5, R5, 0x10000, RZ ;  /* 0x0001000005057824 */ /* 0x000fcc00078e00ff */
[----:B------:R-:W0:Y:S02]  /*3b00*/  F2I.S64.TRUNC R4, R5 ;  /* 0x0000000500047311 */ /* 0x000e24000020d900 */
[----:B0-----:R0:W-:Y:S01]  /*3b10*/  STG.E.64 desc[UR36][R2.64], R4 ;  /* 0x0000000402007986 */ /* 0x0011e2000c101b24 */
[----:B------:R-:W-:Y:S05]  /*3b20*/  BRA `(.L_x_81) ;  /* 0x0000000c00487947 */ /* 0x000fea0003800000 */
.L_x_83:
[----:B------:R-:W-:-:S06]  /*3b30*/  IMAD.U32 R5, R5, 0x10000, RZ ;  /* 0x0001000005057824 */ /* 0x000fcc00078e00ff */
[----:B------:R-:W0:Y:S02]  /*3b40*/  F2I.FTZ.TRUNC.NTZ R5, R5 ;  /* 0x0000000500057305 */ /* 0x000e24000021f100 */
[----:B0-----:R0:W-:Y:S01]  /*3b50*/  STG.E desc[UR36][R2.64], R5 ;  /* 0x0000000502007986 */ /* 0x0011e2000c101924 */
[----:B------:R-:W-:Y:S05]  /*3b60*/  BRA `(.L_x_81) ;  /* 0x0000000c00387947 */ /* 0x000fea0003800000 */
.L_x_82:
[----:B------:R-:W-:-:S06]  /*3b70*/  IMAD.U32 R5, R5, 0x10000, RZ ;  /* 0x0001000005057824 */ /* 0x000fcc00078e00ff */
[----:B------:R-:W0:Y:S02]  /*3b80*/  F2I.FTZ.TRUNC.NTZ R5, R5 ;  /* 0x0000000500057305 */ /* 0x000e24000021f100 */
[----:B0-----:R0:W-:Y:S01]  /*3b90*/  STG.E.U16 desc[UR36][R2.64], R5 ;  /* 0x0000000502007986 */ /* 0x0011e2000c101524 */
[----:B------:R-:W-:Y:S05]  /*3ba0*/  BRA `(.L_x_81) ;  /* 0x0000000c00287947 */ /* 0x000fea0003800000 */
.L_x_77:
[----:B------:R-:W-:-:S09]  /*3bb0*/  UISETP.GT.AND UP0, UPT, UR4, 0x6, UPT ;  /* 0x000000060400788c */ /* 0x000fd2000bf04270 */
[----:B------:R-:W-:Y:S05]  /*3bc0*/  BRA.U UP0, `(.L_x_84) ;  /* 0x00000001002c7547 */ /* 0x000fea000b800000 */
[----:B------:R-:W-:-:S09]  /*3bd0*/  UISETP.NE.AND UP0, UPT, UR4, 0x5, UPT ;  /* 0x000000050400788c */ /* 0x000fd2000bf05270 */
[----:B------:R-:W-:Y:S05]  /*3be0*/  BRA.U !UP0, `(.L_x_85) ;  /* 0x0000000108147547 */ /* 0x000fea000b800000 */
[----:B------:R-:W-:-:S09]  /*3bf0*/  UISETP.NE.AND UP0, UPT, UR4, 0x6, UPT ;  /* 0x000000060400788c */ /* 0x000fd2000bf05270 */
[----:B------:R-:W-:Y:S05]  /*3c00*/  BRA.U UP0, `(.L_x_80) ;  /* 0x0000000900707547 */ /* 0x000fea000b800000 */
[----:B------:R-:W-:-:S05]  /*3c10*/  SHF.L.U32 R5, R5, 0x10, RZ ;  /* 0x0000001005057819 */ /* 0x000fca00000006ff */
[----:B------:R0:W-:Y:S01]  /*3c20*/  STG.E desc[UR36][R2.64], R5 ;  /* 0x0000000502007986 */ /* 0x0001e2000c101924 */
[----:B------:R-:W-:Y:S05]  /*3c30*/  BRA `(.L_x_81) ;  /* 0x0000000c00047947 */ /* 0x000fea0003800000 */
.L_x_85:
[----:B------:R-:W-:-:S05]  /*3c40*/  IMAD.U32 R0, R5, 0x10000, RZ ;  /* 0x0001000005007824 */ /* 0x000fca00078e00ff */
[----:B------:R-:W-:-:S05]  /*3c50*/  F2FP.F16.F32.PACK_AB R0, RZ, R0 ;  /* 0x00000000ff00723e */ /* 0x000fca00000000ff */
[----:B------:R0:W-:Y:S01]  /*3c60*/  STG.E.U16 desc[UR36][R2.64], R0 ;  /* 0x0000000002007986 */ /* 0x0001e2000c101524 */
[----:B------:R-:W-:Y:S05]  /*3c70*/  BRA `(.L_x_81) ;  /* 0x0000000800f47947 */ /* 0x000fea0003800000 */
.L_x_84:
[----:B------:R-:W-:-:S09]  /*3c80*/  UISETP.NE.AND UP0, UPT, UR4, 0x7, UPT ;  /* 0x000000070400788c */ /* 0x000fd2000bf05270 */
[----:B------:R-:W-:Y:S05]  /*3c90*/  BRA.U !UP0, `(.L_x_86) ;  /* 0x0000000108347547 */ /* 0x000fea000b800000 */
[----:B------:R-:W-:-:S09]  /*3ca0*/  UISETP.NE.AND UP0, UPT, UR4, 0x8, UPT ;  /* 0x000000080400788c */ /* 0x000fd2000bf05270 */
[----:B------:R-:W-:Y:S05]  /*3cb0*/  BRA.U !UP0, `(.L_x_87) ;  /* 0x0000000108187547 */ /* 0x000fea000b800000 */
[----:B------:R-:W-:-:S09]  /*3cc0*/  UISETP.NE.AND UP0, UPT, UR4, 0x9, UPT ;  /* 0x000000090400788c */ /* 0x000fd2000bf05270 */
[----:B------:R-:W-:Y:S05]  /*3cd0*/  BRA.U UP0, `(.L_x_80) ;  /* 0x00000009003c7547 */ /* 0x000fea000b800000 */
[----:B------:R-:W-:Y:S02]  /*3ce0*/  IMAD.U32 R4, R5, 0x10000, RZ ;  /* 0x0001000005047824 */ /* 0x000fe400078e00ff */
[----:B------:R-:W-:-:S05]  /*3cf0*/  IMAD.MOV.U32 R5, RZ, RZ, RZ ;  /* 0x000000ffff057224 */ /* 0x000fca00078e00ff */
[----:B------:R0:W-:Y:S01]  /*3d00*/  STG.E.64 desc[UR36][R2.64], R4 ;  /* 0x0000000402007986 */ /* 0x0001e2000c101b24 */
[----:B------:R-:W-:Y:S05]  /*3d10*/  BRA `(.L_x_81) ;  /* 0x0000000800cc7947 */ /* 0x000fea0003800000 */
.L_x_87:
[----:B------:R-:W-:-:S05]  /*3d20*/  IMAD.U32 R5, R5, 0x10000, RZ ;  /* 0x0001000005057824 */ /* 0x000fca00078e00ff */
[----:B------:R-:W-:-:S04]  /*3d30*/  F2FP.F16.F32.PACK_AB R5, RZ, R5 ;  /* 0x00000005ff05723e */ /* 0x000fc800000000ff */
[----:B------:R-:W-:-:S05]  /*3d40*/  PRMT R5, R5, 0x5410, RZ ;  /* 0x0000541005057816 */ /* 0x000fca00000000ff */
[----:B------:R0:W-:Y:S01]  /*3d50*/  STG.E desc[UR36][R2.64], R5 ;  /* 0x0000000502007986 */ /* 0x0001e2000c101924 */
[----:B------:R-:W-:Y:S05]  /*3d60*/  BRA `(.L_x_81) ;  /* 0x0000000800b87947 */ /* 0x000fea0003800000 */
.L_x_86:
[----:B------:R-:W-:-:S04]  /*3d70*/  IMAD.U32 R4, R5, 0x10000, RZ ;  /* 0x0001000005047824 */ /* 0x000fc800078e00ff */
[----:B------:R-:W-:-:S06]  /*3d80*/  FMUL.FTZ R4, R4, 1 ;  /* 0x3f80000004047820 */ /* 0x000fcc0000410000 */
[----:B------:R-:W0:Y:S02]  /*3d90*/  F2F.F64.F32 R4, R4 ;  /* 0x0000000400047310 */ /* 0x000e240000201800 */
[----:B0-----:R0:W-:Y:S01]  /*3da0*/  STG.E.64 desc[UR36][R2.64], R4 ;  /* 0x0000000402007986 */ /* 0x0011e2000c101b24 */
[----:B------:R-:W-:Y:S05]  /*3db0*/  BRA `(.L_x_81) ;  /* 0x0000000800a47947 */ /* 0x000fea0003800000 */
.L_x_76:
        /* <DEDUP_REMOVED lines=8> */
[----:B------:R-:W-:-:S04]  /*3e40*/  SHF.L.U32 R5, R5, 0x10, RZ ;  /* 0x0000001005057819 */ /* 0x000fc800000006ff */
[----:B------:R-:W-:-:S04]  /*3e50*/  FSETP.NEU.FTZ.AND P0, PT, R5, RZ, PT ;  /* 0x000000ff0500720b */ /* 0x000fc80003f1d000 */
[----:B------:R-:W-:-:S05]  /*3e60*/  SEL R5, RZ, 0x1, !P0 ;  /* 0x00000001ff057807 */ /* 0x000fca0004000000 */
[----:B------:R0:W-:Y:S01]  /*3e70*/  STG.E.U8 desc[UR36][R2.64], R5 ;  /* 0x0000000502007986 */ /* 0x0001e2000c101124 */
[----:B------:R-:W-:Y:S05]  /*3e80*/  BRA `(.L_x_81) ;  /* 0x0000000800707947 */ /* 0x000fea0003800000 */
.L_x_90:
[----:B------:R-:W-:Y:S01]  /*3e90*/  IMAD.U32 R5, R5, 0x10000, RZ ;  /* 0x0001000005057824 */ /* 0x000fe200078e00ff */
[----:B------:R-:W-:-:S03]  /*3ea0*/  CS2R R6, SRZ ;  /* 0x0000000000067805 */ /* 0x000fc6000001ff00 */
[----:B------:R-:W-:-:S06]  /*3eb0*/  FMUL.FTZ R5, R5, 1 ;  /* 0x3f80000005057820 */ /* 0x000fcc0000410000 */
[----:B------:R-:W0:Y:S02]  /*3ec0*/  F2F.F64.F32 R4, R5 ;  /* 0x0000000500047310 */ /* 0x000e240000201800 */
[----:B0-----:R0:W-:Y:S01]  /*3ed0*/  STG.E.128 desc[UR36][R2.64], R4 ;  /* 0x0000000402007986 */ /* 0x0011e2000c101d24 */
[----:B------:R-:W-:Y:S05]  /*3ee0*/  BRA `(.L_x_81) ;  /* 0x0000000800587947 */ /* 0x000fea0003800000 */
.L_x_89:
[----:B------:R-:W-:-:S09]  /*3ef0*/  UISETP.NE.AND UP0, UPT, UR4, 0xf, UPT ;  /* 0x0000000f0400788c */ /* 0x000fd2000bf05270 */
[----:B------:R-:W-:Y:S05]  /*3f00*/  BRA.U !UP0, `(.L_x_91) ;  /* 0x0000000108a07547 */ /* 0x000fea000b800000 */
[----:B------:R-:W-:-:S09]  /*3f10*/  UISETP.NE.AND UP0, UPT, UR4, 0x17, UPT ;  /* 0x000000170400788c */ /* 0x000fd2000bf05270 */
[----:B------:R-:W-:Y:S05]  /*3f20*/  BRA.U !UP0, `(.L_x_92) ;  /* 0x00000001084c7547 */ /* 0x000fea000b800000 */
[----:B------:R-:W-:-:S09]  /*3f30*/  UISETP.NE.AND UP0, UPT, UR4, 0x18, UPT ;  /* 0x000000180400788c */ /* 0x000fd2000bf05270 */
[----:B------:R-:W-:Y:S05]  /*3f40*/  BRA.U UP0, `(.L_x_80) ;  /* 0x0000000500a07547 */ /* 0x000fea000b800000 */
[----:B------:R-:W-:Y:S01]  /*3f50*/  IMAD.U32 R7, R5, 0x10000, RZ ;  /* 0x0001000005077824 */ /* 0x000fe200078e00ff */
[----:B------:R-:W-:Y:S01]  /*3f60*/  BSSY.RECONVERGENT B0, `(.L_x_93) ;  /* 0x000000c000007945 */ /* 0x000fe20003800200 */
[----:B------:R-:W-:-:S03]  /*3f70*/  IMAD.MOV.U32 R0, RZ, RZ, 0x7f ;  /* 0x0000007fff007424 */ /* 0x000fc600078e00ff */
[----:B------:R-:W-:Y:S02]  /*3f80*/  LOP3.LUT R6, R7, 0x7fffffff, RZ, 0xc0, !PT ;  /* 0x7fffffff07067812 */ /* 0x000fe400078ec0ff */
[----:B------:R-:W-:Y:S02]  /*3f90*/  SHF.R.U32.HI R5, RZ, 0x18, R7 ;  /* 0x00000018ff057819 */ /* 0x000fe40000011607 */
[----:B------:R-:W-:-:S13]  /*3fa0*/  ISETP.GT.U32.AND P0, PT, R6, 0x43efffff, PT ;  /* 0x43efffff0600780c */ /* 0x000fda0003f04070 */
[----:B------:R-:W-:Y:S05]  /*3fb0*/  @P0 BRA `(.L_x_94) ;  /* 0x0000000000180947 */ /* 0x000fea0003800000 */
[----:B------:R-:W-:-:S13]  /*3fc0*/  ISETP.GT.U32.AND P0, PT, R6, 0x3c7fffff, PT ;  /* 0x3c7fffff0600780c */ /* 0x000fda0003f04070 */
[----:B------:R-:W-:-:S04]  /*3fd0*/  @P0 SHF.R.U32.HI R0, RZ, 0x14, R7 ;  /* 0x00000014ff000819 */ /* 0x000fc80000011607 */
[----:B------:R-:W-:Y:S01]  /*3fe0*/  @P0 LOP3.LUT R4, R0, 0x1, RZ, 0xc0, !PT ;  /* 0x0000000100040812 */ /* 0x000fe200078ec0ff */
[----:B------:R-:W-:-:S03]  /*3ff0*/  @!P0 FADD.FTZ R0, R6, 16384 ;  /* 0x4680000006008421 */ /* 0x000fc60000010000 */
[----:B------:R-:W-:-:S04]  /*4000*/  @P0 IADD3 R4, PT, PT, R7, 0x407ffff, R4 ;  /* 0x0407ffff07040810 */ /* 0x000fc80007ffe004 */
[----:B------:R-:W-:-:S07]  /*4010*/  @P0 SHF.R.U32.HI R0, RZ, 0x14, R4 ;  /* 0x00000014ff000819 */ /* 0x000fce0000011604 */
.L_x_94:
[----:B------:R-:W-:Y:S05]  /*4020*/  BSYNC.RECONVERGENT B0 ;  /* 0x0000000000007941 */ /* 0x000fea0003800200 */
.L_x_93:
[----:B------:R-:W-:-:S05]  /*4030*/  LOP3.LUT R5, R0, 0x80, R5, 0xf8, !PT ;  /* 0x0000008000057812 */ /* 0x000fca00078ef805 */
[----:B------:R0:W-:Y:S01]  /*4040*/  STG.E.U8 desc[UR36][R2.64], R5 ;  /* 0x0000000502007986 */ /* 0x0001e2000c101124 */
[----:B------:R-:W-:Y:S05]  /*4050*/  BRA `(.L_x_81) ;  /* 0x0000000400fc7947 */ /* 0x000fea0003800000 */
.L_x_92:
[----:B------:R-:W-:Y:S01]  /*4060*/  IMAD.U32 R7, R5, 0x10000, RZ ;  /* 0x0001000005077824 */ /* 0x000fe200078e00ff */
[----:B------:R-:W-:Y:S04]  /*4070*/  BSSY.RECONVERGENT B0, `(.L_x_95) ;  /* 0x000000e000007945 */ /* 0x000fe80003800200 */
[----:B------:R-:W-:Y:S02]  /*4080*/  LOP3.LUT R6, R7, 0x7fffffff, RZ, 0xc0, !PT ;  /* 0x7fffffff07067812 */ /* 0x000fe400078ec0ff */
[----:B------:R-:W-:Y:S02]  /*4090*/  SHF.R.U32.HI R5, RZ, 0x18, R7 ;  /* 0x00000018ff057819 */ /* 0x000fe40000011607 */
[----:B------:R-:W-:-:S13]  /*40a0*/  ISETP.GE.U32.AND P1, PT, R6, 0x47800000, PT ;  /* 0x478000000600780c */ /* 0x000fda0003f26070 */
[----:B------:R-:W-:Y:S01]  /*40b0*/  @P1 IMAD.MOV.U32 R0, RZ, RZ, 0x7f ;  /* 0x0000007fff001424 */ /* 0x000fe200078e00ff */
[----:B------:R-:W-:-:S04]  /*40c0*/  @P1 ISETP.GT.U32.AND P0, PT, R6, 0x7f800000, PT ;  /* 0x7f8000000600180c */ /* 0x000fc80003f04070 */
[----:B------:R-:W-:Y:S01]  /*40d0*/  @P1 SEL R0, R0, 0x7c, P0 ;  /* 0x0000007c00001807 */ /* 0x000fe20000000000 */
[----:B------:R-:W-:Y:S08]  /*40e0*/  @P1 BRA `(.L_x_96) ;  /* 0x0000000000181947 */ /* 0x000ff00003800000 */
[----:B------:R-:W-:-:S13]  /*40f0*/  ISETP.GT.U32.AND P0, PT, R6, 0x387fffff, PT ;  /* 0x387fffff0600780c */ /* 0x000fda0003f04070 */
[----:B------:R-:W-:-:S04]  /*4100*/  @P0 SHF.R.U32.HI R0, RZ, 0x15, R7 ;  /* 0x00000015ff000819 */ /* 0x000fc80000011607 */
[----:B------:R-:W-:Y:S01]  /*4110*/  @P0 LOP3.LUT R4, R0, 0x1, RZ, 0xc0, !PT ;  /* 0x0000000100040812 */ /* 0x000fe200078ec0ff */
[----:B------:R-:W-:-:S03]  /*4120*/  @!P0 FADD.FTZ R0, R6, 128 ;  /* 0x4300000006008421 */ /* 0x000fc60000010000 */
[----:B------:R-:W-:-:S04]  /*4130*/  @P0 IADD3 R4, PT, PT, R7, 0x80fffff, R4 ;  /* 0x080fffff07040810 */ /* 0x000fc80007ffe004 */
[----:B------:R-:W-:-:S07]  /*4140*/  @P0 SHF.R.U32.HI R0, RZ, 0x15, R4 ;  /* 0x00000015ff000819 */ /* 0x000fce0000011604 */
.L_x_96:
[----:B------:R-:W-:Y:S05]  /*4150*/  BSYNC.RECONVERGENT B0 ;  /* 0x0000000000007941 */ /* 0x000fea0003800200 */
.L_x_95:
[----:B------:R-:W-:-:S05]  /*4160*/  LOP3.LUT R5, R0, 0x80, R5, 0xf8, !PT ;  /* 0x0000008000057812 */ /* 0x000fca00078ef805 */
[----:B------:R0:W-:Y:S01]  /*4170*/  STG.E.U8 desc[UR36][R2.64], R5 ;  /* 0x0000000502007986 */ /* 0x0001e2000c101124 */
[----:B------:R-:W-:Y:S05]  /*4180*/  BRA `(.L_x_81) ;  /* 0x0000000400b07947 */ /* 0x000fea0003800000 */
.L_x_91:
[----:B------:R0:W-:Y:S01]  /*4190*/  STG.E.U16 desc[UR36][R2.64], R5 ;  /* 0x0000000502007986 */ /* 0x0001e2000c101524 */
[----:B------:R-:W-:Y:S05]  /*41a0*/  BRA `(.L_x_81) ;  /* 0x0000000400a87947 */ /* 0x000fea0003800000 */
.L_x_88:
        /* <DEDUP_REMOVED lines=8> */
[----:B------:R-:W-:-:S06]  /*4230*/  SHF.L.U32 R5, R5, 0x10, RZ ;  /* 0x0000001005057819 */ /* 0x000fcc00000006ff */
[----:B------:R-:W0:Y:S02]  /*4240*/  F2I.FTZ.U32.TRUNC.NTZ R5, R5 ;  /* 0x0000000500057305 */ /* 0x000e24000021f000 */
[----:B0-----:R0:W-:Y:S01]  /*4250*/  STG.E.U16 desc[UR36][R2.64], R5 ;  /* 0x0000000502007986 */ /* 0x0011e2000c101524 */
[----:B------:R-:W-:Y:S05]  /*4260*/  BRA `(.L_x_81) ;  /* 0x0000000400787947 */ /* 0x000fea0003800000 */
.L_x_99:
[----:B------:R-:W-:Y:S01]  /*4270*/  IMAD.U32 R5, R5, 0x10000, RZ ;  /* 0x0001000005057824 */ /* 0x000fe200078e00ff */
[----:B------:R-:W-:Y:S01]  /*4280*/  BSSY.RECONVERGENT B0, `(.L_x_100) ;  /* 0x0000014000007945 */ /* 0x000fe20003800200 */
[----:B------:R-:W-:-:S03]  /*4290*/  IMAD.MOV.U32 R0, RZ, RZ, 0x80 ;  /* 0x00000080ff007424 */ /* 0x000fc600078e00ff */
[----:B------:R-:W-:-:S04]  /*42a0*/  LOP3.LUT R4, R5, 0x7fffffff, RZ, 0xc0, !PT ;  /* 0x7fffffff05047812 */ /* 0x000fc800078ec0ff */
[----:B------:R-:W-:-:S13]  /*42b0*/  ISETP.GT.U32.AND P0, PT, R4, 0x437fffff, PT ;  /* 0x437fffff0400780c */ /* 0x000fda0003f04070 */
[----:B------:R-:W-:Y:S05]  /*42c0*/  @P0 BRA `(.L_x_101) ;  /* 0x00000000003c0947 */ /* 0x000fea0003800000 */
[----:B------:R-:W-:-:S13]  /*42d0*/  ISETP.GT.U32.AND P0, PT, R4, 0x3bffffff, PT ;  /* 0x3bffffff0400780c */ /* 0x000fda0003f04070 */
[----:B------:R-:W-:Y:S05]  /*42e0*/  @P0 BRA `(.L_x_102) ;  /* 0x0000000000140947 */ /* 0x000fea0003800000 */
[----:B------:R-:W-:-:S05]  /*42f0*/  FADD.FTZ R0, R4, 8192 ;  /* 0x4600000004007421 */ /* 0x000fca0000010000 */
[----:B------:R-:W-:Y:S02]  /*4300*/  LOP3.LUT P0, R4, R0, 0xff, RZ, 0xc0, !PT ;  /* 0x000000ff00047812 */ /* 0x000fe4000780c0ff */
[----:B------:R-:W-:-:S11]  /*4310*/  PRMT R0, RZ, 0x7610, R0 ;  /* 0x00007610ff007816 */ /* 0x000fd60000000000 */
[----:B------:R-:W-:Y:S05]  /*4320*/  @!P0 BRA `(.L_x_101) ;  /* 0x0000000000248947 */ /* 0x000fea0003800000 */
[----:B------:R-:W-:Y:S05]  /*4330*/  BRA `(.L_x_103) ;  /* 0x0000000000147947 */ /* 0x000fea0003800000 */
.L_x_102:
[----:B------:R-:W-:-:S04]  /*4340*/  SHF.R.U32.HI R0, RZ, 0x14, R5 ;  /* 0x00000014ff007819 */ /* 0x000fc80000011605 */
[----:B------:R-:W-:-:S04]  /*4350*/  LOP3.LUT R0, R0, 0x1, RZ, 0xc0, !PT ;  /* 0x0000000100007812 */ /* 0x000fc800078ec0ff */
[----:B------:R-:W-:-:S04]  /*4360*/  IADD3 R0, PT, PT, R5, 0x487ffff, R0 ;  /* 0x0487ffff05007810 */ /* 0x000fc80007ffe000 */
[----:B------:R-:W-:-:S04]  /*4370*/  SHF.R.U32.HI R0, RZ, 0x14, R0 ;  /* 0x00000014ff007819 */ /* 0x000fc80000011600 */
[----:B------:R-:W-:-:S07]  /*4380*/  LOP3.LUT R4, R0, 0xff, RZ, 0xc0, !PT ;  /* 0x000000ff00047812 */ /* 0x000fce00078ec0ff */
.L_x_103:
[----:B------:R-:W-:-:S04]  /*4390*/  SHF.R.U32.HI R5, RZ, 0x18, R5 ;  /* 0x00000018ff057819 */ /* 0x000fc80000011605 */
[----:B------:R-:W-:-:S04]  /*43a0*/  LOP3.LUT R4, R4, 0x80, R5, 0xf8, !PT ;  /* 0x0000008004047812 */ /* 0x000fc800078ef805 */
[----:B------:R-:W-:-:S07]  /*43b0*/  PRMT R0, R4, 0x7610, R0 ;  /* 0x0000761004007816 */ /* 0x000fce0000000000 */
.L_x_101:
[----:B------:R-:W-:Y:S05]  /*43c0*/  BSYNC.RECONVERGENT B0 ;  /* 0x0000000000007941 */ /* 0x000fea0003800200 */
.L_x_100:
[----:B------:R1:W-:Y:S01]  /*43d0*/  STG.E.U8 desc[UR36][R2.64], R0 ;  /* 0x0000000002007986 */ /* 0x0003e2000c101124 */
[----:B------:R-:W-:Y:S05]  /*43e0*/  BRA `(.L_x_81) ;  /* 0x0000000400187947 */ /* 0x000fea0003800000 */
.L_x_98:
        /* <DEDUP_REMOVED lines=13> */
.L_x_106:
[----:B------:R-:W-:-:S04]  /*44c0*/  SHF.R.U32.HI R0, RZ, 0x15, R5 ;  /* 0x00000015ff007819 */ /* 0x000fc80000011605 */
[----:B------:R-:W-:-:S04]  /*44d0*/  LOP3.LUT R0, R0, 0x1, RZ, 0xc0, !PT ;  /* 0x0000000100007812 */ /* 0x000fc800078ec0ff */
[----:B------:R-:W-:-:S04]  /*44e0*/  IADD3 R0, PT, PT, R5, 0x88fffff, R0 ;  /* 0x088fffff05007810 */ /* 0x000fc80007ffe000 */
[----:B------:R-:W-:-:S04]  /*44f0*/  SHF.R.U32.HI R0, RZ, 0x15, R0 ;  /* 0x00000015ff007819 */ /* 0x000fc80000011600 */
[----:B------:R-:W-:-:S07]  /*4500*/  LOP3.LUT R4, R0, 0xff, RZ, 0xc0, !PT ;  /* 0x000000ff00047812 */ /* 0x000fce00078ec0ff */
.L_x_107:
[----:B------:R-:W-:-:S04]  /*4510*/  SHF.R.U32.HI R5, RZ, 0x18, R5 ;  /* 0x00000018ff057819 */ /* 0x000fc80000011605 */
[----:B------:R-:W-:-:S04]  /*4520*/  LOP3.LUT R4, R4, 0x80, R5, 0xf8, !PT ;  /* 0x0000008004047812 */ /* 0x000fc800078ef805 */
[----:B------:R-:W-:-:S07]  /*4530*/  PRMT R0, R4, 0x7610, R0 ;  /* 0x0000761004007816 */ /* 0x000fce0000000000 */
.L_x_105:
[----:B------:R-:W-:Y:S05]  /*4540*/  BSYNC.RECONVERGENT B0 ;  /* 0x0000000000007941 */ /* 0x000fea0003800200 */
.L_x_104:
[----:B------:R2:W-:Y:S01]  /*4550*/  STG.E.U8 desc[UR36][R2.64], R0 ;  /* 0x0000000002007986 */ /* 0x0005e2000c101124 */
[----:B------:R-:W-:Y:S05]  /*4560*/  BRA `(.L_x_81) ;  /* 0x0000000000b87947 */ /* 0x000fea0003800000 */
.L_x_97:
[----:B------:R-:W-:-:S09]  /*4570*/  UISETP.NE.AND UP0, UPT, UR4, 0x1c, UPT ;  /* 0x0000001c0400788c */ /* 0x000fd2000bf05270 */
[----:B------:R-:W-:Y:S05]  /*4580*/  BRA.U !UP0, `(.L_x_108) ;  /* 0x0000000108a47547 */ /* 0x000fea000b800000 */
[----:B------:R-:W-:-:S09]  /*4590*/  UISETP.NE.AND UP0, UPT, UR4, 0x1d, UPT ;  /* 0x0000001d0400788c */ /* 0x000fd2000bf05270 */
[----:B------:R-:W-:Y:S05]  /*45a0*/  BRA.U !UP0, `(.L_x_109) ;  /* 0x00000001088c7547 */ /* 0x000fea000b800000 */
[----:B------:R-:W-:-:S09]  /*45b0*/  UISETP.NE.AND UP0, UPT, UR4, 0x2c, UPT ;  /* 0x0000002c0400788c */ /* 0x000fd2000bf05270 */
[----:B------:R-:W-:Y:S05]  /*45c0*/  BRA.U !UP0, `(.L_x_110) ;  /* 0x0000000108447547 */ /* 0x000fea000b800000 */
.L_x_80:
[----:B------:R-:W-:Y:S01]  /*45d0*/  MOV R0, 0x0 ;  /* 0x0000000000007802 */ /* 0x000fe20000000f00 */
[----:B------:R-:W0:Y:S01]  /*45e0*/  LDCU.64 UR6, c[0x4][0x128] ;  /* 0x01002500ff0677ac */ /* 0x000e220008000a00 */
[----:B------:R-:W-:Y:S02]  /*45f0*/  HFMA2 R12, -RZ, RZ, 0, 5.9604644775390625e-08 ;  /* 0x00000001ff0c7431 */ /* 0x000fe400000001ff */
[----:B------:R-:W-:Y:S01]  /*4600*/  IMAD.MOV.U32 R8, RZ, RZ, 0x65 ;  /* 0x00000065ff087424 */ /* 0x000fe200078e00ff */
[----:B------:R1:W2:Y:S01]  /*4610*/  LDC.64 R2, c[0x4][R0] ;  /* 0x0100000000027b82 */ /* 0x0002a20000000a00 */
[----:B------:R-:W3:Y:S01]  /*4620*/  LDCU.64 UR8, c[0x4][0x130] ;  /* 0x01002600ff0877ac */ /* 0x000ee20008000a00 */
[----:B------:R-:W-:Y:S01]  /*4630*/  IMAD.MOV.U32 R13, RZ, RZ, RZ ;  /* 0x000000ffff0d7224 */ /* 0x000fe200078e00ff */
[----:B------:R-:W4:Y:S01]  /*4640*/  LDCU.64 UR4, c[0x4][0x40] ;  /* 0x01000800ff0477ac */ /* 0x000f220008000a00 */
[----:B0-----:R-:W-:Y:S01]  /*4650*/  IMAD.U32 R4, RZ, RZ, UR6 ;  /* 0x00000006ff047e24 */ /* 0x001fe2000f8e00ff */
[----:B------:R-:W-:Y:S01]  /*4660*/  MOV R5, UR7 ;  /* 0x0000000700057c02 */ /* 0x000fe20008000f00 */
[----:B---3--:R-:W-:-:S02]  /*4670*/  IMAD.U32 R6, RZ, RZ, UR8 ;  /* 0x00000008ff067e24 */ /* 0x008fc4000f8e00ff */
[----:B------:R-:W-:Y:S02]  /*4680*/  IMAD.U32 R7, RZ, RZ, UR9 ;  /* 0x00000009ff077e24 */ /* 0x000fe4000f8e00ff */
[----:B----4-:R-:W-:Y:S02]  /*4690*/  IMAD.U32 R10, RZ, RZ, UR4 ;  /* 0x00000004ff0a7e24 */ /* 0x010fe4000f8e00ff */
[----:B-1----:R-:W-:-:S07]  /*46a0*/  IMAD.U32 R11, RZ, RZ, UR5 ;  /* 0x00000005ff0b7e24 */ /* 0x002fce000f8e00ff */
[----:B------:R-:W-:-:S07]  /*46b0*/  LEPC R20, `(.L_x_111) ;  /* 0x000000001014794e */ /* 0x000fce0000000000 */
[----:B--2---:R-:W-:Y:S05]  /*46c0*/  CALL.ABS.NOINC R2 ;  /* 0x0000000002007343 */ /* 0x004fea0003c00000 */
.L_x_111:
[----:B------:R-:W-:Y:S05]  /*46d0*/  BRA `(.L_x_81) ;  /* 0x00000000005c7947 */ /* 0x000fea0003800000 */
.L_x_110:
[----:B------:R-:W-:-:S05]  /*46e0*/  IMAD.U32 R5, R5, 0x10000, RZ ;  /* 0x0001000005057824 */ /* 0x000fca00078e00ff */
[----:B------:R-:W-:-:S04]  /*46f0*/  SHF.R.U32.HI R6, RZ, 0x17, R5 ;  /* 0x00000017ff067819 */ /* 0x000fc80000011605 */
[----:B------:R-:W-:-:S04]  /*4700*/  LOP3.LUT R4, R6, 0xff, RZ, 0xc0, !PT ;  /* 0x000000ff06047812 */ /* 0x000fc800078ec0ff */
[----:B------:R-:W-:-:S13]  /*4710*/  ISETP.NE.AND P1, PT, R4, 0xff, PT ;  /* 0x000000ff0400780c */ /* 0x000fda0003f25270 */
[--C-:B------:R-:W-:Y:S02]  /*4720*/  @P1 SHF.R.U32.HI R0, RZ, 0x16, R5.reuse ;  /* 0x00000016ff001819 */ /* 0x100fe40000011605 */
[----:B------:R-:W-:Y:S01]  /*4730*/  @P1 LOP3.LUT P0, RZ, R4, 0x3fffff, R5, 0xf8, !PT ;  /* 0x003fffff04ff1812 */ /* 0x000fe2000780f805 */
[----:B------:R-:W-:Y:S01]  /*4740*/  IMAD.MOV.U32 R5, RZ, RZ, 0xff ;  /* 0x000000ffff057424 */ /* 0x000fe200078e00ff */
[----:B------:R-:W-:-:S04]  /*4750*/  @P1 LOP3.LUT R0, R0, 0x1, RZ, 0xc0, !PT ;  /* 0x0000000100001812 */ /* 0x000fc800078ec0ff */
[----:B------:R-:W-:Y:S01]  /*4760*/  @P1 ISETP.EQ.U32.AND P2, PT, R0, 0x1, P0 ;  /* 0x000000010000180c */ /* 0x000fe20000742070 */
[----:B------:R-:W-:Y:S01]  /*4770*/  @P1 VIADD R0, R6, 0x1 ;  /* 0x0000000106001836 */ /* 0x000fe20000000000 */
[----:B------:R-:W-:Y:S02]  /*4780*/  PLOP3.LUT P0, PT, PT, PT, PT, 0x80, 0x8 ;  /* 0x000000000008781c */ /* 0x000fe40003f0f070 */
[----:B------:R-:W-:-:S13]  /*4790*/  @P1 PLOP3.LUT P0, PT, P2, PT, PT, 0x80, 0x8 ;  /* 0x000000000008181c */ /* 0x000fda000170f070 */
[----:B------:R-:W-:-:S05]  /*47a0*/  @!P0 IMAD.MOV R0, RZ, RZ, R6 ;  /* 0x000000ffff008224 */ /* 0x000fca00078e0206 */
[----:B------:R-:W-:-:S05]  /*47b0*/  @P1 MOV R5, R0 ;  /* 0x0000000000051202 */ /* 0x000fca0000000f00 */
[----:B------:R4:W-:Y:S01]  /*47c0*/  STG.E.U8 desc[UR36][R2.64], R5 ;  /* 0x0000000502007986 */ /* 0x0009e2000c101124 */
[----:B------:R-:W-:Y:S05]  /*47d0*/  BRA `(.L_x_81) ;  /* 0x00000000001c7947 */ /* 0x000fea0003800000 */
.L_x_109:
[----:B------:R-:W-:-:S06]  /*47e0*/  IMAD.U32 R5, R5, 0x10000, RZ ;  /* 0x0001000005057824 */ /* 0x000fcc00078e00ff */
[----:B------:R-:W0:Y:S02]  /*47f0*/  F2I.U64.TRUNC R4, R5 ;  /* 0x0000000500047311 */ /* 0x000e24000020d800 */
[----:B0-----:R0:W-:Y:S01]  /*4800*/  STG.E.64 desc[UR36][R2.64], R4 ;  /* 0x0000000402007986 */ /* 0x0011e2000c101b24 */
[----:B------:R-:W-:Y:S05]  /*4810*/  BRA `(.L_x_81) ;  /* 0x00000000000c7947 */ /* 0x000fea0003800000 */
.L_x_108:
[----:B------:R-:W-:-:S06]  /*4820*/  IMAD.U32 R5, R5, 0x10000, RZ ;  /* 0x0001000005057824 */ /* 0x000fcc00078e00ff */
[----:B------:R-:W0:Y:S02]  /*4830*/  F2I.FTZ.U32.TRUNC.NTZ R5, R5 ;  /* 0x0000000500057305 */ /* 0x000e24000021f000 */
[----:B0-----:R3:W-:Y:S02]  /*4840*/  STG.E desc[UR36][R2.64], R5 ;  /* 0x0000000502007986 */ /* 0x0017e4000c101924 */
.L_x_81:
[----:B------:R-:W-:-:S07]  /*4850*/  VIADD R17, R17, 0x80 ;  /* 0x0000008011117836 */ /* 0x000fce0000000000 */
.L_x_1:
[----:B------:R-:W-:Y:S05]  /*4860*/  BSYNC.RECONVERGENT B6 ;  /* 0x0000000000067941 */ /* 0x000fea0003800200 */
.L_x_0:
[----:B------:R-:W5:Y:S01]  /*4870*/  LDCU UR4, c[0x0][0x380] ;  /* 0x00007000ff0477ac */ /* 0x000f620008000800 */
[----:B------:R-:W-:Y:S01]  /*4880*/  BSSY.RECONVERGENT B6, `(.L_x_112) ;  /* 0x0000475000067945 */ /* 0x000fe20003800200 */
[----:B-----5:R-:W-:-:S13]  /*4890*/  ISETP.GE.AND P0, PT, R17, UR4, PT ;  /* 0x0000000411007c0c */ /* 0x020fda000bf06270 */
[----:B------:R-:W-:Y:S05]  /*48a0*/  @P0 BRA `(.L_x_113) ;  /* 0x0000004400c80947 */ /* 0x000fea0003800000 */
[----:B------:R-:W5:Y:S01]  /*48b0*/  LDCU UR4, c[0x0][0x388] ;  /* 0x00007100ff0477ac */ /* 0x000f620008000800 */
[----:B------:R-:W-:Y:S02]  /*48c0*/  HFMA2 R16, -RZ, RZ, 0, 0 ;  /* 0x00000000ff107431 */ /* 0x000fe400000001ff */
[----:B------:R-:W-:Y:S02]  /*48d0*/  IMAD.MOV.U32 R18, RZ, RZ, RZ ;  /* 0x000000ffff127224 */ /* 0x000fe400078e00ff */
[----:B012---:R-:W-:Y:S01]  /*48e0*/  IMAD.MOV.U32 R0, RZ, RZ, RZ ;  /* 0x000000ffff007224 */ /* 0x007fe200078e00ff */
[----:B-----5:R-:W-:-:S09]  /*48f0*/  UISETP.NE.AND UP0, UPT, UR4, URZ, UPT ;  /* 0x000000ff0400728c */ /* 0x020fd2000bf05270 */
[----:B------:R-:W-:Y:S05]  /*4900*/  BRA.U !UP0, `(.L_x_114) ;  /* 0x0000001508707547 */ /* 0x000fea000b800000 */
[----:B------:R-:W3:Y:S01]  /*4910*/  LDCU.64 UR4, c[0x0][0x390] ;  /* 0x00007200ff0477ac */ /* 0x000ee20008000a00 */
[----:B------:R-:W-:Y:S01]  /*4920*/  IMAD.MOV.U32 R16, RZ, RZ, RZ ;  /* 0x000000ffff107224 */ /* 0x000fe200078e00ff */
[----:B------:R-:W0:Y:S01]  /*4930*/  LDCU UR6, c[0x0][0x38c] ;  /* 0x00007180ff0677ac */ /* 0x000e220008000800 */
[----:B------:R-:W1:Y:S01]  /*4940*/  LDCU.64 UR8, c[0x0][0x4b8] ;  /* 0x00009700ff0877ac */ /* 0x000e620008000a00 */
[----:B------:R-:W-:Y:S01]  /*4950*/  UISETP.NE.AND UP0, UPT, UR39, URZ, UPT ;  /* 0x000000ff2700728c */ /* 0x000fe2000bf05270 */
[----:B---34-:R-:W-:Y:S01]  /*4960*/  IMAD.HI.U32 R2, R17, UR4, R16 ;  /* 0x0000000411027c27 */ /* 0x018fe2000f8e0010 */
[----:B------:R-:W2:Y:S04]  /*4970*/  LDCU UR4, c[0x0][0x4c0] ;  /* 0x00009800ff0477ac */ /* 0x000ea80008000800 */
[----:B------:R-:W-:-:S05]  /*4980*/  SHF.R.U32.HI R3, RZ, UR5, R2 ;  /* 0x00000005ff037c19 */ /* 0x000fca0008011602 */
[----:B------:R-:W-:-:S04]  /*4990*/  IMAD.MOV R18, RZ, RZ, -R3 ;  /* 0x000000ffff127224 */ /* 0x000fc800078e0a03 */
[----:B0-----:R-:W-:-:S04]  /*49a0*/  IMAD R18, R18, UR6, R17 ;  /* 0x0000000612127c24 */ /* 0x001fc8000f8e0211 */
[C---:B-1----:R-:W-:Y:S02]  /*49b0*/  IMAD R16, R18.reuse, UR8, RZ ;  /* 0x0000000812107c24 */ /* 0x042fe4000f8e02ff */
[C---:B------:R-:W-:Y:S02]  /*49c0*/  IMAD R0, R18.reuse, UR9, RZ ;  /* 0x0000000912007c24 */ /* 0x040fe4000f8e02ff */
[----:B--2---:R-:W-:Y:S01]  /*49d0*/  IMAD R18, R18, UR4, RZ ;  /* 0x0000000412127c24 */ /* 0x004fe2000f8e02ff */
        /* <DEDUP_REMOVED lines=22> */
[----:B------:R-:W-:-:S04]  /*4b40*/  SHF.R.U32.HI R3, RZ, UR5, R2 ;  /* 0x00000005ff037c19 */ /* 0x000fc80008011602 */
[----:B------:R-:W-:-:S05]  /*4b50*/  IADD3 R4, PT, PT, -R3, RZ, RZ ;  /* 0x000000ff03047210 */ /* 0x000fca0007ffe1ff */
        /* <DEDUP_REMOVED lines=40> */
[----:B-1----:R-:W-:-:S04]  /*4de0*/  SHF.R.U32.HI R5, RZ, UR4, R4 ;  /* 0x00000004ff057c19 */ /* 0x002fc80008011604 */
[----:B------:R-:W-:-:S05]  /*4df0*/  IADD3 R2, PT, PT, -R5, RZ, RZ ;  /* 0x000000ff05027210 */ /* 0x000fca0007ffe1ff */
        /* <DEDUP_REMOVED lines=269> */
.L_x_114:
[----:B------:R-:W3:Y:S01]  /*5ed0*/  LDCU.64 UR6, c[0x0][0x5f0] ;  /* 0x0000be00ff0677ac */ /* 0x000ee20008000a00 */
[----:B------:R-:W-:-:S04]  /*5ee0*/  UPRMT UR4, UR41, 0x7771, URZ ;  /* 0x0000777129047896 */ /* 0x000fc800080000ff */
[----:B------:R-:W-:Y:S01]  /*5ef0*/  UISETP.GT.AND UP0, UPT, UR4, 0x9, UPT ;  /* 0x000000090400788c */ /* 0x000fe2000bf04270 */
[----:B---34-:R-:W-:-:S05]  /*5f00*/  IADD3 R2, P0, PT, R0, UR6, RZ ;  /* 0x0000000600027c10 */ /* 0x018fca000ff1e0ff */
        /* <DEDUP_REMOVED lines=15> */
.L_x_118:
[----:B------:R-:W2:Y:S02]  /*6000*/  LDG.E.U8 R2, desc[UR36][R2.64] ;  /* 0x0000002402027981 */ /* 0x000ea4000c1e1100 */
[----:B--2---:R-:W-:-:S04]  /*6010*/  I2FP.F32.U32 R0, R2 ;  /* 0x0000000200007245 */ /* 0x004fc80000201000 */
[----:B------:R-:W-:-:S04]  /*6020*/  F2FP.BF16.F32.PACK_AB R0, RZ, R0 ;  /* 0x00000000ff00723e */ /* 0x000fc800000010ff */
[----:B------:R-:W-:Y:S01]  /*6030*/  PRMT R19, R0, 0x7610, R19 ;  /* 0x0000761000137816 */ /* 0x000fe20000000013 */
[----:B------:R-:W-:Y:S06]  /*6040*/  BRA `(.L_x_120) ;  /* 0x0000000c00c07947 */ /* 0x000fec0003800000 */
.L_x_117:
        /* <DEDUP_REMOVED lines=11> */
.L_x_122:
[----:B------:R-:W2:Y:S02]  /*6100*/  LDG.E R2, desc[UR36][R2.64] ;  /* 0x0000002402027981 */ /* 0x000ea4000c1e1900 */
[----:B--2---:R-:W-:-:S04]  /*6110*/  I2FP.F32.S32 R0, R2 ;  /* 0x0000000200007245 */ /* 0x004fc80000201400 */
[----:B------:R-:W-:-:S04]  /*6120*/  F2FP.BF16.F32.PACK_AB R0, RZ, R0 ;  /* 0x00000000ff00723e */ /* 0x000fc800000010ff */
[----:B------:R-:W-:Y:S01]  /*6130*/  PRMT R19, R0, 0x7610, R19 ;  /* 0x0000761000137816 */ /* 0x000fe20000000013 */
[----:B------:R-:W-:Y:S06]  /*6140*/  BRA `(.L_x_120) ;  /* 0x0000000c00807947 */ /* 0x000fec0003800000 */
.L_x_121:
[----:B------:R-:W2:Y:S02]  /*6150*/  LDG.E.U16 R2, desc[UR36][R2.64] ;  /* 0x0000002402027981 */ /* 0x000ea4000c1e1500 */
[----:B--2---:R-:W0:Y:S02]  /*6160*/  I2F.S16 R0, R2 ;  /* 0x0000000200007306 */ /* 0x004e240000101400 */
[----:B0-----:R-:W-:-:S04]  /*6170*/  F2FP.BF16.F32.PACK_AB R0, RZ, R0 ;  /* 0x00000000ff00723e */ /* 0x001fc800000010ff */
[----:B------:R-:W-:Y:S01]  /*6180*/  PRMT R19, R0, 0x7610, R19 ;  /* 0x0000761000137816 */ /* 0x000fe20000000013 */
[----:B------:R-:W-:Y:S06]  /*6190*/  BRA `(.L_x_120) ;  /* 0x0000000c006c7947 */ /* 0x000fec0003800000 */
.L_x_116:
        /* <DEDUP_REMOVED lines=9> */
.L_x_124:
[----:B------:R-:W2:Y:S02]  /*6230*/  LDG.E.U16 R0, desc[UR36][R2.64] ;  /* 0x0000002402007981 */ /* 0x000ea4000c1e1500 */
[----:B--2---:R-:W-:-:S05]  /*6240*/  HADD2.F32 R0, -RZ, R0.H0_H0 ;  /* 0x20000000ff007230 */ /* 0x004fca0000004100 */
[----:B------:R-:W-:-:S04]  /*6250*/  F2FP.BF16.F32.PACK_AB R0, RZ, R0 ;  /* 0x00000000ff00723e */ /* 0x000fc800000010ff */
[----:B------:R-:W-:Y:S01]  /*6260*/  PRMT R19, R0, 0x7610, R19 ;  /* 0x0000761000137816 */ /* 0x000fe20000000013 */
[----:B------:R-:W-:Y:S06]  /*6270*/  BRA `(.L_x_120) ;  /* 0x0000000c00347947 */ /* 0x000fec0003800000 */
.L_x_123:
        /* <DEDUP_REMOVED lines=9> */
.L_x_126:
[----:B------:R-:W2:Y:S02]  /*6310*/  LDG.E.U16 R2, desc[UR36][R2.64] ;  /* 0x0000002402027981 */ /* 0x000ea4000c1e1500 */
[----:B--2---:R-:W-:-:S05]  /*6320*/  HADD2.F32 R0, -RZ, R2.H0_H0 ;  /* 0x20000002ff007230 */ /* 0x004fca0000004100 */
[----:B------:R-:W-:-:S04]  /*6330*/  F2FP.BF16.F32.PACK_AB R0, RZ, R0 ;  /* 0x00000000ff00723e */ /* 0x000fc800000010ff */
[----:B------:R-:W-:Y:S01]  /*6340*/  PRMT R19, R0, 0x7610, R19 ;  /* 0x0000761000137816 */ /* 0x000fe20000000013 */
[----:B------:R-:W-:Y:S06]  /*6350*/  BRA `(.L_x_120) ;  /* 0x0000000800fc7947 */ /* 0x000fec0003800000 */
.L_x_125:
        /* <DEDUP_REMOVED lines=9> */
.L_x_115:
        /* <DEDUP_REMOVED lines=14> */
.L_x_129:
        /* <DEDUP_REMOVED lines=9> */
.L_x_128:
        /* <DEDUP_REMOVED lines=12> */
[----:B0-----:R-:W-:-:S04]  /*6620*/  IADD3 R5, PT, PT, -R5, RZ, RZ ;  /* 0x000000ff05057210 */ /* 0x001fc80007ffe1ff */
[----:B------:R-:W-:-:S05]  /*6630*/  VIADDMNMX.U32 R5, R5, R6, 0x4, !PT ;  /* 0x0000000405057446 */ /* 0x000fca0007800006 */
[----:B------:R-:W-:-:S04]  /*6640*/  VIADD R5, R5, 0xfffffffc ;  /* 0xfffffffc05057836 */ /* 0x000fc80000000000 */
[----:B------:R-:W-:Y:S01]  /*6650*/  IMAD.SHL.U32 R7, R5, 0x800000, RZ ;  /* 0x0080000005077824 */ /* 0x000fe200078e00ff */
[C---:B------:R-:W-:Y:S01]  /*6660*/  SHF.L.U32 R6, R4.reuse, R5, RZ ;  /* 0x0000000504067219 */ /* 0x040fe200000006ff */
        /* <DEDUP_REMOVED lines=10> */
.L_x_131:
[----:B------:R-:W2:Y:S02]  /*6710*/  LDG.E.U8 R2, desc[UR36][R2.64] ;  /* 0x0000002402027981 */ /* 0x000ea4000c1e1100 */
[C---:B--2---:R-:W-:Y:S01]  /*6720*/  IMAD.SHL.U32 R0, R2.reuse, 0x2000000, RZ ;  /* 0x0200000002007824 */ /* 0x044fe200078e00ff */
[----:B------:R-:W-:-:S04]  /*6730*/  SHF.L.U32 R5, R2, 0x8, RZ ;  /* 0x0000000802057819 */ /* 0x000fc800000006ff */
[----:B------:R-:W-:-:S13]  /*6740*/  ISETP.GE.U32.AND P0, PT, R0, 0x8000000, PT ;  /* 0x080000000000780c */ /* 0x000fda0003f06070 */
[C---:B------:R-:W-:Y:S02]  /*6750*/  @!P0 LOP3.LUT R4, R5.reuse, 0x7f00, RZ, 0xc0, !PT ;  /* 0x00007f0005048812 */ /* 0x040fe400078ec0ff */
[----:B------:R-:W-:Y:S02]  /*6760*/  @P0 LEA.HI R0, R0, 0x70000000, RZ, 0x1c ;  /* 0x7000000000000811 */ /* 0x000fe400078fe0ff */
[----:B------:R-:W-:Y:S02]  /*6770*/  @!P0 LOP3.LUT R4, R4, 0x3f000000, RZ, 0xfc, !PT ;  /* 0x3f00000004048812 */ /* 0x000fe400078efcff */
[----:B------:R-:W-:Y:S01]  /*6780*/  PRMT R5, R5, 0x9910, RZ ;  /* 0x0000991005057816 */ /* 0x000fe200000000ff */
[----:B------:R-:W-:Y:S02]  /*6790*/  @P0 FMUL.FTZ R0, R0, 1.9259299443872358531e-34 ;  /* 0x0780000000000820 */ /* 0x000fe40000410000 */
[----:B------:R-:W-:-:S05]  /*67a0*/  @!P0 FADD.FTZ R0, R4, -0.5 ;  /* 0xbf00000004008421 */ /* 0x000fca0000010000 */
[----:B------:R-:W-:-:S04]  /*67b0*/  LOP3.LUT R0, R0, 0x80000000, R5, 0xf8, !PT ;  /* 0x8000000000007812 */ /* 0x000fc800078ef805 */
[----:B------:R-:W-:-:S04]  /*67c0*/  F2FP.BF16.F32.PACK_AB R0, RZ, R0 ;  /* 0x00000000ff00723e */ /* 0x000fc800000010ff */
[----:B------:R-:W-:Y:S01]  /*67d0*/  PRMT R19, R0, 0x7610, R19 ;  /* 0x0000761000137816 */ /* 0x000fe20000000013 */
[----:B------:R-:W-:Y:S06]  /*67e0*/  BRA `(.L_x_120) ;  /* 0x0000000400d87947 */ /* 0x000fec0003800000 */
.L_x_130:
[----:B------:R0:W5:Y:S01]  /*67f0*/  LDG.E.U16 R19, desc[UR36][R2.64] ;  /* 0x0000002402137981 */ /* 0x000162000c1e1500 */
[----:B------:R-:W-:Y:S05]  /*6800*/  BRA `(.L_x_120) ;  /* 0x0000000400d07947 */ /* 0x000fea0003800000 */
.L_x_127:
        /* <DEDUP_REMOVED lines=13> */
.L_x_134:
        /* <DEDUP_REMOVED lines=21> */
.L_x_138:
[----:B------:R-:W-:Y:S05]  /*6a30*/  BSYNC.RECONVERGENT B1 ;  /* 0x0000000000017941 */ /* 0x000fea0003800200 */
.L_x_137:
[----:B------:R-:W-:Y:S01]  /*6a40*/  IMAD.SHL.U32 R0, R0, 0x100000, RZ ;  /* 0x0010000000007824 */ /* 0x000fe200078e00ff */
[----:B------:R-:W-:-:S04]  /*6a50*/  LEA R2, R2, 0x3b800000, 0x17 ;  /* 0x3b80000002027811 */ /* 0x000fc800078eb8ff */
[----:B------:R-:W-:-:S07]  /*6a60*/  LOP3.LUT R0, R2, R0, R7, 0xfe, !PT ;  /* 0x0000000002007212 */ /* 0x000fce00078efe07 */
.L_x_136:
[----:B------:R-:W-:Y:S05]  /*6a70*/  BSYNC.RECONVERGENT B0 ;  /* 0x0000000000007941 */ /* 0x000fea0003800200 */
.L_x_135:
[----:B------:R-:W-:-:S04]  /*6a80*/  F2FP.BF16.F32.PACK_AB R0, RZ, R0 ;  /* 0x00000000ff00723e */ /* 0x000fc800000010ff */
[----:B------:R-:W-:Y:S01]  /*6a90*/  PRMT R19, R0, 0x7610, R19 ;  /* 0x0000761000137816 */ /* 0x000fe20000000013 */
[----:B------:R-:W-:Y:S06]  /*6aa0*/  BRA `(.L_x_120) ;  /* 0x0000000400287947 */ /* 0x000fec0003800000 */
.L_x_133:
        /* <DEDUP_REMOVED lines=21> */
.L_x_142:
[----:B------:R-:W-:Y:S05]  /*6c00*/  BSYNC.RECONVERGENT B1 ;  /* 0x0000000000017941 */ /* 0x000fea0003800200 */
.L_x_141:
[----:B------:R-:W-:Y:S01]  /*6c10*/  IMAD.SHL.U32 R0, R0, 0x200000, RZ ;  /* 0x0020000000007824 */ /* 0x000fe200078e00ff */
[----:B------:R-:W-:-:S04]  /*6c20*/  LEA R2, R2, 0x37800000, 0x17 ;  /* 0x3780000002027811 */ /* 0x000fc800078eb8ff */
[----:B------:R-:W-:-:S07]  /*6c30*/  LOP3.LUT R0, R2, R0, R7, 0xfe, !PT ;  /* 0x0000000002007212 */ /* 0x000fce00078efe07 */
.L_x_140:
[----:B------:R-:W-:Y:S05]  /*6c40*/  BSYNC.RECONVERGENT B0 ;  /* 0x0000000000007941 */ /* 0x000fea0003800200 */
.L_x_139:
[----:B------:R-:W-:-:S04]  /*6c50*/  F2FP.BF16.F32.PACK_AB R0, RZ, R0 ;  /* 0x00000000ff00723e */ /* 0x000fc800000010ff */
[----:B------:R-:W-:Y:S01]  /*6c60*/  PRMT R19, R0, 0x7610, R19 ;  /* 0x0000761000137816 */ /* 0x000fe20000000013 */
[----:B------:R-:W-:Y:S06]  /*6c70*/  BRA `(.L_x_120) ;  /* 0x0000000000b47947 */ /* 0x000fec0003800000 */
.L_x_132:
[----:B------:R-:W-:-:S09]  /*6c80*/  UISETP.NE.AND UP0, UPT, UR4, 0x1c, UPT ;  /* 0x0000001c0400788c */ /* 0x000fd2000bf05270 */
[----:B------:R-:W-:Y:S05]  /*6c90*/  BRA.U !UP0, `(.L_x_143) ;  /* 0x00000001089c7547 */ /* 0x000fea000b800000 */
[----:B------:R-:W-:-:S09]  /*6ca0*/  UISETP.NE.AND UP0, UPT, UR4, 0x1d, UPT ;  /* 0x0000001d0400788c */ /* 0x000fd2000bf05270 */
[----:B------:R-:W-:Y:S05]  /*6cb0*/  BRA.U !UP0, `(.L_x_144) ;  /* 0x0000000108807547 */ /* 0x000fea000b800000 */
[----:B------:R-:W-:-:S09]  /*6cc0*/  UISETP.NE.AND UP0, UPT, UR4, 0x2c, UPT ;  /* 0x0000002c0400788c */ /* 0x000fd2000bf05270 */
[----:B------:R-:W-:Y:S05]  /*6cd0*/  BRA.U UP0, `(.L_x_119) ;  /* 0x0000000100307547 */ /* 0x000fea000b800000 */
        /* <DEDUP_REMOVED lines=8> */
.L_x_146:
[----:B------:R-:W-:Y:S05]  /*6d60*/  BSYNC.RECONVERGENT B0 ;  /* 0x0000000000007941 */ /* 0x000fea0003800200 */
.L_x_145:
[----:B------:R-:W-:-:S04]  /*6d70*/  F2FP.BF16.F32.PACK_AB R0, RZ, R0 ;  /* 0x00000000ff00723e */ /* 0x000fc800000010ff */
[----:B------:R-:W-:Y:S01]  /*6d80*/  PRMT R19, R0, 0x7610, R19 ;  /* 0x0000761000137816 */ /* 0x000fe20000000013 */
[----:B------:R-:W-:Y:S06]  /*6d90*/  BRA `(.L_x_120) ;  /* 0x00000000006c7947 */ /* 0x000fec0003800000 */
.L_x_119:
        /* <DEDUP_REMOVED lines=16> */
.L_x_147:
[----:B------:R-:W-:Y:S01]  /*6ea0*/  PRMT R19, RZ, 0x7610, R19 ;  /* 0x00007610ff137816 */ /* 0x000fe20000000013 */
[----:B------:R-:W-:Y:S06]  /*6eb0*/  BRA `(.L_x_120) ;  /* 0x0000000000247947 */ /* 0x000fec0003800000 */
.L_x_144:
[----:B------:R-:W2:Y:S02]  /*6ec0*/  LDG.E.64 R2, desc[UR36][R2.64] ;  /* 0x0000002402027981 */ /* 0x000ea4000c1e1b00 */
[----:B--2---:R-:W0:Y:S02]  /*6ed0*/  I2F.U64 R0, R2 ;  /* 0x0000000200007312 */ /* 0x004e240000301000 */
[----:B0-----:R-:W-:-:S04]  /*6ee0*/  F2FP.BF16.F32.PACK_AB R0, RZ, R0 ;  /* 0x00000000ff00723e */ /* 0x001fc800000010ff */
[----:B------:R-:W-:Y:S01]  /*6ef0*/  PRMT R19, R0, 0x7610, R19 ;  /* 0x0000761000137816 */ /* 0x000fe20000000013 */
[----:B------:R-:W-:Y:S06]  /*6f00*/  BRA `(.L_x_120) ;  /* 0x0000000000107947 */ /* 0x000fec0003800000 */
.L_x_143:
[----:B------:R-:W2:Y:S02]  /*6f10*/  LDG.E R2, desc[UR36][R2.64] ;  /* 0x0000002402027981 */ /* 0x000ea4000c1e1900 */
[----:B--2---:R-:W-:-:S04]  /*6f20*/  I2FP.F32.U32 R0, R2 ;  /* 0x0000000200007245 */ /* 0x004fc80000201000 */
[----:B------:R-:W-:-:S04]  /*6f30*/  F2FP.BF16.F32.PACK_AB R0, RZ, R0 ;  /* 0x00000000ff00723e */ /* 0x000fc800000010ff */
[----:B------:R-:W-:-:S07]  /*6f40*/  PRMT R19, R0, 0x7610, R19 ;  /* 0x0000761000137816 */ /* 0x000fce0000000013 */
.L_x_120:
        /* <DEDUP_REMOVED lines=18> */
.L_x_151:
[----:B------:R-:W2:Y:S02]  /*7070*/  LDG.E.U8 R2, desc[UR36][R2.64] ;  /* 0x0000002402027981 */ /* 0x000ea4000c1e1100 */
[----:B--2---:R-:W-:-:S04]  /*7080*/  I2FP.F32.U32 R0, R2 ;  /* 0x0000000200007245 */ /* 0x004fc80000201000 */
[----:B------:R-:W-:Y:S01]  /*7090*/  F2FP.BF16.F32.PACK_AB R0, RZ, R0 ;  /* 0x00000000ff00723e */ /* 0x000fe200000010ff */
[----:B------:R-:W-:Y:S06]  /*70a0*/  BRA `(.L_x_153) ;  /* 0x0000000c00847947 */ /* 0x000fec0003800000 */
.L_x_150:
        /* <DEDUP_REMOVED lines=10> */
.L_x_155:
[----:B------:R-:W2:Y:S02]  /*7150*/  LDG.E R2, desc[UR36][R2.64] ;  /* 0x0000002402027981 */ /* 0x000ea4000c1e1900 */
[----:B--2---:R-:W-:-:S04]  /*7160*/  I2FP.F32.S32 R0, R2 ;  /* 0x0000000200007245 */ /* 0x004fc80000201400 */
[----:B------:R-:W-:Y:S01]  /*7170*/  F2FP.BF16.F32.PACK_AB R0, RZ, R0 ;  /* 0x00000000ff00723e */ /* 0x000fe200000010ff */
[----:B------:R-:W-:Y:S06]  /*7180*/  BRA `(.L_x_153) ;  /* 0x0000000c004c7947 */ /* 0x000fec0003800000 */
.L_x_154:
[----:B------:R-:W2:Y:S02]  /*7190*/  LDG.E.U16 R2, desc[UR36][R2.64] ;  /* 0x0000002402027981 */ /* 0x000ea4000c1e1500 */
[----:B--2---:R-:W0:Y:S02]  /*71a0*/  I2F.S16 R0, R2 ;  /* 0x0000000200007306 */ /* 0x004e240000101400 */
[----:B0-----:R-:W-:Y:S01]  /*71b0*/  F2FP.BF16.F32.PACK_AB R0, RZ, R0 ;  /* 0x00000000ff00723e */ /* 0x001fe200000010ff */
[----:B------:R-:W-:Y:S06]  /*71c0*/  BRA `(.L_x_153) ;  /* 0x0000000c003c7947 */ /* 0x000fec0003800000 */
.L_x_149:
        /* <DEDUP_REMOVED lines=9> */
.L_x_157:
[----:B------:R-:W2:Y:S02]  /*7260*/  LDG.E.U16 R0, desc[UR36][R2.64] ;  /* 0x0000002402007981 */ /* 0x000ea4000c1e1500 */
[----:B--2---:R-:W-:-:S05]  /*7270*/  HADD2.F32 R0, -RZ, R0.H0_H0 ;  /* 0x20000000ff007230 */ /* 0x004fca0000004100 */
[----:B------:R-:W-:Y:S01]  /*7280*/  F2FP.BF16.F32.PACK_AB R0, RZ, R0 ;  /* 0x00000000ff00723e */ /* 0x000fe200000010ff */
[----:B------:R-:W-:Y:S06]  /*7290*/  BRA `(.L_x_153) ;  /* 0x0000000c00087947 */ /* 0x000fec0003800000 */
.L_x_156:
        /* <DEDUP_REMOVED lines=9> */
.L_x_159:
[----:B------:R-:W2:Y:S02]  /*7330*/  LDG.E.U16 R2, desc[UR36][R2.64] ;  /* 0x0000002402027981 */ /* 0x000ea4000c1e1500 */
[----:B--2---:R-:W-:-:S05]  /*7340*/  HADD2.F32 R0, -RZ, R2.H0_H0 ;  /* 0x20000002ff007230 */ /* 0x004fca0000004100 */
[----:B------:R-:W-:Y:S01]  /*7350*/  F2FP.BF16.F32.PACK_AB R0, RZ, R0 ;  /* 0x00000000ff00723e */ /* 0x000fe200000010ff */
[----:B------:R-:W-:Y:S06]  /*7360*/  BRA `(.L_x_153) ;  /* 0x0000000800d47947 */ /* 0x000fec0003800000 */
.L_x_158:
        /* <DEDUP_REMOVED lines=8> */
.L_x_148:
        /* <DEDUP_REMOVED lines=13> */
.L_x_162:
        /* <DEDUP_REMOVED lines=8> */
.L_x_161:
[----:B------:R-:W-:-:S09]  /*7540*/  UISETP.NE.AND UP0, UPT, UR4, 0xf, UPT ;  /* 0x0000000f0400788c */ /* 0x000fd2000bf05270 */
[----:B------:R-:W-:Y:S05]  /*7550*/  BRA.U !UP0, `(.L_x_163) ;  /* 0x0000000108987547 */ /* 0x000fea000b800000 */
[----:B------:R-:W-:-:S09]  /*7560*/  UISETP.NE.AND UP0, UPT, UR4, 0x17, UPT ;  /* 0x000000170400788c */ /* 0x000fd2000bf05270 */
[----:B------:R-:W-:Y:S05]  /*7570*/  BRA.U !UP0, `(.L_x_164) ;  /* 0x00000001085c7547 */ /* 0x000fea000b800000 */
[----:B------:R-:W-:-:S09]  /*7580*/  UISETP.NE.AND UP0, UPT, UR4, 0x18, UPT ;  /* 0x000000180400788c */ /* 0x000fd2000bf05270 */
[----:B------:R-:W-:Y:S05]  /*7590*/  BRA.U UP0, `(.L_x_152) ;  /* 0x0000000500e47547 */ /* 0x000fea000b800000 */
[----:B------:R-:W2:Y:S01]  /*75a0*/  LDG.E.U8 R0, desc[UR36][R2.64] ;  /* 0x0000002402007981 */ /* 0x000ea2000c1e1100 */
[----:B------:R-:W-:Y:S01]  /*75b0*/  IMAD.MOV.U32 R6, RZ, RZ, 0x1f ;  /* 0x0000001fff067424 */ /* 0x000fe200078e00ff */
[----:B--2---:R-:W-:-:S04]  /*75c0*/  SHF.L.U32 R0, R0, 0x18, RZ ;  /* 0x0000001800007819 */ /* 0x004fc800000006ff */
[C---:B------:R-:W-:Y:S02]  /*75d0*/  LOP3.LUT R4, R0.reuse, 0x7f000000, RZ, 0xc0, !PT ;  /* 0x7f00000000047812 */ /* 0x040fe400078ec0ff */
[----:B------:R-:W-:Y:S02]  /*75e0*/  LOP3.LUT P0, RZ, R0, 0x7f000000, RZ, 0xc0, !PT ;  /* 0x7f00000000ff7812 */ /* 0x000fe4000780c0ff */
[----:B------:R-:W0:Y:S02]  /*75f0*/  FLO.U32 R5, R4 ;  /* 0x0000000400057300 */ /* 0x000e2400000e0000 */
[----:B0-----:R-:W-:-:S05]  /*7600*/  IMAD.MOV R5, RZ, RZ, -R5 ;  /* 0x000000ffff057224 */ /* 0x001fca00078e0a05 */
[----:B------:R-:W-:-:S05]  /*7610*/  VIADDMNMX.U32 R5, R5, R6, 0x4, !PT ;  /* 0x0000000405057446 */ /* 0x000fca0007800006 */
[----:B------:R-:W-:-:S04]  /*7620*/  VIADD R5, R5, 0xfffffffc ;  /* 0xfffffffc05057836 */ /* 0x000fc80000000000 */
[----:B------:R-:W-:Y:S01]  /*7630*/  IMAD.SHL.U32 R7, R5, 0x800000, RZ ;  /* 0x0080000005077824 */ /* 0x000fe200078e00ff */
[C---:B------:R-:W-:Y:S01]  /*7640*/  SHF.L.U32 R6, R4.reuse, R5, RZ ;  /* 0x0000000504067219 */ /* 0x040fe200000006ff */
[----:B------:R-:W-:-:S03]  /*7650*/  VIADD R5, R4, 0x1000000 ;  /* 0x0100000004057836 */ /* 0x000fc60000000000 */
[----:B------:R-:W-:Y:S02]  /*7660*/  LEA.HI R6, R6, -R7, RZ, 0x1c ;  /* 0x8000000706067211 */ /* 0x000fe400078fe0ff */
[----:B------:R-:W-:Y:S02]  /*7670*/  SHF.R.S32.HI R5, RZ, 0x8, R5 ;  /* 0x00000008ff057819 */ /* 0x000fe40000011405 */
[----:B------:R-:W-:-:S04]  /*7680*/  IADD3 R6, PT, PT, R6, 0x3c000000, RZ ;  /* 0x3c00000006067810 */ /* 0x000fc80007ffe0ff */
[----:B------:R-:W-:-:S04]  /*7690*/  LOP3.LUT R5, R6, 0x7f800000, R5, 0xf8, !PT ;  /* 0x7f80000006057812 */ /* 0x000fc800078ef805 */
[----:B------:R-:W-:-:S04]  /*76a0*/  SEL R5, R5, RZ, P0 ;  /* 0x000000ff05057207 */ /* 0x000fc80000000000 */
[----:B------:R-:W-:-:S04]  /*76b0*/  LOP3.LUT R5, R5, 0x80000000, R0, 0xf8, !PT ;  /* 0x8000000005057812 */ /* 0x000fc800078ef800 */
[----:B------:R-:W-:-:S04]  /*76c0*/  F2FP.BF16.F32.PACK_AB R5, RZ, R5 ;  /* 0x00000005ff05723e */ /* 0x000fc800000010ff */
[----:B------:R-:W-:Y:S01]  /*76d0*/  PRMT R0, R5, 0x7610, R0 ;  /* 0x0000761005007816 */ /* 0x000fe20000000000 */
[----:B------:R-:W-:Y:S06]  /*76e0*/  BRA `(.L_x_153) ;  /* 0x0000000400f47947 */ /* 0x000fec0003800000 */
.L_x_164:
[----:B------:R-:W2:Y:S02]  /*76f0*/  LDG.E.U8 R2, desc[UR36][R2.64] ;  /* 0x0000002402027981 */ /* 0x000ea4000c1e1100 */
[C---:B--2---:R-:W-:Y:S02]  /*7700*/  IMAD.SHL.U32 R0, R2.reuse, 0x2000000, RZ ;  /* 0x0200000002007824 */ /* 0x044fe400078e00ff */
[----:B------:R-:W-:-:S03]  /*7710*/  IMAD.SHL.U32 R5, R2, 0x100, RZ ;  /* 0x0000010002057824 */ /* 0x000fc600078e00ff */
        /* <DEDUP_REMOVED lines=8> */
[----:B------:R-:W-:Y:S01]  /*77a0*/  F2FP.BF16.F32.PACK_AB R0, RZ, R0 ;  /* 0x00000000ff00723e */ /* 0x000fe200000010ff */
[----:B------:R-:W-:Y:S06]  /*77b0*/  BRA `(.L_x_153) ;  /* 0x0000000400c07947 */ /* 0x000fec0003800000 */
.L_x_163:
[----:B------:R0:W5:Y:S01]  /*77c0*/  LDG.E.U16 R0, desc[UR36][R2.64] ;  /* 0x0000002402007981 */ /* 0x000162000c1e1500 */
[----:B------:R-:W-:Y:S05]  /*77d0*/  BRA `(.L_x_153) ;  /* 0x0000000400b87947 */ /* 0x000fea0003800000 */
.L_x_160:
        /* <DEDUP_REMOVED lines=12> */
.L_x_167:
        /* <DEDUP_REMOVED lines=21> */
.L_x_171:
[----:B------:R-:W-:Y:S05]  /*79f0*/  BSYNC.RECONVERGENT B1 ;  /* 0x0000000000017941 */ /* 0x000fea0003800200 */
.L_x_170:
[----:B------:R-:W-:Y:S01]  /*7a00*/  IMAD.SHL.U32 R0, R0, 0x100000, RZ ;  /* 0x0010000000007824 */ /* 0x000fe200078e00ff */
[----:B------:R-:W-:-:S04]  /*7a10*/  LEA R2, R2, 0x3b800000, 0x17 ;  /* 0x3b80000002027811 */ /* 0x000fc800078eb8ff */
[----:B------:R-:W-:-:S07]  /*7a20*/  LOP3.LUT R0, R2, R0, R7, 0xfe, !PT ;  /* 0x0000000002007212 */ /* 0x000fce00078efe07 */
.L_x_169:
[----:B------:R-:W-:Y:S05]  /*7a30*/  BSYNC.RECONVERGENT B0 ;  /* 0x0000000000007941 */ /* 0x000fea0003800200 */
.L_x_168:
[----:B------:R-:W-:Y:S01]  /*7a40*/  F2FP.BF16.F32.PACK_AB R0, RZ, R0 ;  /* 0x00000000ff00723e */ /* 0x000fe200000010ff */
[----:B------:R-:W-:Y:S06]  /*7a50*/  BRA `(.L_x_153) ;  /* 0x0000000400187947 */ /* 0x000fec0003800000 */
.L_x_166:
        /* <DEDUP_REMOVED lines=21> */
.L_x_175:
[----:B------:R-:W-:Y:S05]  /*7bb0*/  BSYNC.RECONVERGENT B1 ;  /* 0x0000000000017941 */ /* 0x000fea0003800200 */
.L_x_174:
[----:B------:R-:W-:Y:S02]  /*7bc0*/  SHF.L.U32 R0, R0, 0x15, RZ ;  /* 0x0000001500007819 */ /* 0x000fe400000006ff */
[----:B------:R-:W-:-:S04]  /*7bd0*/  LEA R2, R2, 0x37800000, 0x17 ;  /* 0x3780000002027811 */ /* 0x000fc800078eb8ff */
[----:B------:R-:W-:-:S07]  /*7be0*/  LOP3.LUT R0, R2, R0, R7, 0xfe, !PT ;  /* 0x0000000002007212 */ /* 0x000fce00078efe07 */
.L_x_173:
[----:B------:R-:W-:Y:S05]  /*7bf0*/  BSYNC.RECONVERGENT B0 ;  /* 0x0000000000007941 */ /* 0x000fea0003800200 */
.L_x_172:
[----:B------:R-:W-:Y:S01]  /*7c00*/  F2FP.BF16.F32.PACK_AB R0, RZ, R0 ;  /* 0x00000000ff00723e */ /* 0x000fe200000010ff */
[----:B------:R-:W-:Y:S06]  /*7c10*/  BRA `(.L_x_153) ;  /* 0x0000000000a87947 */ /* 0x000fec0003800000 */
.L_x_165:
        /* <DEDUP_REMOVED lines=14> */
.L_x_179:
[----:B------:R-:W-:Y:S05]  /*7d00*/  BSYNC.RECONVERGENT B0 ;  /* 0x0000000000007941 */ /* 0x000fea0003800200 */
.L_x_178:
[----:B------:R-:W-:Y:S01]  /*7d10*/  F2FP.BF16.F32.PACK_AB R0, RZ, R0 ;  /* 0x00000000ff00723e */ /* 0x000fe200000010ff */
[----:B------:R-:W-:Y:S06]  /*7d20*/  BRA `(.L_x_153) ;  /* 0x0000000000647947 */ /* 0x000fec0003800000 */
.L_x_152:
        /* <DEDUP_REMOVED lines=16> */
.L_x_180:
[----:B------:R-:W-:Y:S01]  /*7e30*/  PRMT R0, RZ, 0x7610, R0 ;  /* 0x00007610ff007816 */ /* 0x000fe20000000000 */
[----:B------:R-:W-:Y:S06]  /*7e40*/  BRA `(.L_x_153) ;  /* 0x00000000001c7947 */ /* 0x000fec0003800000 */
.L_x_177:
[----:B------:R-:W2:Y:S02]  /*7e50*/  LDG.E.64 R2, desc[UR36][R2.64] ;  /* 0x0000002402027981 */ /* 0x000ea4000c1e1b00 */
[----:B--2---:R-:W0:Y:S02]  /*7e60*/  I2F.U64 R0, R2 ;  /* 0x0000000200007312 */ /* 0x004e240000301000 */
[----:B0-----:R-:W-:Y:S01]  /*7e70*/  F2FP.BF16.F32.PACK_AB R0, RZ, R0 ;  /* 0x00000000ff00723e */ /* 0x001fe200000010ff */
[----:B------:R-:W-:Y:S06]  /*7e80*/  BRA `(.L_x_153) ;  /* 0x00000000000c7947 */ /* 0x000fec0003800000 */
.L_x_176:
[----:B------:R-:W2:Y:S02]  /*7e90*/  LDG.E R2, desc[UR36][R2.64] ;  /* 0x0000002402027981 */ /* 0x000ea4000c1e1900 */
[----:B--2---:R-:W-:-:S04]  /*7ea0*/  I2FP.F32.U32 R0, R2 ;  /* 0x0000000200007245 */ /* 0x004fc80000201000 */
[----:B------:R-:W-:-:S07]  /*7eb0*/  F2FP.BF16.F32.PACK_AB R0, RZ, R0 ;  /* 0x00000000ff00723e */ /* 0x000fce00000010ff */
.L_x_153:
        /* <DEDUP_REMOVED lines=14> */
.L_x_181:
        /* <DEDUP_REMOVED lines=12> */
.L_x_184:
[----:B------:R-:W1:Y:S02]  /*8060*/  LDCU UR4, c[0x0][0x604] ;  /* 0x0000c080ff0477ac */ /* 0x000e640008000800 */
[----:B-1----:R-:W-:-:S07]  /*8070*/  FMUL.FTZ R0, R19, UR4 ;  /* 0x0000000413007c20 */ /* 0x002fce0008410000 */
.L_x_185:
[----:B------:R-:W-:Y:S05]  /*8080*/  BSYNC.RECONVERGENT B0 ;  /* 0x0000000000007941 */ /* 0x000fea0003800200 */
.L_x_183:
[----:B------:R-:W-:-:S04]  /*8090*/  F2FP.BF16.F32.PACK_AB R0, RZ, R0 ;  /* 0x00000000ff00723e */ /* 0x000fc800000010ff */
[----:B------:R-:W-:-:S07]  /*80a0*/  PRMT R5, R0, 0x7610, R5 ;  /* 0x0000761000057816 */ /* 0x000fce0000000005 */
.L_x_182:
[----:B------:R-:W0:Y:S01]  /*80b0*/  LDCU.64 UR4, c[0x0][0x5e8] ;  /* 0x0000bd00ff0477ac */ /* 0x000e220008000a00 */
[----:B------:R-:W-:-:S04]  /*80c0*/  ULOP3.LUT UR6, UR41, 0xff, URZ, 0xc0, !UPT ;  /* 0x000000ff29067892 */ /* 0x000fc8000f8ec0ff */
        /* <DEDUP_REMOVED lines=16> */
.L_x_189:
[----:B------:R-:W-:-:S06]  /*81d0*/  IMAD.U32 R5, R5, 0x10000, RZ ;  /* 0x0001000005057824 */ /* 0x000fcc00078e00ff */
[----:B------:R-:W0:Y:S02]  /*81e0*/  F2I.S64.TRUNC R4, R5 ;  /* 0x0000000500047311 */ /* 0x000e24000020d900 */
[----:B0-----:R0:W-:Y:S01]  /*81f0*/  STG.E.U8 desc[UR36][R2.64], R4 ;  /* 0x0000000402007986 */ /* 0x0011e2000c101124 */
[----:B------:R-:W-:Y:S05]  /*8200*/  BRA `(.L_x_191) ;  /* 0x0000000c006c7947 */ /* 0x000fea0003800000 */
.L_x_188:
[----:B------:R-:W-:-:S09]  /*8210*/  UISETP.NE.AND UP0, UPT, UR6, 0x2, UPT ;  /* 0x000000020600788c */ /* 0x000fd2000bf05270 */
[----:B------:R-:W-:Y:S05]  /*8220*/  BRA.U !UP0, `(.L_x_192) ;  /* 0x0000000108307547 */ /* 0x000fea000b800000 */
[----:B------:R-:W-:-:S09]  /*8230*/  UISETP.NE.AND UP0, UPT, UR6, 0x3, UPT ;  /* 0x000000030600788c */ /* 0x000fd2000bf05270 */
[----:B------:R-:W-:Y:S05]  /*8240*/  BRA.U !UP0, `(.L_x_193) ;  /* 0x0000000108187547 */ /* 0x000fea000b800000 */
[----:B------:R-:W-:-:S09]  /*8250*/  UISETP.NE.AND UP0, UPT, UR6, 0x4, UPT ;  /* 0x000000040600788c */ /* 0x000fd2000bf05270 */
[----:B------:R-:W-:Y:S05]  /*8260*/  BRA.U UP0, `(.L_x_190) ;  /* 0x0000000900787547 */ /* 0x000fea000b800000 */
[----:B------:R-:W-:-:S06]  /*8270*/  SHF.L.U32 R5, R5, 0x10, RZ ;  /* 0x0000001005057819 */ /* 0x000fcc00000006ff */
[----:B------:R-:W0:Y:S02]  /*8280*/  F2I.S64.TRUNC R4, R5 ;  /* 0x0000000500047311 */ /* 0x000e24000020d900 */
[----:B0-----:R0:W-:Y:S01]  /*8290*/  STG.E.64 desc[UR36][R2.64], R4 ;  /* 0x0000000402007986 */ /* 0x0011e2000c101b24 */
[----:B------:R-:W-:Y:S05]  /*82a0*/  BRA `(.L_x_191) ;  /* 0x0000000c00447947 */ /* 0x000fea0003800000 */
.L_x_193:
[----:B------:R-:W-:-:S06]  /*82b0*/  IMAD.U32 R5, R5, 0x10000, RZ ;  /* 0x0001000005057824 */ /* 0x000fcc00078e00ff */
[----:B------:R-:W0:Y:S02]  /*82c0*/  F2I.FTZ.TRUNC.NTZ R5, R5 ;  /* 0x0000000500057305 */ /* 0x000e24000021f100 */
[----:B0-----:R0:W-:Y:S01]  /*82d0*/  STG.E desc[UR36][R2.64], R5 ;  /* 0x0000000502007986 */ /* 0x0011e2000c101924 */
[----:B------:R-:W-:Y:S05]  /*82e0*/  BRA `(.L_x_191) ;  /* 0x0000000c00347947 */ /* 0x000fea0003800000 */
.L_x_192:
[----:B------:R-:W-:-:S06]  /*82f0*/  IMAD.U32 R5, R5, 0x10000, RZ ;  /* 0x0001000005057824 */ /* 0x000fcc00078e00ff */
[----:B------:R-:W0:Y:S02]  /*8300*/  F2I.FTZ.TRUNC.NTZ R5, R5 ;  /* 0x0000000500057305 */ /* 0x000e24000021f100 */
[----:B0-----:R0:W-:Y:S01]  /*8310*/  STG.E.U16 desc[UR36][R2.64], R5 ;  /* 0x0000000502007986 */ /* 0x0011e2000c101524 */
[----:B------:R-:W-:Y:S05]  /*8320*/  BRA `(.L_x_191) ;  /* 0x0000000c00247947 */ /* 0x000fea0003800000 */
.L_x_187:
[----:B------:R-:W-:-:S09]  /*8330*/  UISETP.GT.AND UP0, UPT, UR6, 0x6, UPT ;  /* 0x000000060600788c */ /* 0x000fd2000bf04270 */
[----:B------:R-:W-:Y:S05]  /*8340*/  BRA.U UP0, `(.L_x_194) ;  /* 0x00000001002c7547 */ /* 0x000fea000b800000 */
[----:B------:R-:W-:-:S09]  /*8350*/  UISETP.NE.AND UP0, UPT, UR6, 0x5, UPT ;  /* 0x000000050600788c */ /* 0x000fd2000bf05270 */
[----:B------:R-:W-:Y:S05]  /*8360*/  BRA.U !UP0, `(.L_x_195) ;  /* 0x0000000108147547 */ /* 0x000fea000b800000 */
[----:B------:R-:W-:-:S09]  /*8370*/  UISETP.NE.AND UP0, UPT, UR6, 0x6, UPT ;  /* 0x000000060600788c */ /* 0x000fd2000bf05270 */
[----:B------:R-:W-:Y:S05]  /*8380*/  BRA.U UP0, `(.L_x_190) ;  /* 0x0000000900307547 */ /* 0x000fea000b800000 */
[----:B------:R-:W-:-:S05]  /*8390*/  IMAD.U32 R5, R5, 0x10000, RZ ;  /* 0x0001000005057824 */ /* 0x000fca00078e00ff */
[----:B------:R0:W-:Y:S01]  /*83a0*/  STG.E desc[UR36][R2.64], R5 ;  /* 0x0000000502007986 */ /* 0x0001e2000c101924 */
[----:B------:R-:W-:Y:S05]  /*83b0*/  BRA `(.L_x_191) ;  /* 0x0000000c00007947 */ /* 0x000fea0003800000 */
.L_x_195:
[----:B------:R-:W-:-:S05]  /*83c0*/  IMAD.U32 R0, R5, 0x10000, RZ ;  /* 0x0001000005007824 */ /* 0x000fca00078e00ff */
[----:B------:R-:W-:-:S05]  /*83d0*/  F2FP.F16.F32.PACK_AB R0, RZ, R0 ;  /* 0x00000000ff00723e */ /* 0x000fca00000000ff */
[----:B------:R0:W-:Y:S01]  /*83e0*/  STG.E.U16 desc[UR36][R2.64], R0 ;  /* 0x0000000002007986 */ /* 0x0001e2000c101524 */
[----:B------:R-:W-:Y:S05]  /*83f0*/  BRA `(.L_x_191) ;  /* 0x0000000800f07947 */ /* 0x000fea0003800000 */
.L_x_194:
[----:B------:R-:W-:-:S09]  /*8400*/  UISETP.NE.AND UP0, UPT, UR6, 0x7, UPT ;  /* 0x000000070600788c */ /* 0x000fd2000bf05270 */
[----:B------:R-:W-:Y:S05]  /*8410*/  BRA.U !UP0, `(.L_x_196) ;  /* 0x0000000108347547 */ /* 0x000fea000b800000 */
[----:B------:R-:W-:-:S09]  /*8420*/  UISETP.NE.AND UP0, UPT, UR6, 0x8, UPT ;  /* 0x000000080600788c */ /* 0x000fd2000bf05270 */
[----:B------:R-:W-:Y:S05]  /*8430*/  BRA.U !UP0, `(.L_x_197) ;  /* 0x0000000108187547 */ /* 0x000fea000b800000 */
[----:B------:R-:W-:-:S09]  /*8440*/  UISETP.NE.AND UP0, UPT, UR6, 0x9, UPT ;  /* 0x000000090600788c */ /* 0x000fd2000bf05270 */
[----:B------:R-:W-:Y:S05]  /*8450*/  BRA.U UP0, `(.L_x_190) ;  /* 0x0000000500fc7547 */ /* 0x000fea000b800000 */
[----:B------:R-:W-:Y:S01]  /*8460*/  IMAD.U32 R4, R5, 0x10000, RZ ;  /* 0x0001000005047824 */ /* 0x000fe200078e00ff */
[----:B------:R-:W-:-:S05]  /*8470*/  MOV R5, RZ ;  /* 0x000000ff00057202 */ /* 0x000fca0000000f00 */
[----:B------:R0:W-:Y:S01]  /*8480*/  STG.E.64 desc[UR36][R2.64], R4 ;  /* 0x0000000402007986 */ /* 0x0001e2000c101b24 */
[----:B------:R-:W-:Y:S05]  /*8490*/  BRA `(.L_x_191) ;  /* 0x0000000800c87947 */ /* 0x000fea0003800000 */
.L_x_197:
[----:B------:R-:W-:-:S05]  /*84a0*/  IMAD.U32 R5, R5, 0x10000, RZ ;  /* 0x0001000005057824 */ /* 0x000fca00078e00ff */
[----:B------:R-:W-:-:S04]  /*84b0*/  F2FP.F16.F32.PACK_AB R5, RZ, R5 ;  /* 0x00000005ff05723e */ /* 0x000fc800000000ff */
[----:B------:R-:W-:-:S05]  /*84c0*/  PRMT R5, R5, 0x5410, RZ ;  /* 0x0000541005057816 */ /* 0x000fca00000000ff */
[----:B------:R0:W-:Y:S01]  /*84d0*/  STG.E desc[UR36][R2.64], R5 ;  /* 0x0000000502007986 */ /* 0x0001e2000c101924 */
[----:B------:R-:W-:Y:S05]  /*84e0*/  BRA `(.L_x_191) ;  /* 0x0000000800b47947 */ /* 0x000fea0003800000 */
.L_x_196:
[----:B------:R-:W-:-:S04]  /*84f0*/  IMAD.U32 R4, R5, 0x10000, RZ ;  /* 0x0001000005047824 */ /* 0x000fc800078e00ff */
[----:B------:R-:W-:-:S06]  /*8500*/  FMUL.FTZ R4, R4, 1 ;  /* 0x3f80000004047820 */ /* 0x000fcc0000410000 */
[----:B------:R-:W0:Y:S02]  /*8510*/  F2F.F64.F32 R4, R4 ;  /* 0x0000000400047310 */ /* 0x000e240000201800 */
[----:B0-----:R0:W-:Y:S01]  /*8520*/  STG.E.64 desc[UR36][R2.64], R4 ;  /* 0x0000000402007986 */ /* 0x0011e2000c101b24 */
[----:B------:R-:W-:Y:S05]  /*8530*/  BRA `(.L_x_191) ;  /* 0x0000000800a07947 */ /* 0x000fea0003800000 */
.L_x_186:
[----:B------:R-:W-:-:S09]  /*8540*/  UISETP.GT.AND UP0, UPT, UR6, 0x18, UPT ;  /* 0x000000180600788c */ /* 0x000fd2000bf04270 */
[----:B------:R-:W-:Y:S05]  /*8550*/  BRA.U !UP0, `(.L_x_198) ;  /* 0x0000000508607547 */ /* 0x000fea000b800000 */
        /* <DEDUP_REMOVED lines=8> */
[----:B------:R-:W-:-:S06]  /*85e0*/  IMAD.U32 R5, R5, 0x10000, RZ ;  /* 0x0001000005057824 */ /* 0x000fcc00078e00ff */
[----:B------:R-:W0:Y:S02]  /*85f0*/  F2I.FTZ.U32.TRUNC.NTZ R5, R5 ;  /* 0x0000000500057305 */ /* 0x000e24000021f000 */
[----:B0-----:R0:W-:Y:S01]  /*8600*/  STG.E.U16 desc[UR36][R2.64], R5 ;  /* 0x0000000502007986 */ /* 0x0011e2000c101524 */
[----:B------:R-:W-:Y:S05]  /*8610*/  BRA `(.L_x_191) ;  /* 0x0000000800687947 */ /* 0x000fea0003800000 */
.L_x_201:
[----:B------:R-:W-:Y:S01]  /*8620*/  IMAD.U32 R5, R5, 0x10000, RZ ;  /* 0x0001000005057824 */ /* 0x000fe200078e00ff */
[----:B------:R-:W-:Y:S01]  /*8630*/  BSSY.RECONVERGENT B0, `(.L_x_202) ;  /* 0x0000013000007945 */ /* 0x000fe20003800200 */
[----:B------:R-:W-:-:S03]  /*8640*/  IMAD.MOV.U32 R0, RZ, RZ, 0x80 ;  /* 0x00000080ff007424 */ /* 0x000fc600078e00ff */
[----:B------:R-:W-:-:S04]  /*8650*/  LOP3.LUT R4, R5, 0x7fffffff, RZ, 0xc0, !PT ;  /* 0x7fffffff05047812 */ /* 0x000fc800078ec0ff */
[----:B------:R-:W-:-:S13]  /*8660*/  ISETP.GT.U32.AND P0, PT, R4, 0x437fffff, PT ;  /* 0x437fffff0400780c */ /* 0x000fda0003f04070 */
[----:B------:R-:W-:Y:S05]  /*8670*/  @P0 BRA `(.L_x_203) ;  /* 0x0000000000380947 */ /* 0x000fea0003800000 */
[----:B------:R-:W-:-:S13]  /*8680*/  ISETP.GE.U32.AND P0, PT, R4, 0x3c000000, PT ;  /* 0x3c0000000400780c */ /* 0x000fda0003f06070 */
[----:B------:R-:W-:-:S04]  /*8690*/  @P0 SHF.R.U32.HI R0, RZ, 0x14, R5 ;  /* 0x00000014ff000819 */ /* 0x000fc80000011605 */
[----:B------:R-:W-:-:S04]  /*86a0*/  @P0 LOP3.LUT R0, R0, 0x1, RZ, 0xc0, !PT ;  /* 0x0000000100000812 */ /* 0x000fc800078ec0ff */
[----:B------:R-:W-:-:S04]  /*86b0*/  @P0 IADD3 R0, PT, PT, R5, 0x487ffff, R0 ;  /* 0x0487ffff05000810 */ /* 0x000fc80007ffe000 */
[----:B------:R-:W-:-:S04]  /*86c0*/  @P0 SHF.R.U32.HI R0, RZ, 0x14, R0 ;  /* 0x00000014ff000819 */ /* 0x000fc80000011600 */
[----:B------:R-:W-:Y:S01]  /*86d0*/  @P0 LOP3.LUT R0, R0, 0xff, RZ, 0xc0, !PT ;  /* 0x000000ff00000812 */ /* 0x000fe200078ec0ff */
[----:B------:R-:W-:Y:S06]  /*86e0*/  @P0 BRA `(.L_x_204) ;  /* 0x0000000000140947 */ /* 0x000fec0003800000 */
[----:B------:R-:W-:-:S05]  /*86f0*/  FADD.FTZ R0, R4, 8192 ;  /* 0x4600000004007421 */ /* 0x000fca0000010000 */
[----:B------:R-:W-:Y:S02]  /*8700*/  LOP3.LUT P0, R4, R0, 0xff, RZ, 0xc0, !PT ;  /* 0x000000ff00047812 */ /* 0x000fe4000780c0ff */
[----:B------:R-:W-:-:S11]  /*8710*/  PRMT R0, RZ, 0x7610, R0 ;  /* 0x00007610ff007816 */ /* 0x000fd60000000000 */
[----:B------:R-:W-:Y:S05]  /*8720*/  @!P0 BRA `(.L_x_203) ;  /* 0x00000000000c8947 */ /* 0x000fea0003800000 */
[----:B------:R-:W-:-:S07]  /*8730*/  MOV R0, R4 ;  /* 0x0000000400007202 */ /* 0x000fce0000000f00 */
.L_x_204:
[----:B------:R-:W-:-:S04]  /*8740*/  SHF.R.U32.HI R5, RZ, 0x18, R5 ;  /* 0x00000018ff057819 */ /* 0x000fc80000011605 */
[----:B------:R-:W-:-:S07]  /*8750*/  LOP3.LUT R0, R0, 0x80, R5, 0xf8, !PT ;  /* 0x0000008000007812 */ /* 0x000fce00078ef805 */
.L_x_203:
[----:B------:R-:W-:Y:S05]  /*8760*/  BSYNC.RECONVERGENT B0 ;  /* 0x0000000000007941 */ /* 0x000fea0003800200 */
.L_x_202:
[----:B------:R0:W-:Y:S01]  /*8770*/  STG.E.U8 desc[UR36][R2.64], R0 ;  /* 0x0000000002007986 */ /* 0x0001e2000c101124 */
[----:B------:R-:W-:Y:S05]  /*8780*/  BRA `(.L_x_191) ;  /* 0x00000008000c7947 */ /* 0x000fea0003800000 */
.L_x_200:
        /* <DEDUP_REMOVED lines=17> */
[----:B------:R-:W-:-:S07]  /*88a0*/  IMAD.MOV.U32 R0, RZ, RZ, R4 ;  /* 0x000000ffff007224 */ /* 0x000fce00078e0004 */
.L_x_207:
[----:B------:R-:W-:-:S04]  /*88b0*/  SHF.R.U32.HI R5, RZ, 0x18, R5 ;  /* 0x00000018ff057819 */ /* 0x000fc80000011605 */
[----:B------:R-:W-:-:S07]  /*88c0*/  LOP3.LUT R0, R0, 0x80, R5, 0xf8, !PT ;  /* 0x0000008000007812 */ /* 0x000fce00078ef805 */
.L_x_206:
[----:B------:R-:W-:Y:S05]  /*88d0*/  BSYNC.RECONVERGENT B0 ;  /* 0x0000000000007941 */ /* 0x000fea0003800200 */
.L_x_205:
[----:B------:R0:W-:Y:S01]  /*88e0*/  STG.E.U8 desc[UR36][R2.64], R0 ;  /* 0x0000000002007986 */ /* 0x0001e2000c101124 */
[----:B------:R-:W-:Y:S05]  /*88f0*/  BRA `(.L_x_191) ;  /* 0x0000000400b07947 */ /* 0x000fea0003800000 */
.L_x_199:
[----:B------:R-:W-:-:S09]  /*8900*/  UISETP.NE.AND UP0, UPT, UR6, 0x1c, UPT ;  /* 0x0000001c0600788c */ /* 0x000fd2000bf05270 */
[----:B------:R-:W-:Y:S05]  /*8910*/  BRA.U !UP0, `(.L_x_208) ;  /* 0x0000000108607547 */ /* 0x000fea000b800000 */
[----:B------:R-:W-:-:S09]  /*8920*/  UISETP.NE.AND UP0, UPT, UR6, 0x1d, UPT ;  /* 0x0000001d0600788c */ /* 0x000fd2000bf05270 */
[----:B------:R-:W-:Y:S05]  /*8930*/  BRA.U !UP0, `(.L_x_209) ;  /* 0x0000000108487547 */ /* 0x000fea000b800000 */
[----:B------:R-:W-:-:S09]  /*8940*/  UISETP.NE.AND UP0, UPT, UR6, 0x2c, UPT ;  /* 0x0000002c0600788c */ /* 0x000fd2000bf05270 */
[----:B------:R-:W-:Y:S05]  /*8950*/  BRA.U UP0, `(.L_x_190) ;  /* 0x0000000100bc7547 */ /* 0x000fea000b800000 */
        /* <DEDUP_REMOVED lines=8> */
[----:B------:R-:W-:Y:S02]  /*89e0*/  @P1 ISETP.EQ.U32.AND P2, PT, R0, 0x1, P0 ;  /* 0x000000010000180c */ /* 0x000fe40000742070 */
[----:B------:R-:W-:Y:S02]  /*89f0*/  PLOP3.LUT P0, PT, PT, PT, PT, 0x80, 0x8 ;  /* 0x000000000008781c */ /* 0x000fe40003f0f070 */
[----:B------:R-:W-:Y:S02]  /*8a00*/  @P1 PLOP3.LUT P0, PT, P2, PT, PT, 0x80, 0x8 ;  /* 0x000000000008181c */ /* 0x000fe4000170f070 */
[----:B------:R-:W-:-:S11]  /*8a10*/  @P1 IADD3 R0, PT, PT, R6, 0x1, RZ ;  /* 0x0000000106001810 */ /* 0x000fd60007ffe0ff */
[----:B------:R-:W-:-:S04]  /*8a20*/  @!P0 IMAD.MOV R0, RZ, RZ, R6 ;  /* 0x000000ffff008224 */ /* 0x000fc800078e0206 */
[----:B------:R-:W-:-:S05]  /*8a30*/  @P1 IMAD.MOV.U32 R5, RZ, RZ, R0 ;  /* 0x000000ffff051224 */ /* 0x000fca00078e0000 */
[----:B------:R0:W-:Y:S01]  /*8a40*/  STG.E.U8 desc[UR36][R2.64], R5 ;  /* 0x0000000502007986 */ /* 0x0001e2000c101124 */
[----:B------:R-:W-:Y:S05]  /*8a50*/  BRA `(.L_x_191) ;  /* 0x0000000400587947 */ /* 0x000fea0003800000 */
.L_x_209:
[----:B------:R-:W-:-:S06]  /*8a60*/  IMAD.U32 R5, R5, 0x10000, RZ ;  /* 0x0001000005057824 */ /* 0x000fcc00078e00ff */
[----:B------:R-:W0:Y:S02]  /*8a70*/  F2I.U64.TRUNC R4, R5 ;  /* 0x0000000500047311 */ /* 0x000e24000020d800 */
[----:B0-----:R0:W-:Y:S01]  /*8a80*/  STG.E.64 desc[UR36][R2.64], R4 ;  /* 0x0000000402007986 */ /* 0x0011e2000c101b24 */
[----:B------:R-:W-:Y:S05]  /*8a90*/  BRA `(.L_x_191) ;  /* 0x0000000400487947 */ /* 0x000fea0003800000 */
.L_x_208:
[----:B------:R-:W-:-:S06]  /*8aa0*/  IMAD.U32 R5, R5, 0x10000, RZ ;  /* 0x0001000005057824 */ /* 0x000fcc00078e00ff */
[----:B------:R-:W0:Y:S02]  /*8ab0*/  F2I.FTZ.U32.TRUNC.NTZ R5, R5 ;  /* 0x0000000500057305 */ /* 0x000e24000021f000 */
[----:B0-----:R0:W-:Y:S01]  /*8ac0*/  STG.E desc[UR36][R2.64], R5 ;  /* 0x0000000502007986 */ /* 0x0011e2000c101924 */
[----:B------:R-:W-:Y:S05]  /*8ad0*/  BRA `(.L_x_191) ;  /* 0x0000000400387947 */ /* 0x000fea0003800000 */
.L_x_198:
[----:B------:R-:W-:-:S09]  /*8ae0*/  UISETP.GT.AND UP0, UPT, UR6, 0xe, UPT ;  /* 0x0000000e0600788c */ /* 0x000fd2000bf04270 */
[----:B------:R-:W-:Y:S05]  /*8af0*/  BRA.U UP0, `(.L_x_210) ;  /* 0x00000001003c7547 */ /* 0x000fea000b800000 */
[----:B------:R-:W-:-:S09]  /*8b00*/  UISETP.NE.AND UP0, UPT, UR6, 0xa, UPT ;  /* 0x0000000a0600788c */ /* 0x000fd2000bf05270 */
[----:B------:R-:W-:Y:S05]  /*8b10*/  BRA.U !UP0, `(.L_x_211) ;  /* 0x00000001081c7547 */ /* 0x000fea000b800000 */
[----:B------:R-:W-:-:S09]  /*8b20*/  UISETP.NE.AND UP0, UPT, UR6, 0xb, UPT ;  /* 0x0000000b0600788c */ /* 0x000fd2000bf05270 */
[----:B------:R-:W-:Y:S05]  /*8b30*/  BRA.U UP0, `(.L_x_190) ;  /* 0x0000000100447547 */ /* 0x000fea000b800000 */
[----:B------:R-:W-:-:S05]  /*8b40*/  IMAD.U32 R5, R5, 0x10000, RZ ;  /* 0x0001000005057824 */ /* 0x000fca00078e00ff */
[----:B------:R-:W-:-:S04]  /*8b50*/  FSETP.NEU.FTZ.AND P0, PT, R5, RZ, PT ;  /* 0x000000ff0500720b */ /* 0x000fc80003f1d000 */
[----:B------:R-:W-:-:S05]  /*8b60*/  SEL R5, RZ, 0x1, !P0 ;  /* 0x00000001ff057807 */ /* 0x000fca0004000000 */
[----:B------:R1:W-:Y:S01]  /*8b70*/  STG.E.U8 desc[UR36][R2.64], R5 ;  /* 0x0000000502007986 */ /* 0x0003e2000c101124 */
[----:B------:R-:W-:Y:S05]  /*8b80*/  BRA `(.L_x_191) ;  /* 0x00000004000c7947 */ /* 0x000fea0003800000 */
.L_x_211:
[----:B------:R-:W-:Y:S02]  /*8b90*/  SHF.L.U32 R5, R5, 0x10, RZ ;  /* 0x0000001005057819 */ /* 0x000fe400000006ff */
[----:B------:R-:W-:-:S03]  /*8ba0*/  CS2R R6, SRZ ;  /* 0x0000000000067805 */ /* 0x000fc6000001ff00 */
[----:B------:R-:W-:-:S06]  /*8bb0*/  FMUL.FTZ R5, R5, 1 ;  /* 0x3f80000005057820 */ /* 0x000fcc0000410000 */
[----:B------:R-:W0:Y:S02]  /*8bc0*/  F2F.F64.F32 R4, R5 ;  /* 0x0000000500047310 */ /* 0x000e240000201800 */
[----:B0-----:R0:W-:Y:S01]  /*8bd0*/  STG.E.128 desc[UR36][R2.64], R4 ;  /* 0x0000000402007986 */ /* 0x0011e2000c101d24 */
[----:B------:R-:W-:Y:S05]  /*8be0*/  BRA `(.L_x_191) ;  /* 0x0000000000f47947 */ /* 0x000fea0003800000 */
.L_x_210:
[----:B------:R-:W-:-:S09]  /*8bf0*/  UISETP.NE.AND UP0, UPT, UR6, 0xf, UPT ;  /* 0x0000000f0600788c */ /* 0x000fd2000bf05270 */
[----:B------:R-:W-:Y:S05]  /*8c00*/  BRA.U !UP0, `(.L_x_212) ;  /* 0x0000000108e87547 */ /* 0x000fea000b800000 */
[----:B------:R-:W-:-:S09]  /*8c10*/  UISETP.NE.AND UP0, UPT, UR6, 0x17, UPT ;  /* 0x000000170600788c */ /* 0x000fd2000bf05270 */
[----:B------:R-:W-:Y:S05]  /*8c20*/  BRA.U !UP0, `(.L_x_213) ;  /* 0x0000000108907547 */ /* 0x000fea000b800000 */
[----:B------:R-:W-:-:S09]  /*8c30*/  UISETP.NE.AND UP0, UPT, UR6, 0x18, UPT ;  /* 0x000000180600788c */ /* 0x000fd2000bf05270 */
[----:B------:R-:W-:Y:S05]  /*8c40*/  BRA.U !UP0, `(.L_x_214) ;  /* 0x0000000108447547 */ /* 0x000fea000b800000 */
.L_x_190:
[----:B------:R-:W-:Y:S01]  /*8c50*/  MOV R0, 0x0 ;  /* 0x0000000000007802 */ /* 0x000fe20000000f00 */
[----:B------:R-:W0:Y:S01]  /*8c60*/  LDCU.64 UR4, c[0x4][0x128] ;  /* 0x01002500ff0477ac */ /* 0x000e220008000a00 */
[----:B------:R-:W-:Y:S02]  /*8c70*/  IMAD.MOV.U32 R8, RZ, RZ, 0x65 ;  /* 0x00000065ff087424 */ /* 0x000fe400078e00ff */
[----:B------:R1:W2:Y:S01]  /*8c80*/  LDC.64 R2, c[0x4][R0] ;  /* 0x0100000000027b82 */ /* 0x0002a20000000a00 */
[----:B------:R-:W3:Y:S01]  /*8c90*/  LDCU.64 UR6, c[0x4][0x130] ;  /* 0x01002600ff0677ac */ /* 0x000ee20008000a00 */
[----:B------:R-:W-:Y:S02]  /*8ca0*/  IMAD.MOV.U32 R12, RZ, RZ, 0x1 ;  /* 0x00000001ff0c7424 */ /* 0x000fe400078e00ff */
[----:B------:R-:W-:Y:S01]  /*8cb0*/  IMAD.MOV.U32 R13, RZ, RZ, RZ ;  /* 0x000000ffff0d7224 */ /* 0x000fe200078e00ff */
[----:B------:R-:W4:Y:S01]  /*8cc0*/  LDCU.64 UR8, c[0x4][0x40] ;  /* 0x01000800ff0877ac */ /* 0x000f220008000a00 */
[----:B0-----:R-:W-:-:S02]  /*8cd0*/  IMAD.U32 R4, RZ, RZ, UR4 ;  /* 0x00000004ff047e24 */ /* 0x001fc4000f8e00ff */
[----:B------:R-:W-:Y:S02]  /*8ce0*/  IMAD.U32 R5, RZ, RZ, UR5 ;  /* 0x00000005ff057e24 */ /* 0x000fe4000f8e00ff */
[----:B---3--:R-:W-:Y:S02]  /*8cf0*/  IMAD.U32 R6, RZ, RZ, UR6 ;  /* 0x00000006ff067e24 */ /* 0x008fe4000f8e00ff */
[----:B------:R-:W-:Y:S02]  /*8d00*/  IMAD.U32 R7, RZ, RZ, UR7 ;  /* 0x00000007ff077e24 */ /* 0x000fe4000f8e00ff */
[----:B----4-:R-:W-:Y:S01]  /*8d10*/  IMAD.U32 R10, RZ, RZ, UR8 ;  /* 0x00000008ff0a7e24 */ /* 0x010fe2000f8e00ff */
[----:B-1----:R-:W-:-:S07]  /*8d20*/  MOV R11, UR9 ;  /* 0x00000009000b7c02 */ /* 0x002fce0008000f00 */
[----:B------:R-:W-:-:S07]  /*8d30*/  LEPC R20, `(.L_x_215) ;  /* 0x000000001014794e */ /* 0x000fce0000000000 */
[----:B--2---:R-:W-:Y:S05]  /*8d40*/  CALL.ABS.NOINC R2 ;  /* 0x0000000002007343 */ /* 0x004fea0003c00000 */
.L_x_215:
[----:B------:R-:W-:Y:S05]  /*8d50*/  BRA `(.L_x_191) ;  /* 0x0000000000987947 */ /* 0x000fea0003800000 */
.L_x_214:
[----:B------:R-:W-:Y:S01]  /*8d60*/  IMAD.U32 R7, R5, 0x10000, RZ ;  /* 0x0001000005077824 */ /* 0x000fe200078e00ff */
[----:B------:R-:W-:Y:S01]  /*8d70*/  BSSY.RECONVERGENT B0, `(.L_x_216) ;  /* 0x000000c000007945 */ /* 0x000fe20003800200 */
[----:B------:R-:W-:-:S03]  /*8d80*/  IMAD.MOV.U32 R0, RZ, RZ, 0x7f ;  /* 0x0000007fff007424 */ /* 0x000fc600078e00ff */
[----:B------:R-:W-:Y:S02]  /*8d90*/  LOP3.LUT R4, R7, 0x7fffffff, RZ, 0xc0, !PT ;  /* 0x7fffffff07047812 */ /* 0x000fe400078ec0ff */
[----:B------:R-:W-:Y:S02]  /*8da0*/  SHF.R.U32.HI R5, RZ, 0x18, R7 ;  /* 0x00000018ff057819 */ /* 0x000fe40000011607 */
[----:B------:R-:W-:-:S13]  /*8db0*/  ISETP.GT.U32.AND P0, PT, R4, 0x43efffff, PT ;  /* 0x43efffff0400780c */ /* 0x000fda0003f04070 */
[----:B------:R-:W-:Y:S05]  /*8dc0*/  @P0 BRA `(.L_x_217) ;  /* 0x0000000000180947 */ /* 0x000fea0003800000 */
[----:B------:R-:W-:-:S13]  /*8dd0*/  ISETP.GE.U32.AND P0, PT, R4, 0x3c800000, PT ;  /* 0x3c8000000400780c */ /* 0x000fda0003f06070 */
[----:B------:R-:W-:-:S04]  /*8de0*/  @P0 SHF.R.U32.HI R0, RZ, 0x14, R7 ;  /* 0x00000014ff000819 */ /* 0x000fc80000011607 */
[----:B------:R-:W-:-:S04]  /*8df0*/  @P0 LOP3.LUT R0, R0, 0x1, RZ, 0xc0, !PT ;  /* 0x0000000100000812 */ /* 0x000fc800078ec0ff */
[----:B------:R-:W-:-:S04]  /*8e00*/  @P0 IADD3 R0, PT, PT, R7, 0x407ffff, R0 ;  /* 0x0407ffff07000810 */ /* 0x000fc80007ffe000 */
[----:B------:R-:W-:Y:S01]  /*8e10*/  @P0 SHF.R.U32.HI R0, RZ, 0x14, R0 ;  /* 0x00000014ff000819 */ /* 0x000fe20000011600 */
[----:B------:R-:W-:-:S07]  /*8e20*/  @!P0 FADD.FTZ R0, R4, 16384 ;  /* 0x4680000004008421 */ /* 0x000fce0000010000 */
.L_x_217:
[----:B------:R-:W-:Y:S05]  /*8e30*/  BSYNC.RECONVERGENT B0 ;  /* 0x0000000000007941 */ /* 0x000fea0003800200 */
.L_x_216:
[----:B------:R-:W-:-:S05]  /*8e40*/  LOP3.LUT R5, R0, 0x80, R5, 0xf8, !PT ;  /* 0x0000008000057812 */ /* 0x000fca00078ef805 */
[----:B------:R3:W-:Y:S01]  /*8e50*/  STG.E.U8 desc[UR36][R2.64], R5 ;  /* 0x0000000502007986 */ /* 0x0007e2000c101124 */
[----:B------:R-:W-:Y:S05]  /*8e60*/  BRA `(.L_x_191) ;  /* 0x0000000000547947 */ /* 0x000fea0003800000 */
.L_x_213:
[----:B------:R-:W-:Y:S01]  /*8e70*/  SHF.L.U32 R5, R5, 0x10, RZ ;  /* 0x0000001005057819 */ /* 0x000fe200000006ff */
[----:B------:R-:W-:Y:S03]  /*8e80*/  BSSY.RECONVERGENT B0, `(.L_x_218) ;  /* 0x000000e000007945 */ /* 0x000fe60003800200 */
[----:B------:R-:W-:-:S04]  /*8e90*/  LOP3.LUT R4, R5, 0x7fffffff, RZ, 0xc0, !PT ;  /* 0x7fffffff05047812 */ /* 0x000fc800078ec0ff */
[----:B------:R-:W-:-:S13]  /*8ea0*/  ISETP.GT.U32.AND P0, PT, R4, 0x477fffff, PT ;  /* 0x477fffff0400780c */ /* 0x000fda0003f04070 */
[----:B------:R-:W-:Y:S05]  /*8eb0*/  @P0 BRA `(.L_x_219) ;  /* 0x00000000001c0947 */ /* 0x000fea0003800000 */
[----:B------:R-:W-:-:S13]  /*8ec0*/  ISETP.GE.U32.AND P0, PT, R4, 0x38800000, PT ;  /* 0x388000000400780c */ /* 0x000fda0003f06070 */
[----:B------:R-:W-:-:S04]  /*8ed0*/  @P0 SHF.R.U32.HI R0, RZ, 0x15, R5 ;  /* 0x00000015ff000819 */ /* 0x000fc80000011605 */
[----:B------:R-:W-:-:S04]  /*8ee0*/  @P0 LOP3.LUT R0, R0, 0x1, RZ, 0xc0, !PT ;  /* 0x0000000100000812 */ /* 0x000fc800078ec0ff */
[----:B------:R-:W-:-:S04]  /*8ef0*/  @P0 IADD3 R0, PT, PT, R5, 0x80fffff, R0 ;  /* 0x080fffff05000810 */ /* 0x000fc80007ffe000 */
[----:B------:R-:W-:Y:S01]  /*8f00*/  @P0 SHF.R.U32.HI R0, RZ, 0x15, R0 ;  /* 0x00000015ff000819 */ /* 0x000fe20000011600 */
[----:B------:R-:W-:Y:S01]  /*8f10*/  @!P0 FADD.FTZ R0, R4, 128 ;  /* 0x4300000004008421 */ /* 0x000fe20000010000 */
[----:B------:R-:W-:Y:S06]  /*8f20*/  BRA `(.L_x_220) ;  /* 0x00000000000c7947 */ /* 0x000fec0003800000 */
.L_x_219:
[----:B------:R-:W-:Y:S01]  /*8f30*/  IMAD.MOV.U32 R0, RZ, RZ, 0x7f ;  /* 0x0000007fff007424 */ /* 0x000fe200078e00ff */
[----:B------:R-:W-:-:S04]  /*8f40*/  ISETP.GT.U32.AND P0, PT, R4, 0x7f800000, PT ;  /* 0x7f8000000400780c */ /* 0x000fc80003f04070 */
[----:B------:R-:W-:-:S09]  /*8f50*/  SEL R0, R0, 0x7c, P0 ;  /* 0x0000007c00007807 */ /* 0x000fd20000000000 */
.L_x_220:
[----:B------:R-:W-:Y:S05]  /*8f60*/  BSYNC.RECONVERGENT B0 ;  /* 0x0000000000007941 */ /* 0x000fea0003800200 */
.L_x_218:
[----:B------:R-:W-:-:S04]  /*8f70*/  SHF.R.U32.HI R5, RZ, 0x18, R5 ;  /* 0x00000018ff057819 */ /* 0x000fc80000011605 */
[----:B------:R-:W-:-:S05]  /*8f80*/  LOP3.LUT R5, R0, 0x80, R5, 0xf8, !PT ;  /* 0x0000008000057812 */ /* 0x000fca00078ef805 */
[----:B------:R2:W-:Y:S01]  /*8f90*/  STG.E.U8 desc[UR36][R2.64], R5 ;  /* 0x0000000502007986 */ /* 0x0005e2000c101124 */
[----:B------:R-:W-:Y:S05]  /*8fa0*/  BRA `(.L_x_191) ;  /* 0x0000000000047947 */ /* 0x000fea0003800000 */
.L_x_212:
[----:B------:R4:W-:Y:S02]  /*8fb0*/  STG.E.U16 desc[UR36][R2.64], R5 ;  /* 0x0000000502007986 */ /* 0x0009e4000c101524 */
.L_x_191:
[----:B------:R-:W-:-:S07]  /*8fc0*/  VIADD R17, R17, 0x80 ;  /* 0x0000008011117836 */ /* 0x000fce0000000000 */
.L_x_113:
[----:B------:R-:W-:Y:S05]  /*8fd0*/  BSYNC.RECONVERGENT B6 ;  /* 0x0000000000067941 */ /* 0x000fea0003800200 */
.L_x_112:
[----:B------:R-:W5:Y:S01]  /*8fe0*/  LDCU UR4, c[0x0][0x380] ;  /* 0x00007000ff0477ac */ /* 0x000f620008000800 */
[----:B------:R-:W-:Y:S01]  /*8ff0*/  BSSY.RECONVERGENT B6, `(.L_x_221) ;  /* 0x0000475000067945 */ /* 0x000fe20003800200 */
[----:B-----5:R-:W-:-:S13]  /*9000*/  ISETP.GE.AND P0, PT, R17, UR4, PT ;  /* 0x0000000411007c0c */ /* 0x020fda000bf06270 */
[----:B------:R-:W-:Y:S05]  /*9010*/  @P0 BRA `(.L_x_222) ;  /* 0x0000004400c80947 */ /* 0x000fea0003800000 */
[----:B------:R-:W5:Y:S01]  /*9020*/  LDCU UR4, c[0x0][0x388] ;  /* 0x00007100ff0477ac */ /* 0x000f620008000800 */
[----:B------:R-:W-:Y:S02]  /*9030*/  IMAD.MOV.U32 R18, RZ, RZ, RZ ;  /* 0x000000ffff127224 */ /* 0x000fe400078e00ff */
[----:B012---:R-:W-:Y:S02]  /*9040*/  IMAD.MOV.U32 R0, RZ, RZ, RZ ;  /* 0x000000ffff007224 */ /* 0x007fe400078e00ff */
[----:B------:R-:W-:Y:S01]  /*9050*/  IMAD.MOV.U32 R16, RZ, RZ, RZ ;  /* 0x000000ffff107224 */ /* 0x000fe200078e00ff */
[----:B-----5:R-:W-:-:S09]  /*9060*/  UISETP.NE.AND UP0, UPT, UR4, URZ, UPT ;  /* 0x000000ff0400728c */ /* 0x020fd2000bf05270 */
[----:B------:R-:W-:Y:S05]  /*9070*/  BRA.U !UP0, `(.L_x_223) ;  /* 0x0000001508707547 */ /* 0x000fea000b800000 */
[----:B------:R-:W3:Y:S01]  /*9080*/  LDCU.64 UR4, c[0x0][0x390] ;  /* 0x00007200ff0477ac */ /* 0x000ee20008000a00 */
[----:B------:R-:W-:Y:S01]  /*9090*/  HFMA2 R16, -RZ, RZ, 0, 0 ;  /* 0x00000000ff107431 */ /* 0x000fe200000001ff */
[----:B------:R-:W0:Y:S01]  /*90a0*/  LDCU UR6, c[0x0][0x38c] ;  /* 0x00007180ff0677ac */ /* 0x000e220008000800 */
[----:B------:R-:W1:Y:S01]  /*90b0*/  LDCU.64 UR8, c[0x0][0x4b8] ;  /* 0x00009700ff0877ac */ /* 0x000e620008000a00 */
[----:B------:R-:W-:Y:S02]  /*90c0*/  UISETP.NE.AND UP0, UPT, UR39, URZ, UPT ;  /* 0x000000ff2700728c */ /* 0x000fe4000bf05270 */
        /* <DEDUP_REMOVED lines=38> */
[----:B------:R-:W-:Y:S01]  /*9330*/  MOV R2, RZ ;  /* 0x000000ff00027202 */ /* 0x000fe20000000f00 */
        /* <DEDUP_REMOVED lines=41> */
[----:B------:R-:W-:Y:S01]  /*95d0*/  HFMA2 R4, -RZ, RZ, 0, 0 ;  /* 0x00000000ff047431 */ /* 0x000fe200000001ff */
        /* <DEDUP_REMOVED lines=253> */
[----:B------:R-:W2:Y:S03]  /*a5b0*/  LDCU.64 UR8, c[0x0][0x5d8] ;  /* 0x0000bb00ff0877ac */ /* 0x000ea60008000a00 */
        /* <DEDUP_REMOVED lines=8> */
.L_x_223:
        /* <DEDUP_REMOVED lines=19> */
.L_x_227:
[----:B------:R-:W2:Y:S02]  /*a770*/  LDG.E.U8 R2, desc[UR36][R2.64] ;  /* 0x0000002402027981 */ /* 0x000ea4000c1e1100 */
[----:B--2---:R-:W-:-:S04]  /*a780*/  I2FP.F32.U32 R0, R2 ;  /* 0x0000000200007245 */ /* 0x004fc80000201000 */
[----:B------:R-:W-:-:S04]  /*a790*/  F2FP.BF16.F32.PACK_AB R0, RZ, R0 ;  /* 0x00000000ff00723e */ /* 0x000fc800000010ff */
[----:B------:R-:W-:Y:S01]  /*a7a0*/  PRMT R19, R0, 0x7610, R19 ;  /* 0x0000761000137816 */ /* 0x000fe20000000013 */
[----:B------:R-:W-:Y:S06]  /*a7b0*/  BRA `(.L_x_229) ;  /* 0x0000000c00c07947 */ /* 0x000fec0003800000 */
.L_x_226:
        /* <DEDUP_REMOVED lines=11> */
.L_x_231:
[----:B------:R-:W2:Y:S02]  /*a870*/  LDG.E R2, desc[UR36][R2.64] ;  /* 0x0000002402027981 */ /* 0x000ea4000c1e1900 */
[----:B--2---:R-:W-:-:S04]  /*a880*/  I2FP.F32.S32 R0, R2 ;  /* 0x0000000200007245 */ /* 0x004fc80000201400 */
[----:B------:R-:W-:-:S04]  /*a890*/  F2FP.BF16.F32.PACK_AB R0, RZ, R0 ;  /* 0x00000000ff00723e */ /* 0x000fc800000010ff */
[----:B------:R-:W-:Y:S01]  /*a8a0*/  PRMT R19, R0, 0x7610, R19 ;  /* 0x0000761000137816 */ /* 0x000fe20000000013 */
[----:B------:R-:W-:Y:S06]  /*a8b0*/  BRA `(.L_x_229) ;  /* 0x0000000c00807947 */ /* 0x000fec0003800000 */
.L_x_230:
[----:B------:R-:W2:Y:S02]  /*a8c0*/  LDG.E.U16 R2, desc[UR36][R2.64] ;  /* 0x0000002402027981 */ /* 0x000ea4000c1e1500 */
[----:B--2---:R-:W0:Y:S02]  /*a8d0*/  I2F.S16 R0, R2 ;  /* 0x0000000200007306 */ /* 0x004e240000101400 */
[----:B0-----:R-:W-:-:S04]  /*a8e0*/  F2FP.BF16.F32.PACK_AB R0, RZ, R0 ;  /* 0x00000000ff00723e */ /* 0x001fc800000010ff */
[----:B------:R-:W-:Y:S01]  /*a8f0*/  PRMT R19, R0, 0x7610, R19 ;  /* 0x0000761000137816 */ /* 0x000fe20000000013 */
[----:B------:R-:W-:Y:S06]  /*a900*/  BRA `(.L_x_229) ;  /* 0x0000000c006c7947 */ /* 0x000fec0003800000 */
.L_x_225:
        /* <DEDUP_REMOVED lines=9> */
.L_x_233:
[----:B------:R-:W2:Y:S02]  /*a9a0*/  LDG.E.U16 R0, desc[UR36][R2.64] ;  /* 0x0000002402007981 */ /* 0x000ea4000c1e1500 */
[----:B--2---:R-:W-:-:S05]  /*a9b0*/  HADD2.F32 R0, -RZ, R0.H0_H0 ;  /* 0x20000000ff007230 */ /* 0x004fca0000004100 */
[----:B------:R-:W-:-:S04]  /*a9c0*/  F2FP.BF16.F32.PACK_AB R0, RZ, R0 ;  /* 0x00000000ff00723e */ /* 0x000fc800000010ff */
[----:B------:R-:W-:Y:S01]  /*a9d0*/  PRMT R19, R0, 0x7610, R19 ;  /* 0x0000761000137816 */ /* 0x000fe20000000013 */
[----:B------:R-:W-:Y:S06]  /*a9e0*/  BRA `(.L_x_229) ;  /* 0x0000000c00347947 */ /* 0x000fec0003800000 */
.L_x_232:
        /* <DEDUP_REMOVED lines=9> */
.L_x_235:
[----:B------:R-:W2:Y:S02]  /*aa80*/  LDG.E.U16 R2, desc[UR36][R2.64] ;  /* 0x0000002402027981 */ /* 0x000ea4000c1e1500 */
[----:B--2---:R-:W-:-:S05]  /*aa90*/  HADD2.F32 R0, -RZ, R2.H0_H0 ;  /* 0x20000002ff007230 */ /* 0x004fca0000004100 */
[----:B------:R-:W-:-:S04]  /*aaa0*/  F2FP.BF16.F32.PACK_AB R0, RZ, R0 ;  /* 0x00000000ff00723e */ /* 0x000fc800000010ff */
[----:B------:R-:W-:Y:S01]  /*aab0*/  PRMT R19, R0, 0x7610, R19 ;  /* 0x0000761000137816 */ /* 0x000fe20000000013 */
[----:B------:R-:W-:Y:S06]  /*aac0*/  BRA `(.L_x_229) ;  /* 0x0000000800fc7947 */ /* 0x000fec0003800000 */
.L_x_234:
        /* <DEDUP_REMOVED lines=9> */
.L_x_224:
        /* <DEDUP_REMOVED lines=14> */
.L_x_238:
        /* <DEDUP_REMOVED lines=9> */
.L_x_237:
        /* <DEDUP_REMOVED lines=27> */
.L_x_240:
        /* <DEDUP_REMOVED lines=14> */
.L_x_239:
[----:B------:R0:W5:Y:S01]  /*af60*/  LDG.E.U16 R19, desc[UR36][R2.64] ;  /* 0x0000002402137981 */ /* 0x000162000c1e1500 */
[----:B------:R-:W-:Y:S05]  /*af70*/  BRA `(.L_x_229) ;  /* 0x0000000400d07947 */ /* 0x000fea0003800000 */
.L_x_236:
        /* <DEDUP_REMOVED lines=13> */
.L_x_243:
        /* <DEDUP_REMOVED lines=21> */
.L_x_247:
[----:B------:R-:W-:Y:S05]  /*b1a0*/  BSYNC.RECONVERGENT B1 ;  /* 0x0000000000017941 */ /* 0x000fea0003800200 */
.L_x_246:
[----:B------:R-:W-:Y:S01]  /*b1b0*/  IMAD.SHL.U32 R0, R0, 0x100000, RZ ;  /* 0x0010000000007824 */ /* 0x000fe200078e00ff */
[----:B------:R-:W-:-:S04]  /*b1c0*/  LEA R2, R2, 0x3b800000, 0x17 ;  /* 0x3b80000002027811 */ /* 0x000fc800078eb8ff */
[----:B------:R-:W-:-:S07]  /*b1d0*/  LOP3.LUT R0, R2, R0, R7, 0xfe, !PT ;  /* 0x0000000002007212 */ /* 0x000fce00078efe07 */
.L_x_245:
[----:B------:R-:W-:Y:S05]  /*b1e0*/  BSYNC.RECONVERGENT B0 ;  /* 0x0000000000007941 */ /* 0x000fea0003800200 */
.L_x_244:
[----:B------:R-:W-:-:S04]  /*b1f0*/  F2FP.BF16.F32.PACK_AB R0, RZ, R0 ;  /* 0x00000000ff00723e */ /* 0x000fc800000010ff */
[----:B------:R-:W-:Y:S01]  /*b200*/  PRMT R19, R0, 0x7610, R19 ;  /* 0x0000761000137816 */ /* 0x000fe20000000013 */
[----:B------:R-:W-:Y:S06]  /*b210*/  BRA `(.L_x_229) ;  /* 0x0000000400287947 */ /* 0x000fec0003800000 */
.L_x_242:
        /* <DEDUP_REMOVED lines=21> */
.L_x_251:
[----:B------:R-:W-:Y:S05]  /*b370*/  BSYNC.RECONVERGENT B1 ;  /* 0x0000000000017941 */ /* 0x000fea0003800200 */
.L_x_250:
[----:B------:R-:W-:Y:S01]  /*b380*/  IMAD.SHL.U32 R0, R0, 0x200000, RZ ;  /* 0x0020000000007824 */ /* 0x000fe200078e00ff */
[----:B------:R-:W-:-:S04]  /*b390*/  LEA R2, R2, 0x37800000, 0x17 ;  /* 0x3780000002027811 */ /* 0x000fc800078eb8ff */
[----:B------:R-:W-:-:S07]  /*b3a0*/  LOP3.LUT R0, R2, R0, R7, 0xfe, !PT ;  /* 0x0000000002007212 */ /* 0x000fce00078efe07 */
.L_x_249:
[----:B------:R-:W-:Y:S05]  /*b3b0*/  BSYNC.RECONVERGENT B0 ;  /* 0x0000000000007941 */ /* 0x000fea0003800200 */
.L_x_248:
[----:B------:R-:W-:-:S04]  /*b3c0*/  F2FP.BF16.F32.PACK_AB R0, RZ, R0 ;  /* 0x00000000ff00723e */ /* 0x000fc800000010ff */
[----:B------:R-:W-:Y:S01]  /*b3d0*/  PRMT R19, R0, 0x7610, R19 ;  /* 0x0000761000137816 */ /* 0x000fe20000000013 */
[----:B------:R-:W-:Y:S06]  /*b3e0*/  BRA `(.L_x_229) ;  /* 0x0000000000b47947 */ /* 0x000fec0003800000 */
.L_x_241:
        /* <DEDUP_REMOVED lines=12> */
[----:B------:R-:W-:Y:S01]  /*b4b0*/  @!P0 IMAD.MOV.U32 R0, RZ, RZ, 0x7f800001 ;  /* 0x7f800001ff008424 */ /* 0x000fe200078e00ff */
[----:B------:R-:W-:-:S07]  /*b4c0*/  @P0 SHF.L.U32 R0, R2, 0x17, RZ ;  /* 0x0000001702000819 */ /* 0x000fce00000006ff */
.L_x_255:
[----:B------:R-:W-:Y:S05]  /*b4d0*/  BSYNC.RECONVERGENT B0 ;  /* 0x0000000000007941 */ /* 0x000fea0003800200 */
.L_x_254:
[----:B------:R-:W-:-:S04]  /*b4e0*/  F2FP.BF16.F32.PACK_AB R0, RZ, R0 ;  /* 0x00000000ff00723e */ /* 0x000fc800000010ff */
[----:B------:R-:W-:Y:S01]  /*b4f0*/  PRMT R19, R0, 0x7610, R19 ;  /* 0x0000761000137816 */ /* 0x000fe20000000013 */
[----:B------:R-:W-:Y:S06]  /*b500*/  BRA `(.L_x_229) ;  /* 0x00000000006c7947 */ /* 0x000fec0003800000 */
.L_x_228:
        /* <DEDUP_REMOVED lines=16> */
.L_x_256:
[----:B------:R-:W-:Y:S01]  /*b610*/  PRMT R19, RZ, 0x7610, R19 ;  /* 0x00007610ff137816 */ /* 0x000fe20000000013 */
[----:B------:R-:W-:Y:S06]  /*b620*/  BRA `(.L_x_229) ;  /* 0x0000000000247947 */ /* 0x000fec0003800000 */
.L_x_253:
[----:B------:R-:W2:Y:S02]  /*b630*/  LDG.E.64 R2, desc[UR36][R2.64] ;  /* 0x0000002402027981 */ /* 0x000ea4000c1e1b00 */
[----:B--2---:R-:W0:Y:S02]  /*b640*/  I2F.U64 R0, R2 ;  /* 0x0000000200007312 */ /* 0x004e240000301000 */
[----:B0-----:R-:W-:-:S04]  /*b650*/  F2FP.BF16.F32.PACK_AB R0, RZ, R0 ;  /* 0x00000000ff00723e */ /* 0x001fc800000010ff */
[----:B------:R-:W-:Y:S01]  /*b660*/  PRMT R19, R0, 0x7610, R19 ;  /* 0x0000761000137816 */ /* 0x000fe20000000013 */
[----:B------:R-:W-:Y:S06]  /*b670*/  BRA `(.L_x_229) ;  /* 0x0000000000107947 */ /* 0x000fec0003800000 */
.L_x_252:
[----:B------:R-:W2:Y:S02]  /*b680*/  LDG.E R2, desc[UR36][R2.64] ;  /* 0x0000002402027981 */ /* 0x000ea4000c1e1900 */
[----:B--2---:R-:W-:-:S04]  /*b690*/  I2FP.F32.U32 R0, R2 ;  /* 0x0000000200007245 */ /* 0x004fc80000201000 */
[----:B------:R-:W-:-:S04]  /*b6a0*/  F2FP.BF16.F32.PACK_AB R0, RZ, R0 ;  /* 0x00000000ff00723e */ /* 0x000fc800000010ff */
[----:B------:R-:W-:-:S07]  /*b6b0*/  PRMT R19, R0, 0x7610, R19 ;  /* 0x0000761000137816 */ /* 0x000fce0000000013 */
.L_x_229:
        /* <DEDUP_REMOVED lines=18> */
.L_x_260:
[----:B------:R-:W2:Y:S02]  /*b7e0*/  LDG.E.U8 R2, desc[UR36][R2.64] ;  /* 0x0000002402027981 */ /* 0x000ea4000c1e1100 */
[----:B--2---:R-:W-:-:S04]  /*b7f0*/  I2FP.F32.U32 R0, R2 ;  /* 0x0000000200007245 */ /* 0x004fc80000201000 */
[----:B------:R-:W-:Y:S01]  /*b800*/  F2FP.BF16.F32.PACK_AB R0, RZ, R0 ;  /* 0x00000000ff00723e */ /* 0x000fe200000010ff */
[----:B------:R-:W-:Y:S06]  /*b810*/  BRA `(.L_x_262) ;  /* 0x0000000c00847947 */ /* 0x000fec0003800000 */
.L_x_259:
        /* <DEDUP_REMOVED lines=10> */
.L_x_264:
[----:B------:R-:W2:Y:S02]  /*b8c0*/  LDG.E R2, desc[UR36][R2.64] ;  /* 0x0000002402027981 */ /* 0x000ea4000c1e1900 */
[----:B--2---:R-:W-:-:S04]  /*b8d0*/  I2FP.F32.S32 R0, R2 ;  /* 0x0000000200007245 */ /* 0x004fc80000201400 */
[----:B------:R-:W-:Y:S01]  /*b8e0*/  F2FP.BF16.F32.PACK_AB R0, RZ, R0 ;  /* 0x00000000ff00723e */ /* 0x000fe200000010ff */
[----:B------:R-:W-:Y:S06]  /*b8f0*/  BRA `(.L_x_262) ;  /* 0x0000000c004c7947 */ /* 0x000fec0003800000 */
.L_x_263:
[----:B------:R-:W2:Y:S02]  /*b900*/  LDG.E.U16 R2, desc[UR36][R2.64] ;  /* 0x0000002402027981 */ /* 0x000ea4000c1e1500 */
[----:B--2---:R-:W0:Y:S02]  /*b910*/  I2F.S16 R0, R2 ;  /* 0x0000000200007306 */ /* 0x004e240000101400 */
[----:B0-----:R-:W-:Y:S01]  /*b920*/  F2FP.BF16.F32.PACK_AB R0, RZ, R0 ;  /* 0x00000000ff00723e */ /* 0x001fe200000010ff */
[----:B------:R-:W-:Y:S06]  /*b930*/  BRA `(.L_x_262) ;  /* 0x0000000c003c7947 */ /* 0x000fec0003800000 */
.L_x_258:
        /* <DEDUP_REMOVED lines=9> */
.L_x_266:
[----:B------:R-:W2:Y:S02]  /*b9d0*/  LDG.E.U16 R0, desc[UR36][R2.64] ;  /* 0x0000002402007981 */ /* 0x000ea4000c1e1500 */
[----:B--2---:R-:W-:-:S05]  /*b9e0*/  HADD2.F32 R0, -RZ, R0.H0_H0 ;  /* 0x20000000ff007230 */ /* 0x004fca0000004100 */
[----:B------:R-:W-:Y:S01]  /*b9f0*/  F2FP.BF16.F32.PACK_AB R0, RZ, R0 ;  /* 0x00000000ff00723e */ /* 0x000fe200000010ff */
[----:B------:R-:W-:Y:S06]  /*ba00*/  BRA `(.L_x_262) ;  /* 0x0000000c00087947 */ /* 0x000fec0003800000 */
.L_x_265:
        /* <DEDUP_REMOVED lines=9> */
.L_x_268:
[----:B------:R-:W2:Y:S02]  /*baa0*/  LDG.E.U16 R2, desc[UR36][R2.64] ;  /* 0x0000002402027981 */ /* 0x000ea4000c1e1500 */
[----:B--2---:R-:W-:-:S05]  /*bab0*/  HADD2.F32 R0, -RZ, R2.H0_H0 ;  /* 0x20000002ff007230 */ /* 0x004fca0000004100 */
[----:B------:R-:W-:Y:S01]  /*bac0*/  F2FP.BF16.F32.PACK_AB R0, RZ, R0 ;  /* 0x00000000ff00723e */ /* 0x000fe200000010ff */
[----:B------:R-:W-:Y:S06]  /*bad0*/  BRA `(.L_x_262) ;  /* 0x0000000800d47947 */ /* 0x000fec0003800000 */
.L_x_267:
        /* <DEDUP_REMOVED lines=8> */
.L_x_257:
        /* <DEDUP_REMOVED lines=13> */
.L_x_271:
        /* <DEDUP_REMOVED lines=8> */
.L_x_270:
        /* <DEDUP_REMOVED lines=14> */
[----:B------:R-:W-:-:S05]  /*bd90*/  VIADD R5, R5, 0xfffffffc ;  /* 0xfffffffc05057836 */ /* 0x000fca0000000000 */
[C---:B------:R-:W-:Y:S02]  /*bda0*/  SHF.L.U32 R6, R4.reuse, R5, RZ ;  /* 0x0000000504067219 */ /* 0x040fe400000006ff */
[----:B------:R-:W-:Y:S01]  /*bdb0*/  SHF.L.U32 R7, R5, 0x17, RZ ;  /* 0x0000001705077819 */ /* 0x000fe200000006ff */
        /* <DEDUP_REMOVED lines=10> */
.L_x_273:
        /* <DEDUP_REMOVED lines=13> */
.L_x_272:
[----:B------:R0:W5:Y:S01]  /*bf30*/  LDG.E.U16 R0, desc[UR36][R2.64] ;  /* 0x0000002402007981 */ /* 0x000162000c1e1500 */
[----:B------:R-:W-:Y:S05]  /*bf40*/  BRA `(.L_x_262) ;  /* 0x0000000400b87947 */ /* 0x000fea0003800000 */
.L_x_269:
        /* <DEDUP_REMOVED lines=12> */
.L_x_276:
        /* <DEDUP_REMOVED lines=21> */
.L_x_280:
[----:B------:R-:W-:Y:S05]  /*c160*/  BSYNC.RECONVERGENT B1 ;  /* 0x0000000000017941 */ /* 0x000fea0003800200 */
.L_x_279:
[----:B------:R-:W-:Y:S01]  /*c170*/  IMAD.SHL.U32 R0, R0, 0x100000, RZ ;  /* 0x0010000000007824 */ /* 0x000fe200078e00ff */
[----:B------:R-:W-:-:S04]  /*c180*/  LEA R2, R2, 0x3b800000, 0x17 ;  /* 0x3b80000002027811 */ /* 0x000fc800078eb8ff */
[----:B------:R-:W-:-:S07]  /*c190*/  LOP3.LUT R0, R2, R0, R7, 0xfe, !PT ;  /* 0x0000000002007212 */ /* 0x000fce00078efe07 */
.L_x_278:
[----:B------:R-:W-:Y:S05]  /*c1a0*/  BSYNC.RECONVERGENT B0 ;  /* 0x0000000000007941 */ /* 0x000fea0003800200 */
.L_x_277:
[----:B------:R-:W-:Y:S01]  /*c1b0*/  F2FP.BF16.F32.PACK_AB R0, RZ, R0 ;  /* 0x00000000ff00723e */ /* 0x000fe200000010ff */
[----:B------:R-:W-:Y:S06]  /*c1c0*/  BRA `(.L_x_262) ;  /* 0x0000000400187947 */ /* 0x000fec0003800000 */
.L_x_275:
[----:B------:R-:W2:Y:S01]  /*c1d0*/  LDG.E.U8 R3, desc[UR36][R2.64] ;  /* 0x0000002402037981 */ /* 0x000ea2000c1e1100 */
[----:B------:R-:W-:Y:S01]  /*c1e0*/  BSSY.RECONVERGENT B0, `(.L_x_281) ;  /* 0x0000018000007945 */ /* 0x000fe20003800200 */
[----:B------:R-:W-:Y:S01]  /*c1f0*/  HFMA2 R0, -RZ, RZ, 0, 0 ;  /* 0x00000000ff007431 */ /* 0x000fe200000001ff */
        /* <DEDUP_REMOVED lines=18> */
.L_x_284:
[----:B------:R-:W-:Y:S05]  /*c320*/  BSYNC.RECONVERGENT B1 ;  /* 0x0000000000017941 */ /* 0x000fea0003800200 */
.L_x_283:
[----:B------:R-:W-:Y:S01]  /*c330*/  IMAD.SHL.U32 R0, R0, 0x200000, RZ ;  /* 0x0020000000007824 */ /* 0x000fe200078e00ff */
[----:B------:R-:W-:-:S04]  /*c340*/  LEA R2, R2, 0x37800000, 0x17 ;  /* 0x3780000002027811 */ /* 0x000fc800078eb8ff */
[----:B------:R-:W-:-:S07]  /*c350*/  LOP3.LUT R0, R2, R0, R7, 0xfe, !PT ;  /* 0x0000000002007212 */ /* 0x000fce00078efe07 */
.L_x_282:
[----:B------:R-:W-:Y:S05]  /*c360*/  BSYNC.RECONVERGENT B0 ;  /* 0x0000000000007941 */ /* 0x000fea0003800200 */
.L_x_281:
[----:B------:R-:W-:Y:S01]  /*c370*/  F2FP.BF16.F32.PACK_AB R0, RZ, R0 ;  /* 0x00000000ff00723e */ /* 0x000fe200000010ff */
[----:B------:R-:W-:Y:S06]  /*c380*/  BRA `(.L_x_262) ;  /* 0x0000000000a87947 */ /* 0x000fec0003800000 */
.L_x_274:
        /* <DEDUP_REMOVED lines=8> */
[----:B------:R-:W-:Y:S02]  /*c410*/  MOV R0, 0x400000 ;  /* 0x0040000000007802 */ /* 0x000fe40000000f00 */
[----:B--2---:R-:W-:-:S13]  /*c420*/  ISETP.NE.AND P0, PT, R2, RZ, PT ;  /* 0x000000ff0200720c */ /* 0x004fda0003f05270 */
[----:B------:R-:W-:Y:S05]  /*c430*/  @!P0 BRA `(.L_x_288) ;  /* 0x00000000000c8947 */ /* 0x000fea0003800000 */
[----:B------:R-:W-:-:S13]  /*c440*/  ISETP.NE.AND P0, PT, R2, 0xff, PT ;  /* 0x000000ff0200780c */ /* 0x000fda0003f05270 */
[----:B------:R-:W-:Y:S02]  /*c450*/  @!P0 IMAD.MOV.U32 R0, RZ, RZ, 0x7f800001 ;  /* 0x7f800001ff008424 */ /* 0x000fe400078e00ff */
[----:B------:R-:W-:-:S07]  /*c460*/  @P0 IMAD.SHL.U32 R0, R2, 0x800000, RZ ;  /* 0x0080000002000824 */ /* 0x000fce00078e00ff */
.L_x_288:
[----:B------:R-:W-:Y:S05]  /*c470*/  BSYNC.RECONVERGENT B0 ;  /* 0x0000000000007941 */ /* 0x000fea0003800200 */
.L_x_287:
[----:B------:R-:W-:Y:S01]  /*c480*/  F2FP.BF16.F32.PACK_AB R0, RZ, R0 ;  /* 0x00000000ff00723e */ /* 0x000fe200000010ff */
[----:B------:R-:W-:Y:S06]  /*c490*/  BRA `(.L_x_262) ;  /* 0x0000000000647947 */ /* 0x000fec0003800000 */
.L_x_261:
[----:B------:R-:W-:Y:S01]  /*c4a0*/  MOV R2, 0x0 ;  /* 0x0000000000027802 */ /* 0x000fe20000000f00 */
[----:B------:R-:W0:Y:S01]  /*c4b0*/  LDCU.64 UR4, c[0x4][0x128] ;  /* 0x01002500ff0477ac */ /* 0x000e220008000a00 */
[----:B------:R-:W-:Y:S02]  /*c4c0*/  HFMA2 R12, -RZ, RZ, 0, 5.9604644775390625e-08 ;  /* 0x00000001ff0c7431 */ /* 0x000fe400000001ff */
[----:B------:R-:W-:Y:S01]  /*c4d0*/  IMAD.MOV.U32 R8, RZ, RZ, 0x4e ;  /* 0x0000004eff087424 */ /* 0x000fe200078e00ff */
[----:B------:R-:W1:Y:S01]  /*c4e0*/  LDCU.64 UR6, c[0x4][0x130] ;  /* 0x01002600ff0677ac */ /* 0x000e620008000a00 */
[----:B------:R-:W2:Y:S01]  /*c4f0*/  LDC.64 R2, c[0x4][R2] ;  /* 0x0100000002027b82 */ /* 0x000ea20000000a00 */
[----:B------:R-:W-:Y:S01]  /*c500*/  IMAD.MOV.U32 R13, RZ, RZ, RZ ;  /* 0x000000ffff0d7224 */ /* 0x000fe200078e00ff */
        /* <DEDUP_REMOVED lines=9> */
.L_x_289:
[----:B------:R-:W-:Y:S01]  /*c5a0*/  PRMT R0, RZ, 0x7610, R0 ;  /* 0x00007610ff007816 */ /* 0x000fe20000000000 */
[----:B------:R-:W-:Y:S06]  /*c5b0*/  BRA `(.L_x_262) ;  /* 0x00000000001c7947 */ /* 0x000fec0003800000 */
.L_x_286:
[----:B------:R-:W2:Y:S02]  /*c5c0*/  LDG.E.64 R2, desc[UR36][R2.64] ;  /* 0x0000002402027981 */ /* 0x000ea4000c1e1b00 */
[----:B--2---:R-:W0:Y:S02]  /*c5d0*/  I2F.U64 R0, R2 ;  /* 0x0000000200007312 */ /* 0x004e240000301000 */
[----:B0-----:R-:W-:Y:S01]  /*c5e0*/  F2FP.BF16.F32.PACK_AB R0, RZ, R0 ;  /* 0x00000000ff00723e */ /* 0x001fe200000010ff */
[----:B------:R-:W-:Y:S06]  /*c5f0*/  BRA `(.L_x_262) ;  /* 0x00000000000c7947 */ /* 0x000fec0003800000 */
.L_x_285:
[----:B------:R-:W2:Y:S02]  /*c600*/  LDG.E R2, desc[UR36][R2.64] ;  /* 0x0000002402027981 */ /* 0x000ea4000c1e1900 */
[----:B--2---:R-:W-:-:S04]  /*c610*/  I2FP.F32.U32 R0, R2 ;  /* 0x0000000200007245 */ /* 0x004fc80000201000 */
[----:B------:R-:W-:-:S07]  /*c620*/  F2FP.BF16.F32.PACK_AB R0, RZ, R0 ;  /* 0x00000000ff00723e */ /* 0x000fce00000010ff */
.L_x_262:
        /* <DEDUP_REMOVED lines=14> */
.L_x_290:
        /* <DEDUP_REMOVED lines=12> */
.L_x_293:
[----:B------:R-:W1:Y:S02]  /*c7d0*/  LDCU UR4, c[0x0][0x604] ;  /* 0x0000c080ff0477ac */ /* 0x000e640008000800 */
[----:B-1----:R-:W-:-:S07]  /*c7e0*/  FMUL.FTZ R0, R19, UR4 ;  /* 0x0000000413007c20 */ /* 0x002fce0008410000 */
.L_x_294:
[----:B------:R-:W-:Y:S05]  /*c7f0*/  BSYNC.RECONVERGENT B0 ;  /* 0x0000000000007941 */ /* 0x000fea0003800200 */
.L_x_292:
[----:B------:R-:W-:-:S04]  /*c800*/  F2FP.BF16.F32.PACK_AB R0, RZ, R0 ;  /* 0x00000000ff00723e */ /* 0x000fc800000010ff */
[----:B------:R-:W-:-:S07]  /*c810*/  PRMT R5, R0, 0x7610, R5 ;  /* 0x0000761000057816 */ /* 0x000fce0000000005 */
.L_x_291:
        /* <DEDUP_REMOVED lines=14> */
[----:B------:R-:W-:-:S06]  /*c900*/  SHF.L.U32 R5, R5, 0x10, RZ ;  /* 0x0000001005057819 */ /* 0x000fcc00000006ff */
[----:B------:R-:W0:Y:S02]  /*c910*/  F2I.FTZ.TRUNC.NTZ R5, R5 ;  /* 0x0000000500057305 */ /* 0x000e24000021f100 */
[----:B0-----:R0:W-:Y:S01]  /*c920*/  STG.E.U8 desc[UR36][R2.64], R5 ;  /* 0x0000000502007986 */ /* 0x0011e2000c101124 */
[----:B------:R-:W-:Y:S05]  /*c930*/  BRA `(.L_x_300) ;  /* 0x0000000c007c7947 */ /* 0x000fea0003800000 */
.L_x_298:
[----:B------:R-:W-:-:S06]  /*c940*/  IMAD.U32 R5, R5, 0x10000, RZ ;  /* 0x0001000005057824 */ /* 0x000fcc00078e00ff */
[----:B------:R-:W0:Y:S02]  /*c950*/  F2I.S64.TRUNC R4, R5 ;  /* 0x0000000500047311 */ /* 0x000e24000020d900 */
[----:B0-----:R0:W-:Y:S01]  /*c960*/  STG.E.U8 desc[UR36][R2.64], R4 ;  /* 0x0000000402007986 */ /* 0x0011e2000c101124 */
[----:B------:R-:W-:Y:S05]  /*c970*/  BRA `(.L_x_300) ;  /* 0x0000000c006c7947 */ /* 0x000fea0003800000 */
.L_x_297:
        /* <DEDUP_REMOVED lines=10> */
.L_x_302:
[----:B------:R-:W-:-:S06]  /*ca20*/  IMAD.U32 R5, R5, 0x10000, RZ ;  /* 0x0001000005057824 */ /* 0x000fcc00078e00ff */
[----:B------:R-:W0:Y:S02]  /*ca30*/  F2I.FTZ.TRUNC.NTZ R5, R5 ;  /* 0x0000000500057305 */ /* 0x000e24000021f100 */
[----:B0-----:R0:W-:Y:S01]  /*ca40*/  STG.E desc[UR36][R2.64], R5 ;  /* 0x0000000502007986 */ /* 0x0011e2000c101924 */
[----:B------:R-:W-:Y:S05]  /*ca50*/  BRA `(.L_x_300) ;  /* 0x0000000c00347947 */ /* 0x000fea0003800000 */
.L_x_301:
[----:B------:R-:W-:-:S06]  /*ca60*/  IMAD.U32 R5, R5, 0x10000, RZ ;  /* 0x0001000005057824 */ /* 0x000fcc00078e00ff */
[----:B------:R-:W0:Y:S02]  /*ca70*/  F2I.FTZ.TRUNC.NTZ R5, R5 ;  /* 0x0000000500057305 */ /* 0x000e24000021f100 */
[----:B0-----:R0:W-:Y:S01]  /*ca80*/  STG.E.U16 desc[UR36][R2.64], R5 ;  /* 0x0000000502007986 */ /* 0x0011e2000c101524 */
[----:B------:R-:W-:Y:S05]  /*ca90*/  BRA `(.L_x_300) ;  /* 0x0000000c00247947 */ /* 0x000fea0003800000 */
.L_x_296:
        /* <DEDUP_REMOVED lines=9> */
.L_x_304:
[----:B------:R-:W-:-:S05]  /*cb30*/  IMAD.U32 R0, R5, 0x10000, RZ ;  /* 0x0001000005007824 */ /* 0x000fca00078e00ff */
[----:B------:R-:W-:-:S05]  /*cb40*/  F2FP.F16.F32.PACK_AB R0, RZ, R0 ;  /* 0x00000000ff00723e */ /* 0x000fca00000000ff */
[----:B------:R0:W-:Y:S01]  /*cb50*/  STG.E.U16 desc[UR36][R2.64], R0 ;  /* 0x0000000002007986 */ /* 0x0001e2000c101524 */
[----:B------:R-:W-:Y:S05]  /*cb60*/  BRA `(.L_x_300) ;  /* 0x0000000800f07947 */ /* 0x000fea0003800000 */
.L_x_303:
        /* <DEDUP_REMOVED lines=10> */
.L_x_306:
[----:B------:R-:W-:-:S05]  /*cc10*/  IMAD.U32 R5, R5, 0x10000, RZ ;  /* 0x0001000005057824 */ /* 0x000fca00078e00ff */
[----:B------:R-:W-:-:S04]  /*cc20*/  F2FP.F16.F32.PACK_AB R5, RZ, R5 ;  /* 0x00000005ff05723e */ /* 0x000fc800000000ff */
[----:B------:R-:W-:-:S05]  /*cc30*/  PRMT R5, R5, 0x5410, RZ ;  /* 0x0000541005057816 */ /* 0x000fca00000000ff */
[----:B------:R2:W-:Y:S01]  /*cc40*/  STG.E desc[UR36][R2.64], R5 ;  /* 0x0000000502007986 */ /* 0x0005e2000c101924 */
[----:B------:R-:W-:Y:S05]  /*cc50*/  BRA `(.L_x_300) ;  /* 0x0000000800b47947 */ /* 0x000fea0003800000 */
.L_x_305:
[----:B------:R-:W-:-:S05]  /*cc60*/  SHF.L.U32 R4, R5, 0x10, RZ ;  /* 0x0000001005047819 */ /* 0x000fca00000006ff */
[----:B------:R-:W-:-:S06]  /*cc70*/  FMUL.FTZ R4, R4, 1 ;  /* 0x3f80000004047820 */ /* 0x000fcc0000410000 */
[----:B------:R-:W0:Y:S02]  /*cc80*/  F2F.F64.F32 R4, R4 ;  /* 0x0000000400047310 */ /* 0x000e240000201800 */
[----:B0-----:R4:W-:Y:S01]  /*cc90*/  STG.E.64 desc[UR36][R2.64], R4 ;  /* 0x0000000402007986 */ /* 0x0019e2000c101b24 */
[----:B------:R-:W-:Y:S05]  /*cca0*/  BRA `(.L_x_300) ;  /* 0x0000000800a07947 */ /* 0x000fea0003800000 */
.L_x_295:
        /* <DEDUP_REMOVED lines=14> */
.L_x_310:
        /* <DEDUP_REMOVED lines=18> */
.L_x_313:
[----:B------:R-:W-:-:S04]  /*ceb0*/  SHF.R.U32.HI R5, RZ, 0x18, R5 ;  /* 0x00000018ff057819 */ /* 0x000fc80000011605 */
[----:B------:R-:W-:-:S07]  /*cec0*/  LOP3.LUT R0, R0, 0x80, R5, 0xf8, !PT ;  /* 0x0000008000007812 */ /* 0x000fce00078ef805 */
.L_x_312:
[----:B------:R-:W-:Y:S05]  /*ced0*/  BSYNC.RECONVERGENT B0 ;  /* 0x0000000000007941 */ /* 0x000fea0003800200 */
.L_x_311:
[----:B------:R0:W-:Y:S01]  /*cee0*/  STG.E.U8 desc[UR36][R2.64], R0 ;  /* 0x0000000002007986 */ /* 0x0001e2000c101124 */
[----:B------:R-:W-:Y:S05]  /*cef0*/  BRA `(.L_x_300) ;  /* 0x00000008000c7947 */ /* 0x000fea0003800000 */
.L_x_309:
[----:B------:R-:W-:Y:S01]  /*cf00*/  SHF.L.U32 R5, R5, 0x10, RZ ;  /* 0x0000001005057819 */ /* 0x000fe200000006ff */
[----:B------:R-:W-:Y:S01]  /*cf10*/  BSSY.RECONVERGENT B0, `(.L_x_314) ;  /* 0x0000013000007945 */ /* 0x000fe20003800200 */
[----:B------:R-:W-:Y:S02]  /*cf20*/  IMAD.MOV.U32 R0, RZ, RZ, 0x80 ;  /* 0x00000080ff007424 */ /* 0x000fe400078e00ff */
        /* <DEDUP_REMOVED lines=15> */
.L_x_316:
[----:B------:R-:W-:-:S04]  /*d020*/  SHF.R.U32.HI R5, RZ, 0x18, R5 ;  /* 0x00000018ff057819 */ /* 0x000fc80000011605 */
[----:B------:R-:W-:-:S07]  /*d030*/  LOP3.LUT R0, R0, 0x80, R5, 0xf8, !PT ;  /* 0x0000008000007812 */ /* 0x000fce00078ef805 */
.L_x_315:
[----:B------:R-:W-:Y:S05]  /*d040*/  BSYNC.RECONVERGENT B0 ;  /* 0x0000000000007941 */ /* 0x000fea0003800200 */
.L_x_314:
[----:B------:R0:W-:Y:S01]  /*d050*/  STG.E.U8 desc[UR36][R2.64], R0 ;  /* 0x0000000002007986 */ /* 0x0001e2000c101124 */
[----:B------:R-:W-:Y:S05]  /*d060*/  BRA `(.L_x_300) ;  /* 0x0000000400b07947 */ /* 0x000fea0003800000 */
.L_x_308:
        /* <DEDUP_REMOVED lines=22> */
.L_x_318:
[----:B------:R-:W-:-:S06]  /*d1d0*/  IMAD.U32 R5, R5, 0x10000, RZ ;  /* 0x0001000005057824 */ /* 0x000fcc00078e00ff */
[----:B------:R-:W0:Y:S02]  /*d1e0*/  F2I.U64.TRUNC R4, R5 ;  /* 0x0000000500047311 */ /* 0x000e24000020d800 */
[----:B0-----:R0:W-:Y:S01]  /*d1f0*/  STG.E.64 desc[UR36][R2.64], R4 ;  /* 0x0000000402007986 */ /* 0x0011e2000c101b24 */
[----:B------:R-:W-:Y:S05]  /*d200*/  BRA `(.L_x_300) ;  /* 0x0000000400487947 */ /* 0x000fea0003800000 */
.L_x_317:
[----:B------:R-:W-:-:S06]  /*d210*/  IMAD.U32 R5, R5, 0x10000, RZ ;  /* 0x0001000005057824 */ /* 0x000fcc00078e00ff */
[----:B------:R-:W0:Y:S02]  /*d220*/  F2I.FTZ.U32.TRUNC.NTZ R5, R5 ;  /* 0x0000000500057305 */ /* 0x000e24000021f000 */
[----:B0-----:R0:W-:Y:S01]  /*d230*/  STG.E desc[UR36][R2.64], R5 ;  /* 0x0000000502007986 */ /* 0x0011e2000c101924 */
[----:B------:R-:W-:Y:S05]  /*d240*/  BRA `(.L_x_300) ;  /* 0x0000000400387947 */ /* 0x000fea0003800000 */
.L_x_307:
        /* <DEDUP_REMOVED lines=11> */
.L_x_320:
[----:B------:R-:W-:Y:S01]  /*d300*/  IMAD.U32 R5, R5, 0x10000, RZ ;  /* 0x0001000005057824 */ /* 0x000fe200078e00ff */
[----:B------:R-:W-:-:S03]  /*d310*/  CS2R R6, SRZ ;  /* 0x0000000000067805 */ /* 0x000fc6000001ff00 */
[----:B------:R-:W-:-:S06]  /*d320*/  FMUL.FTZ R5, R5, 1 ;  /* 0x3f80000005057820 */ /* 0x000fcc0000410000 */
[----:B------:R-:W0:Y:S02]  /*d330*/  F2F.F64.F32 R4, R5 ;  /* 0x0000000500047310 */ /* 0x000e240000201800 */
[----:B0-----:R0:W-:Y:S01]  /*d340*/  STG.E.128 desc[UR36][R2.64], R4 ;  /* 0x0000000402007986 */ /* 0x0011e2000c101d24 */
[----:B------:R-:W-:Y:S05]  /*d350*/  BRA `(.L_x_300) ;  /* 0x0000000000f47947 */ /* 0x000fea0003800000 */
.L_x_319:
[----:B------:R-:W-:-:S09]  /*d360*/  UISETP.NE.AND UP0, UPT, UR6, 0xf, UPT ;  /* 0x0000000f0600788c */ /* 0x000fd2000bf05270 */
[----:B------:R-:W-:Y:S05]  /*d370*/  BRA.U !UP0, `(.L_x_321) ;  /* 0x0000000108e87547 */ /* 0x000fea000b800000 */
[----:B------:R-:W-:-:S09]  /*d380*/  UISETP.NE.AND UP0, UPT, UR6, 0x17, UPT ;  /* 0x000000170600788c */ /* 0x000fd2000bf05270 */
[----:B------:R-:W-:Y:S05]  /*d390*/  BRA.U !UP0, `(.L_x_322) ;  /* 0x0000000108907547 */ /* 0x000fea000b800000 */
[----:B------:R-:W-:-:S09]  /*d3a0*/  UISETP.NE.AND UP0, UPT, UR6, 0x18, UPT ;  /* 0x000000180600788c */ /* 0x000fd2000bf05270 */
[----:B------:R-:W-:Y:S05]  /*d3b0*/  BRA.U !UP0, `(.L_x_323) ;  /* 0x0000000108447547 */ /* 0x000fea000b800000 */
.L_x_299:
[----:B------:R-:W-:Y:S01]  /*d3c0*/  MOV R0, 0x0 ;  /* 0x0000000000007802 */ /* 0x000fe20000000f00 */
[----:B------:R-:W0:Y:S01]  /*d3d0*/  LDCU.64 UR4, c[0x4][0x128] ;  /* 0x01002500ff0477ac */ /* 0x000e220008000a00 */
[----:B------:R-:W-:Y:S02]  /*d3e0*/  HFMA2 R13, -RZ, RZ, 0, 0 ;  /* 0x00000000ff0d7431 */ /* 0x000fe400000001ff */
[----:B------:R-:W-:Y:S01]  /*d3f0*/  IMAD.MOV.U32 R8, RZ, RZ, 0x65 ;  /* 0x00000065ff087424 */ /* 0x000fe200078e00ff */
[----:B------:R1:W2:Y:S01]  /*d400*/  LDC.64 R2, c[0x4][R0] ;  /* 0x0100000000027b82 */ /* 0x0002a20000000a00 */
[----:B------:R-:W3:Y:S01]  /*d410*/  LDCU.64 UR6, c[0x4][0x130] ;  /* 0x01002600ff0677ac */ /* 0x000ee20008000a00 */
[----:B------:R-:W-:Y:S01]  /*d420*/  IMAD.MOV.U32 R12, RZ, RZ, 0x1 ;  /* 0x00000001ff0c7424 */ /* 0x000fe200078e00ff */
[----:B------:R-:W4:Y:S01]  /*d430*/  LDCU.64 UR8, c[0x4][0x40] ;  /* 0x01000800ff0877ac */ /* 0x000f220008000a00 */
[----:B0-----:R-:W-:Y:S02]  /*d440*/  IMAD.U32 R4, RZ, RZ, UR4 ;  /* 0x00000004ff047e24 */ /* 0x001fe4000f8e00ff */
[----:B------:R-:W-:-:S02]  /*d450*/  IMAD.U32 R5, RZ, RZ, UR5 ;  /* 0x00000005ff057e24 */ /* 0x000fc4000f8e00ff */
[----:B---3--:R-:W-:Y:S01]  /*d460*/  IMAD.U32 R6, RZ, RZ, UR6 ;  /* 0x00000006ff067e24 */ /* 0x008fe2000f8e00ff */
[----:B------:R-:W-:Y:S01]  /*d470*/  MOV R7, UR7 ;  /* 0x0000000700077c02 */ /* 0x000fe20008000f00 */
[----:B----4-:R-:W-:Y:S02]  /*d480*/  IMAD.U32 R10, RZ, RZ, UR8 ;  /* 0x00000008ff0a7e24 */ /* 0x010fe4000f8e00ff */
[----:B-1----:R-:W-:-:S07]  /*d490*/  IMAD.U32 R11, RZ, RZ, UR9 ;  /* 0x00000009ff0b7e24 */ /* 0x002fce000f8e00ff */
[----:B------:R-:W-:-:S07]  /*d4a0*/  LEPC R20, `(.L_x_324) ;  /* 0x000000001014794e */ /* 0x000fce0000000000 */
[----:B--2---:R-:W-:Y:S05]  /*d4b0*/  CALL.ABS.NOINC R2 ;  /* 0x0000000002007343 */ /* 0x004fea0003c00000 */
.L_x_324:
[----:B------:R-:W-:Y:S05]  /*d4c0*/  BRA `(.L_x_300) ;  /* 0x0000000000987947 */ /* 0x000fea0003800000 */
.L_x_323:
        /* <DEDUP_REMOVED lines=13> */
.L_x_326:
[----:B------:R-:W-:Y:S05]  /*d5a0*/  BSYNC.RECONVERGENT B0 ;  /* 0x0000000000007941 */ /* 0x000fea0003800200 */
.L_x_325:
[----:B------:R-:W-:-:S05]  /*d5b0*/  LOP3.LUT R5, R0, 0x80, R5, 0xf8, !PT ;  /* 0x0000008000057812 */ /* 0x000fca00078ef805 */
[----:B------:R0:W-:Y:S01]  /*d5c0*/  STG.E.U8 desc[UR36][R2.64], R5 ;  /* 0x0000000502007986 */ /* 0x0001e2000c101124 */
[----:B------:R-:W-:Y:S05]  /*d5d0*/  BRA `(.L_x_300) ;  /* 0x0000000000547947 */ /* 0x000fea0003800000 */
.L_x_322:
[----:B------:R-:W-:Y:S01]  /*d5e0*/  IMAD.U32 R5, R5, 0x10000, RZ ;  /* 0x0001000005057824 */ /* 0x000fe200078e00ff */
[----:B------:R-:W-:Y:S04]  /*d5f0*/  BSSY.RECONVERGENT B0, `(.L_x_327) ;  /* 0x000000e000007945 */ /* 0x000fe80003800200 */
        /* <DEDUP_REMOVED lines=10> */
.L_x_328:
[----:B------:R-:W-:Y:S01]  /*d6a0*/  IMAD.MOV.U32 R0, RZ, RZ, 0x7f ;  /* 0x0000007fff007424 */ /* 0x000fe200078e00ff */
[----:B------:R-:W-:-:S04]  /*d6b0*/  ISETP.GT.U32.AND P0, PT, R4, 0x7f800000, PT ;  /* 0x7f8000000400780c */ /* 0x000fc80003f04070 */
[----:B------:R-:W-:-:S09]  /*d6c0*/  SEL R0, R0, 0x7c, P0 ;  /* 0x0000007c00007807 */ /* 0x000fd20000000000 */
.L_x_329:
[----:B------:R-:W-:Y:S05]  /*d6d0*/  BSYNC.RECONVERGENT B0 ;  /* 0x0000000000007941 */ /* 0x000fea0003800200 */
.L_x_327:
[----:B------:R-:W-:-:S04]  /*d6e0*/  SHF.R.U32.HI R5, RZ, 0x18, R5 ;  /* 0x00000018ff057819 */ /* 0x000fc80000011605 */
[----:B------:R-:W-:-:S05]  /*d6f0*/  LOP3.LUT R5, R0, 0x80, R5, 0xf8, !PT ;  /* 0x0000008000057812 */ /* 0x000fca00078ef805 */
[----:B------:R0:W-:Y:S01]  /*d700*/  STG.E.U8 desc[UR36][R2.64], R5 ;  /* 0x0000000502007986 */ /* 0x0001e2000c101124 */
[----:B------:R-:W-:Y:S05]  /*d710*/  BRA `(.L_x_300) ;  /* 0x0000000000047947 */ /* 0x000fea0003800000 */
.L_x_321:
[----:B------:R0:W-:Y:S02]  /*d720*/  STG.E.U16 desc[UR36][R2.64], R5 ;  /* 0x0000000502007986 */ /* 0x0001e4000c101524 */
.L_x_300:
[----:B------:R-:W-:-:S07]  /*d730*/  IADD3 R17, PT, PT, R17, 0x80, RZ ;  /* 0x0000008011117810 */ /* 0x000fce0007ffe0ff */
.L_x_222:
[----:B------:R-:W-:Y:S05]  /*d740*/  BSYNC.RECONVERGENT B6 ;  /* 0x0000000000067941 */ /* 0x000fea0003800200 */
.L_x_221:
[----:B------:R-:W5:Y:S02]  /*d750*/  LDCU UR4, c[0x0][0x380] ;  /* 0x00007000ff0477ac */ /* 0x000f640008000800 */
[----:B-----5:R-:W-:-:S13]  /*d760*/  ISETP.GE.AND P0, PT, R17, UR4, PT ;  /* 0x0000000411007c0c */ /* 0x020fda000bf06270 */
[----:B------:R-:W-:Y:S05]  /*d770*/  @P0 EXIT ;  /* 0x000000000000094d */ /* 0x000fea0003800000 */
[----:B------:R-:W5:Y:S01]  /*d780*/  LDCU UR4, c[0x0][0x388] ;  /* 0x00007100ff0477ac */ /* 0x000f620008000800 */
[----:B------:R-:W-:Y:S02]  /*d790*/  IMAD.MOV.U32 R18, RZ, RZ, RZ ;  /* 0x000000ffff127224 */ /* 0x000fe400078e00ff */
[----:B012---:R-:W-:Y:S02]  /*d7a0*/  IMAD.MOV.U32 R0, RZ, RZ, RZ ;  /* 0x000000ffff007224 */ /* 0x007fe400078e00ff */
[----:B------:R-:W-:Y:S01]  /*d7b0*/  IMAD.MOV.U32 R16, RZ, RZ, RZ ;  /* 0x000000ffff107224 */ /* 0x000fe200078e00ff */
        /* <DEDUP_REMOVED lines=9> */
[----:B------:R-:W-:-:S04]  /*d850*/  SHF.R.U32.HI R3, RZ, UR5, R2 ;  /* 0x00000005ff037c19 */ /* 0x000fc80008011602 */
[----:B------:R-:W-:-:S05]  /*d860*/  IADD3 R0, PT, PT, -R3, RZ, RZ ;  /* 0x000000ff03007210 */ /* 0x000fca0007ffe1ff */
        /* <DEDUP_REMOVED lines=339> */
.L_x_330:
[----:B------:R-:W0:Y:S01]  /*eda0*/  LDCU.64 UR6, c[0x0][0x5e8] ;  /* 0x0000bd00ff0677ac */ /* 0x000e220008000a00 */
[----:B------:R-:W3:Y:S01]  /*edb0*/  LDCU.64 UR8, c[0x0][0x5f0] ;  /* 0x0000be00ff0877ac */ /* 0x000ee20008000a00 */
[----:B------:R-:W-:-:S04]  /*edc0*/  UPRMT UR4, UR41, 0x7771, URZ ;  /* 0x0000777129047896 */ /* 0x000fc800080000ff */
[----:B------:R-:W-:Y:S01]  /*edd0*/  UISETP.GT.AND UP0, UPT, UR4, 0x9, UPT ;  /* 0x000000090400788c */ /* 0x000fe2000bf04270 */
[----:B0-----:R-:W-:Y:S02]  /*ede0*/  IADD3 R16, P0, PT, R16, UR6, RZ ;  /* 0x0000000610107c10 */ /* 0x001fe4000ff1e0ff */
[----:B---34-:R-:W-:-:S03]  /*edf0*/  IADD3 R2, P1, PT, R0, UR8, RZ ;  /* 0x0000000800027c10 */ /* 0x018fc6000ff3e0ff */
[----:B------:R-:W-:Y:S01]  /*ee00*/  IMAD.X R17, RZ, RZ, UR7, P0 ;  /* 0x00000007ff117e24 */ /* 0x000fe200080e06ff */
[----:B------:R-:W-:Y:S02]  /*ee10*/  IADD3.X R3, PT, PT, RZ, UR9, RZ, P1, !PT ;  /* 0x00000009ff037c10 */ /* 0x000fe40008ffe4ff */
[----:B------:R-:W-:Y:S07]  /*ee20*/  BRA.U UP0, `(.L_x_331) ;  /* 0x0000000500307547 */ /* 0x000fee000b800000 */
        /* <DEDUP_REMOVED lines=13> */
.L_x_334:
[----:B------:R-:W2:Y:S02]  /*ef00*/  LDG.E.U8 R2, desc[UR36][R2.64] ;  /* 0x0000002402027981 */ /* 0x000ea4000c1e1100 */
[----:B--2---:R-:W-:-:S04]  /*ef10*/  I2FP.F32.U32 R0, R2 ;  /* 0x0000000200007245 */ /* 0x004fc80000201000 */
[----:B------:R-:W-:-:S04]  /*ef20*/  F2FP.BF16.F32.PACK_AB R0, RZ, R0 ;  /* 0x00000000ff00723e */ /* 0x000fc800000010ff */
[----:B------:R-:W-:Y:S01]  /*ef30*/  PRMT R19, R0, 0x7610, R19 ;  /* 0x0000761000137816 */ /* 0x000fe20000000013 */
[----:B------:R-:W-:Y:S06]  /*ef40*/  BRA `(.L_x_336) ;  /* 0x0000000c00c07947 */ /* 0x000fec0003800000 */
.L_x_333:
        /* <DEDUP_REMOVED lines=11> */
.L_x_338:
[----:B------:R-:W2:Y:S02]  /*f000*/  LDG.E R2, desc[UR36][R2.64] ;  /* 0x0000002402027981 */ /* 0x000ea4000c1e1900 */
[----:B--2---:R-:W-:-:S04]  /*f010*/  I2FP.F32.S32 R0, R2 ;  /* 0x0000000200007245 */ /* 0x004fc80000201400 */
[----:B------:R-:W-:-:S04]  /*f020*/  F2FP.BF16.F32.PACK_AB R0, RZ, R0 ;  /* 0x00000000ff00723e */ /* 0x000fc800000010ff */
[----:B------:R-:W-:Y:S01]  /*f030*/  PRMT R19, R0, 0x7610, R19 ;  /* 0x0000761000137816 */ /* 0x000fe20000000013 */
[----:B------:R-:W-:Y:S06]  /*f040*/  BRA `(.L_x_336) ;  /* 0x0000000c00807947 */ /* 0x000fec0003800000 */
.L_x_337:
[----:B------:R-:W2:Y:S02]  /*f050*/  LDG.E.U16 R2, desc[UR36][R2.64] ;  /* 0x0000002402027981 */ /* 0x000ea4000c1e1500 */
[----:B--2---:R-:W0:Y:S02]  /*f060*/  I2F.S16 R0, R2 ;  /* 0x0000000200007306 */ /* 0x004e240000101400 */
[----:B0-----:R-:W-:-:S04]  /*f070*/  F2FP.BF16.F32.PACK_AB R0, RZ, R0 ;  /* 0x00000000ff00723e */ /* 0x001fc800000010ff */
[----:B------:R-:W-:Y:S01]  /*f080*/  PRMT R19, R0, 0x7610, R19 ;  /* 0x0000761000137816 */ /* 0x000fe20000000013 */
[----:B------:R-:W-:Y:S06]  /*f090*/  BRA `(.L_x_336) ;  /* 0x0000000c006c7947 */ /* 0x000fec0003800000 */
.L_x_332:
        /* <DEDUP_REMOVED lines=9> */
.L_x_340:
[----:B------:R-:W2:Y:S02]  /*f130*/  LDG.E.U16 R0, desc[UR36][R2.64] ;  /* 0x0000002402007981 */ /* 0x000ea4000c1e1500 */
[----:B--2---:R-:W-:-:S05]  /*f140*/  HADD2.F32 R0, -RZ, R0.H0_H0 ;  /* 0x20000000ff007230 */ /* 0x004fca0000004100 */
[----:B------:R-:W-:-:S04]  /*f150*/  F2FP.BF16.F32.PACK_AB R0, RZ, R0 ;  /* 0x00000000ff00723e */ /* 0x000fc800000010ff */
[----:B------:R-:W-:Y:S01]  /*f160*/  PRMT R19, R0, 0x7610, R19 ;  /* 0x0000761000137816 */ /* 0x000fe20000000013 */
[----:B------:R-:W-:Y:S06]  /*f170*/  BRA `(.L_x_336) ;  /* 0x0000000c00347947 */ /* 0x000fec0003800000 */
.L_x_339:
        /* <DEDUP_REMOVED lines=9> */
.L_x_342:
[----:B------:R-:W2:Y:S02]  /*f210*/  LDG.E.U16 R2, desc[UR36][R2.64] ;  /* 0x0000002402027981 */ /* 0x000ea4000c1e1500 */
[----:B--2---:R-:W-:-:S05]  /*f220*/  HADD2.F32 R0, -RZ, R2.H0_H0 ;  /* 0x20000002ff007230 */ /* 0x004fca0000004100 */
[----:B------:R-:W-:-:S04]  /*f230*/  F2FP.BF16.F32.PACK_AB R0, RZ, R0 ;  /* 0x00000000ff00723e */ /* 0x000fc800000010ff */
[----:B------:R-:W-:Y:S01]  /*f240*/  PRMT R19, R0, 0x7610, R19 ;  /* 0x0000761000137816 */ /* 0x000fe20000000013 */
[----:B------:R-:W-:Y:S06]  /*f250*/  BRA `(.L_x_336) ;  /* 0x0000000800fc7947 */ /* 0x000fec0003800000 */
.L_x_341:
        /* <DEDUP_REMOVED lines=9> */
.L_x_331:
        /* <DEDUP_REMOVED lines=14> */
.L_x_345:
        /* <DEDUP_REMOVED lines=9> */
.L_x_344:
        /* <DEDUP_REMOVED lines=27> */
.L_x_347:
        /* <DEDUP_REMOVED lines=14> */
.L_x_346:
[----:B------:R0:W5:Y:S01]  /*f6f0*/  LDG.E.U16 R19, desc[UR36][R2.64] ;  /* 0x0000002402137981 */ /* 0x000162000c1e1500 */
[----:B------:R-:W-:Y:S05]  /*f700*/  BRA `(.L_x_336) ;  /* 0x0000000400d07947 */ /* 0x000fea0003800000 */
.L_x_343:
        /* <DEDUP_REMOVED lines=13> */
.L_x_350:
        /* <DEDUP_REMOVED lines=21> */
.L_x_354:
[----:B------:R-:W-:Y:S05]  /*f930*/  BSYNC.RECONVERGENT B1 ;  /* 0x0000000000017941 */ /* 0x000fea0003800200 */
.L_x_353:
[----:B------:R-:W-:Y:S01]  /*f940*/  IMAD.SHL.U32 R0, R0, 0x100000, RZ ;  /* 0x0010000000007824 */ /* 0x000fe200078e00ff */
[----:B------:R-:W-:-:S04]  /*f950*/  LEA R2, R2, 0x3b800000, 0x17 ;  /* 0x3b80000002027811 */ /* 0x000fc800078eb8ff */
[----:B------:R-:W-:-:S07]  /*f960*/  LOP3.LUT R0, R2, R0, R7, 0xfe, !PT ;  /* 0x0000000002007212 */ /* 0x000fce00078efe07 */
.L_x_352:
[----:B------:R-:W-:Y:S05]  /*f970*/  BSYNC.RECONVERGENT B0 ;  /* 0x0000000000007941 */ /* 0x000fea0003800200 */
.L_x_351:
[----:B------:R-:W-:-:S04]  /*f980*/  F2FP.BF16.F32.PACK_AB R0, RZ, R0 ;  /* 0x00000000ff00723e */ /* 0x000fc800000010ff */
[----:B------:R-:W-:Y:S01]  /*f990*/  PRMT R19, R0, 0x7610, R19 ;  /* 0x0000761000137816 */ /* 0x000fe20000000013 */
[----:B------:R-:W-:Y:S06]  /*f9a0*/  BRA `(.L_x_336) ;  /* 0x0000000400287947 */ /* 0x000fec0003800000 */
.L_x_349:
        /* <DEDUP_REMOVED lines=21> */
.L_x_358:
[----:B------:R-:W-:Y:S05]  /*fb00*/  BSYNC.RECONVERGENT B1 ;  /* 0x0000000000017941 */ /* 0x000fea0003800200 */
.L_x_357:
[----:B------:R-:W-:Y:S01]  /*fb10*/  IMAD.SHL.U32 R0, R0, 0x200000, RZ ;  /* 0x0020000000007824 */ /* 0x000fe200078e00ff */
[----:B------:R-:W-:-:S04]  /*fb20*/  LEA R2, R2, 0x37800000, 0x17 ;  /* 0x3780000002027811 */ /* 0x000fc800078eb8ff */
[----:B------:R-:W-:-:S07]  /*fb30*/  LOP3.LUT R0, R2, R0, R7, 0xfe, !PT ;  /* 0x0000000002007212 */ /* 0x000fce00078efe07 */
.L_x_356:
[----:B------:R-:W-:Y:S05]  /*fb40*/  BSYNC.RECONVERGENT B0 ;  /* 0x0000000000007941 */ /* 0x000fea0003800200 */
.L_x_355:
[----:B------:R-:W-:-:S04]  /*fb50*/  F2FP.BF16.F32.PACK_AB R0, RZ, R0 ;  /* 0x00000000ff00723e */ /* 0x000fc800000010ff */
[----:B------:R-:W-:Y:S01]  /*fb60*/  PRMT R19, R0, 0x7610, R19 ;  /* 0x0000761000137816 */ /* 0x000fe20000000013 */
[----:B------:R-:W-:Y:S06]  /*fb70*/  BRA `(.L_x_336) ;  /* 0x0000000000b47947 */ /* 0x000fec0003800000 */
.L_x_348:
        /* <DEDUP_REMOVED lines=14> */
.L_x_362:
[----:B------:R-:W-:Y:S05]  /*fc60*/  BSYNC.RECONVERGENT B0 ;  /* 0x0000000000007941 */ /* 0x000fea0003800200 */
.L_x_361:
[----:B------:R-:W-:-:S04]  /*fc70*/  F2FP.BF16.F32.PACK_AB R0, RZ, R0 ;  /* 0x00000000ff00723e */ /* 0x000fc800000010ff */
[----:B------:R-:W-:Y:S01]  /*fc80*/  PRMT R19, R0, 0x7610, R19 ;  /* 0x0000761000137816 */ /* 0x000fe20000000013 */
[----:B------:R-:W-:Y:S06]  /*fc90*/  BRA `(.L_x_336) ;  /* 0x00000000006c7947 */ /* 0x000fec0003800000 */
.L_x_335:
        /* <DEDUP_REMOVED lines=15> */
[----:B--2---:R-:W-:Y:S05]  /*fd90*/  CALL.ABS.NOINC R2 ;  /* 0x0000000002007343 */ /* 0x004fea0003c00000 */
.L_x_363:
[----:B------:R-:W-:Y:S01]  /*fda0*/  PRMT R19, RZ, 0x7610, R19 ;  /* 0x00007610ff137816 */ /* 0x000fe20000000013 */
[----:B------:R-:W-:Y:S06]  /*fdb0*/  BRA `(.L_x_336) ;  /* 0x0000000000247947 */ /* 0x000fec0003800000 */
.L_x_360:
[----:B------:R-:W2:Y:S02]  /*fdc0*/  LDG.E.64 R2, desc[UR36][R2.64] ;  /* 0x0000002402027981 */ /* 0x000ea4000c1e1b00 */
[----:B--2---:R-:W0:Y:S02]  /*fdd0*/  I2F.U64 R0, R2 ;  /* 0x0000000200007312 */ /* 0x004e240000301000 */
[----:B0-----:R-:W-:-:S04]  /*fde0*/  F2FP.BF16.F32.PACK_AB R0, RZ, R0 ;  /* 0x00000000ff00723e */ /* 0x001fc800000010ff */
[----:B------:R-:W-:Y:S01]  /*fdf0*/  PRMT R19, R0, 0x7610, R19 ;  /* 0x0000761000137816 */ /* 0x000fe20000000013 */
[----:B------:R-:W-:Y:S06]  /*fe00*/  BRA `(.L_x_336) ;  /* 0x0000000000107947 */ /* 0x000fec0003800000 */
.L_x_359:
[----:B------:R-:W2:Y:S02]  /*fe10*/  LDG.E R2, desc[UR36][R2.64] ;  /* 0x0000002402027981 */ /* 0x000ea4000c1e1900 */
[----:B--2---:R-:W-:-:S04]  /*fe20*/  I2FP.F32.U32 R0, R2 ;  /* 0x0000000200007245 */ /* 0x004fc80000201000 */
[----:B------:R-:W-:-:S04]  /*fe30*/  F2FP.BF16.F32.PACK_AB R0, RZ, R0 ;  /* 0x00000000ff00723e */ /* 0x000fc800000010ff */
[----:B------:R-:W-:-:S07]  /*fe40*/  PRMT R19, R0, 0x7610, R19 ;  /* 0x0000761000137816 */ /* 0x000fce0000000013 */
.L_x_336:
        /* <DEDUP_REMOVED lines=18> */
.L_x_367:
[----:B------:R-:W2:Y:S02]  /*ff70*/  LDG.E.U8 R2, desc[UR36][R2.64] ;  /* 0x0000002402027981 */ /* 0x000ea4000c1e1100 */
[----:B--2---:R-:W-:-:S04]  /*ff80*/  I2FP.F32.U32 R0, R2 ;  /* 0x0000000200007245 */ /* 0x004fc80000201000 */
[----:B------:R-:W-:Y:S01]  /*ff90*/  F2FP.BF16.F32.PACK_AB R0, RZ, R0 ;  /* 0x00000000ff00723e */ /* 0x000fe200000010ff */
[----:B------:R-:W-:Y:S06]  /*ffa0*/  BRA `(.L_x_369) ;  /* 0x0000000c00847947 */ /* 0x000fec0003800000 */
.L_x_366:
        /* <DEDUP_REMOVED lines=10> */
.L_x_371:
[----:B------:R-:W2:Y:S02]  /*10050*/  LDG.E R2, desc[UR36][R2.64] ;  /* 0x0000002402027981 */ /* 0x000ea4000c1e1900 */
[----:B--2---:R-:W-:-:S04]  /*10060*/  I2FP.F32.S32 R0, R2 ;  /* 0x0000000200007245 */ /* 0x004fc80000201400 */
[----:B------:R-:W-:Y:S01]  /*10070*/  F2FP.BF16.F32.PACK_AB R0, RZ, R0 ;  /* 0x00000000ff00723e */ /* 0x000fe200000010ff */
[----:B------:R-:W-:Y:S06]  /*10080*/  BRA `(.L_x_369) ;  /* 0x0000000c004c7947 */ /* 0x000fec0003800000 */
.L_x_370:
[----:B------:R-:W2:Y:S02]  /*10090*/  LDG.E.U16 R2, desc[UR36][R2.64] ;  /* 0x0000002402027981 */ /* 0x000ea4000c1e1500 */
[----:B--2---:R-:W0:Y:S02]  /*100a0*/  I2F.S16 R0, R2 ;  /* 0x0000000200007306 */ /* 0x004e240000101400 */
[----:B0-----:R-:W-:Y:S01]  /*100b0*/  F2FP.BF16.F32.PACK_AB R0, RZ, R0 ;  /* 0x00000000ff00723e */ /* 0x001fe200000010ff */
[----:B------:R-:W-:Y:S06]  /*100c0*/  BRA `(.L_x_369) ;  /* 0x0000000c003c7947 */ /* 0x000fec0003800000 */
.L_x_365:
        /* <DEDUP_REMOVED lines=9> */
.L_x_373:
[----:B------:R-:W2:Y:S02]  /*10160*/  LDG.E.U16 R0, desc[UR36][R2.64] ;  /* 0x0000002402007981 */ /* 0x000ea4000c1e1500 */
[----:B--2---:R-:W-:-:S05]  /*10170*/  HADD2.F32 R0, -RZ, R0.H0_H0 ;  /* 0x20000000ff007230 */ /* 0x004fca0000004100 */
[----:B------:R-:W-:Y:S01]  /*10180*/  F2FP.BF16.F32.PACK_AB R0, RZ, R0 ;  /* 0x00000000ff00723e */ /* 0x000fe200000010ff */
[----:B------:R-:W-:Y:S06]  /*10190*/  BRA `(.L_x_369) ;  /* 0x0000000c00087947 */ /* 0x000fec0003800000 */
.L_x_372:
        /* <DEDUP_REMOVED lines=9> */
.L_x_375:
[----:B------:R-:W2:Y:S02]  /*10230*/  LDG.E.U16 R2, desc[UR36][R2.64] ;  /* 0x0000002402027981 */ /* 0x000ea4000c1e1500 */
[----:B--2---:R-:W-:-:S05]  /*10240*/  HADD2.F32 R0, -RZ, R2.H0_H0 ;  /* 0x20000002ff007230 */ /* 0x004fca0000004100 */
[----:B------:R-:W-:Y:S01]  /*10250*/  F2FP.BF16.F32.PACK_AB R0, RZ, R0 ;  /* 0x00000000ff00723e */ /* 0x000fe200000010ff */
[----:B------:R-:W-:Y:S06]  /*10260*/  BRA `(.L_x_369) ;  /* 0x0000000800d47947 */ /* 0x000fec0003800000 */
.L_x_374:
        /* <DEDUP_REMOVED lines=8> */
.L_x_364:
        /* <DEDUP_REMOVED lines=13> */
.L_x_378:
        /* <DEDUP_REMOVED lines=8> */
.L_x_377:
        /* <DEDUP_REMOVED lines=27> */
.L_x_380:
[----:B------:R-:W2:Y:S02]  /*105f0*/  LDG.E.U8 R2, desc[UR36][R2.64] ;  /* 0x0000002402027981 */ /* 0x000ea4000c1e1100 */
[C---:B--2---:R-:W-:Y:S01]  /*10600*/  SHF.L.U32 R0, R2.reuse, 0x19, RZ ;  /* 0x0000001902007819 */ /* 0x044fe200000006ff */
        /* <DEDUP_REMOVED lines=11> */
.L_x_379:
[----:B------:R0:W5:Y:S01]  /*106c0*/  LDG.E.U16 R0, desc[UR36][R2.64] ;  /* 0x0000002402007981 */ /* 0x000162000c1e1500 */
[----:B------:R-:W-:Y:S05]  /*106d0*/  BRA `(.L_x_369) ;  /* 0x0000000400b87947 */ /* 0x000fea0003800000 */
.L_x_376:
        /* <DEDUP_REMOVED lines=12> */
.L_x_383:
        /* <DEDUP_REMOVED lines=21> */
.L_x_387:
[----:B------:R-:W-:Y:S05]  /*108f0*/  BSYNC.RECONVERGENT B1 ;  /* 0x0000000000017941 */ /* 0x000fea0003800200 */
.L_x_386:
[----:B------:R-:W-:Y:S01]  /*10900*/  IMAD.SHL.U32 R0, R0, 0x100000, RZ ;  /* 0x0010000000007824 */ /* 0x000fe200078e00ff */
[----:B------:R-:W-:-:S04]  /*10910*/  LEA R2, R2, 0x3b800000, 0x17 ;  /* 0x3b80000002027811 */ /* 0x000fc800078eb8ff */
[----:B------:R-:W-:-:S07]  /*10920*/  LOP3.LUT R0, R2, R0, R7, 0xfe, !PT ;  /* 0x0000000002007212 */ /* 0x000fce00078efe07 */
.L_x_385:
[----:B------:R-:W-:Y:S05]  /*10930*/  BSYNC.RECONVERGENT B0 ;  /* 0x0000000000007941 */ /* 0x000fea0003800200 */
.L_x_384:
[----:B------:R-:W-:Y:S01]  /*10940*/  F2FP.BF16.F32.PACK_AB R0, RZ, R0 ;  /* 0x00000000ff00723e */ /* 0x000fe200000010ff */
[----:B------:R-:W-:Y:S06]  /*10950*/  BRA `(.L_x_369) ;  /* 0x0000000400187947 */ /* 0x000fec0003800000 */
.L_x_382:
        /* <DEDUP_REMOVED lines=21> */
.L_x_391:
[----:B------:R-:W-:Y:S05]  /*10ab0*/  BSYNC.RECONVERGENT B1 ;  /* 0x0000000000017941 */ /* 0x000fea0003800200 */
.L_x_390:
[----:B------:R-:W-:Y:S01]  /*10ac0*/  IMAD.SHL.U32 R0, R0, 0x200000, RZ ;  /* 0x0020000000007824 */ /* 0x000fe200078e00ff */
[----:B------:R-:W-:-:S04]  /*10ad0*/  LEA R2, R2, 0x37800000, 0x17 ;  /* 0x3780000002027811 */ /* 0x000fc800078eb8ff */
[----:B------:R-:W-:-:S07]  /*10ae0*/  LOP3.LUT R0, R2, R0, R7, 0xfe, !PT ;  /* 0x0000000002007212 */ /* 0x000fce00078efe07 */
.L_x_389:
[----:B------:R-:W-:Y:S05]  /*10af0*/  BSYNC.RECONVERGENT B0 ;  /* 0x0000000000007941 */ /* 0x000fea0003800200 */
.L_x_388:
[----:B------:R-:W-:Y:S01]  /*10b00*/  F2FP.BF16.F32.PACK_AB R0, RZ, R0 ;  /* 0x00000000ff00723e */ /* 0x000fe200000010ff */
[----:B------:R-:W-:Y:S06]  /*10b10*/  BRA `(.L_x_369) ;  /* 0x0000000000a87947 */ /* 0x000fec0003800000 */
.L_x_381:
        /* <DEDUP_REMOVED lines=14> */
.L_x_395:
[----:B------:R-:W-:Y:S05]  /*10c00*/  BSYNC.RECONVERGENT B0 ;  /* 0x0000000000007941 */ /* 0x000fea0003800200 */
.L_x_394:
[----:B------:R-:W-:Y:S01]  /*10c10*/  F2FP.BF16.F32.PACK_AB R0, RZ, R0 ;  /* 0x00000000ff00723e */ /* 0x000fe200000010ff */
[----:B------:R-:W-:Y:S06]  /*10c20*/  BRA `(.L_x_369) ;  /* 0x0000000000647947 */ /* 0x000fec0003800000 */
.L_x_368:
        /* <DEDUP_REMOVED lines=8> */
[----:B0-----:R-:W-:Y:S01]  /*10cb0*/  MOV R4, UR4 ;  /* 0x0000000400047c02 */ /* 0x001fe20008000f00 */
[----:B------:R-:W-:-:S02]  /*10cc0*/  IMAD.U32 R5, RZ, RZ, UR5 ;  /* 0x00000005ff057e24 */ /* 0x000fc4000f8e00ff */
[----:B-1----:R-:W-:Y:S02]  /*10cd0*/  IMAD.U32 R6, RZ, RZ, UR6 ;  /* 0x00000006ff067e24 */ /* 0x002fe4000f8e00ff */
[----:B------:R-:W-:Y:S02]  /*10ce0*/  IMAD.U32 R7, RZ, RZ, UR7 ;  /* 0x00000007ff077e24 */ /* 0x000fe4000f8e00ff */
[----:B---3--:R-:W-:Y:S01]  /*10cf0*/  IMAD.U32 R10, RZ, RZ, UR8 ;  /* 0x00000008ff0a7e24 */ /* 0x008fe2000f8e00ff */
[----:B------:R-:W-:-:S07]  /*10d00*/  MOV R11, UR9 ;  /* 0x00000009000b7c02 */ /* 0x000fce0008000f00 */
[----:B------:R-:W-:-:S07]  /*10d10*/  LEPC R20, `(.L_x_396) ;  /* 0x000000001014794e */ /* 0x000fce0000000000 */
[----:B--2--5:R-:W-:Y:S05]  /*10d20*/  CALL.ABS.NOINC R2 ;  /* 0x0000000002007343 */ /* 0x024fea0003c00000 */
.L_x_396:
[----:B------:R-:W-:Y:S01]  /*10d30*/  PRMT R0, RZ, 0x7610, R0 ;  /* 0x00007610ff007816 */ /* 0x000fe20000000000 */
[----:B------:R-:W-:Y:S06]  /*10d40*/  BRA `(.L_x_369) ;  /* 0x00000000001c7947 */ /* 0x000fec0003800000 */
.L_x_393:
[----:B------:R-:W2:Y:S02]  /*10d50*/  LDG.E.64 R2, desc[UR36][R2.64] ;  /* 0x0000002402027981 */ /* 0x000ea4000c1e1b00 */
[----:B--2---:R-:W0:Y:S02]  /*10d60*/  I2F.U64 R0, R2 ;  /* 0x0000000200007312 */ /* 0x004e240000301000 */
[----:B0-----:R-:W-:Y:S01]  /*10d70*/  F2FP.BF16.F32.PACK_AB R0, RZ, R0 ;  /* 0x00000000ff00723e */ /* 0x001fe200000010ff */
[----:B------:R-:W-:Y:S06]  /*10d80*/  BRA `(.L_x_369) ;  /* 0x00000000000c7947 */ /* 0x000fec0003800000 */
.L_x_392:
[----:B------:R-:W2:Y:S02]  /*10d90*/  LDG.E R2, desc[UR36][R2.64] ;  /* 0x0000002402027981 */ /* 0x000ea4000c1e1900 */
[----:B--2---:R-:W-:-:S04]  /*10da0*/  I2FP.F32.U32 R0, R2 ;  /* 0x0000000200007245 */ /* 0x004fc80000201000 */
[----:B------:R-:W-:-:S07]  /*10db0*/  F2FP.BF16.F32.PACK_AB R0, RZ, R0 ;  /* 0x00000000ff00723e */ /* 0x000fce00000010ff */
.L_x_369:
[----:B------:R-:W-:Y:S01]  /*10dc0*/  UISETP.NE.AND UP0, UPT, UR40, URZ, UPT ;  /* 0x000000ff2800728c */ /* 0x000fe2000bf05270 */
[----:B-----5:R-:W-:Y:S01]  /*10dd0*/  IMAD.U32 R19, R19, 0x10000, RZ ;  /* 0x0001000013137824 */ /* 0x020fe200078e00ff */
[----:B------:R-:W-:-:S07]  /*10de0*/  SHF.L.U32 R0, R0, 0x10, RZ ;  /* 0x0000001000007819 */ /* 0x000fce00000006ff */
        /* <DEDUP_REMOVED lines=11> */
.L_x_397:
        /* <DEDUP_REMOVED lines=12> */
.L_x_400:
[----:B------:R-:W1:Y:S02]  /*10f60*/  LDCU UR4, c[0x0][0x604] ;  /* 0x0000c080ff0477ac */ /* 0x000e640008000800 */
[----:B-1----:R-:W-:-:S07]  /*10f70*/  FMUL.FTZ R0, R19, UR4 ;  /* 0x0000000413007c20 */ /* 0x002fce0008410000 */
.L_x_401:
[----:B------:R-:W-:Y:S05]  /*10f80*/  BSYNC.RECONVERGENT B0 ;  /* 0x0000000000007941 */ /* 0x000fea0003800200 */
.L_x_399:
[----:B------:R-:W-:-:S04]  /*10f90*/  F2FP.BF16.F32.PACK_AB R0, RZ, R0 ;  /* 0x00000000ff00723e */ /* 0x000fc800000010ff */
[----:B0-----:R-:W-:-:S07]  /*10fa0*/  PRMT R3, R0, 0x7610, R3 ;  /* 0x0000761000037816 */ /* 0x001fce0000000003 */
.L_x_398:
[----:B------:R-:W-:-:S04]  /*10fb0*/  ULOP3.LUT UR4, UR41, 0xff, URZ, 0xc0, !UPT ;  /* 0x000000ff29047892 */ /* 0x000fc8000f8ec0ff */
[----:B------:R-:W-:-:S09]  /*10fc0*/  UISETP.GT.AND UP0, UPT, UR4, 0x9, UPT ;  /* 0x000000090400788c */ /* 0x000fd2000bf04270 */
        /* <DEDUP_REMOVED lines=11> */
[----:B0-----:R-:W-:Y:S01]  /*11080*/  STG.E.U8 desc[UR36][R16.64], R3 ;  /* 0x0000000310007986 */ /* 0x001fe2000c101124 */
[----:B------:R-:W-:Y:S05]  /*11090*/  EXIT ;  /* 0x000000000000794d */ /* 0x000fea0003800000 */
.L_x_405:
[----:B------:R-:W-:-:S06]  /*110a0*/  IMAD.U32 R3, R3, 0x10000, RZ ;  /* 0x0001000003037824 */ /* 0x000fcc00078e00ff */
[----:B------:R-:W0:Y:S02]  /*110b0*/  F2I.S64.TRUNC R2, R3 ;  /* 0x0000000300027311 */ /* 0x000e24000020d900 */
[----:B0-----:R-:W-:Y:S01]  /*110c0*/  STG.E.U8 desc[UR36][R16.64], R2 ;  /* 0x0000000210007986 */ /* 0x001fe2000c101124 */
[----:B------:R-:W-:Y:S05]  /*110d0*/  EXIT ;  /* 0x000000000000794d */ /* 0x000fea0003800000 */
.L_x_404:
        /* <DEDUP_REMOVED lines=8> */
[----:B0-----:R-:W-:Y:S01]  /*11160*/  STG.E.64 desc[UR36][R16.64], R2 ;  /* 0x0000000210007986 */ /* 0x001fe2000c101b24 */
[----:B------:R-:W-:Y:S05]  /*11170*/  EXIT ;  /* 0x000000000000794d */ /* 0x000fea0003800000 */
.L_x_408:
[----:B------:R-:W-:-:S06]  /*11180*/  IMAD.U32 R3, R3, 0x10000, RZ ;  /* 0x0001000003037824 */ /* 0x000fcc00078e00ff */
[----:B------:R-:W0:Y:S02]  /*11190*/  F2I.FTZ.TRUNC.NTZ R3, R3 ;  /* 0x0000000300037305 */ /* 0x000e24000021f100 */
[----:B0-----:R-:W-:Y:S01]  /*111a0*/  STG.E desc[UR36][R16.64], R3 ;  /* 0x0000000310007986 */ /* 0x001fe2000c101924 */
[----:B------:R-:W-:Y:S05]  /*111b0*/  EXIT ;  /* 0x000000000000794d */ /* 0x000fea0003800000 */
.L_x_407:
[----:B------:R-:W-:-:S06]  /*111c0*/  SHF.L.U32 R3, R3, 0x10, RZ ;  /* 0x0000001003037819 */ /* 0x000fcc00000006ff */
[----:B------:R-:W0:Y:S02]  /*111d0*/  F2I.FTZ.TRUNC.NTZ R3, R3 ;  /* 0x0000000300037305 */ /* 0x000e24000021f100 */
[----:B0-----:R-:W-:Y:S01]  /*111e0*/  STG.E.U16 desc[UR36][R16.64], R3 ;  /* 0x0000000310007986 */ /* 0x001fe2000c101524 */
[----:B------:R-:W-:Y:S05]  /*111f0*/  EXIT ;  /* 0x000000000000794d */ /* 0x000fea0003800000 */
.L_x_403:
[----:B------:R-:W-:-:S09]  /*11200*/  UISETP.GT.AND UP0, UPT, UR4, 0x6, UPT ;  /* 0x000000060400788c */ /* 0x000fd2000bf04270 */
[----:B------:R-:W-:Y:S05]  /*11210*/  BRA.U UP0, `(.L_x_409) ;  /* 0x00000001002c7547 */ /* 0x000fea000b800000 */
[----:B------:R-:W-:-:S09]  /*11220*/  UISETP.NE.AND UP0, UPT, UR4, 0x5, UPT ;  /* 0x000000050400788c */ /* 0x000fd2000bf05270 */
[----:B------:R-:W-:Y:S05]  /*11230*/  BRA.U !UP0, `(.L_x_410) ;  /* 0x0000000108147547 */ /* 0x000fea000b800000 */
[----:B------:R-:W-:-:S09]  /*11240*/  UISETP.NE.AND UP0, UPT, UR4, 0x6, UPT ;  /* 0x000000060400788c */ /* 0x000fd2000bf05270 */
[----:B------:R-:W-:Y:S05]  /*11250*/  BRA.U UP0, `(.L_x_406) ;  /* 0x0000000900307547 */ /* 0x000fea000b800000 */
[----:B------:R-:W-:-:S05]  /*11260*/  IMAD.U32 R3, R3, 0x10000, RZ ;  /* 0x0001000003037824 */ /* 0x000fca00078e00ff */
[----:B------:R-:W-:Y:S01]  /*11270*/  STG.E desc[UR36][R16.64], R3 ;  /* 0x0000000310007986 */ /* 0x000fe2000c101924 */
[----:B------:R-:W-:Y:S05]  /*11280*/  EXIT ;  /* 0x000000000000794d */ /* 0x000fea0003800000 */
.L_x_410:
[----:B------:R-:W-:-:S05]  /*11290*/  IMAD.U32 R0, R3, 0x10000, RZ ;  /* 0x0001000003007824 */ /* 0x000fca00078e00ff */
[----:B------:R-:W-:-:S05]  /*112a0*/  F2FP.F16.F32.PACK_AB R0, RZ, R0 ;  /* 0x00000000ff00723e */ /* 0x000fca00000000ff */
[----:B------:R-:W-:Y:S01]  /*112b0*/  STG.E.U16 desc[UR36][R16.64], R0 ;  /* 0x0000000010007986 */ /* 0x000fe2000c101524 */
[----:B------:R-:W-:Y:S05]  /*112c0*/  EXIT ;  /* 0x000000000000794d */ /* 0x000fea0003800000 */
.L_x_409:
        /* <DEDUP_REMOVED lines=8> */
[----:B------:R-:W-:Y:S01]  /*11350*/  STG.E.64 desc[UR36][R16.64], R2 ;  /* 0x0000000210007986 */ /* 0x000fe2000c101b24 */
[----:B------:R-:W-:Y:S05]  /*11360*/  EXIT ;  /* 0x000000000000794d */ /* 0x000fea0003800000 */
.L_x_412:
[----:B------:R-:W-:-:S04]  /*11370*/  SHF.L.U32 R3, R3, 0x10, RZ ;  /* 0x0000001003037819 */ /* 0x000fc800000006ff */
[----:B------:R-:W-:-:S04]  /*11380*/  F2FP.F16.F32.PACK_AB R3, RZ, R3 ;  /* 0x00000003ff03723e */ /* 0x000fc800000000ff */
[----:B------:R-:W-:-:S05]  /*11390*/  PRMT R3, R3, 0x5410, RZ ;  /* 0x0000541003037816 */ /* 0x000fca00000000ff */
[----:B------:R-:W-:Y:S01]  /*113a0*/  STG.E desc[UR36][R16.64], R3 ;  /* 0x0000000310007986 */ /* 0x000fe2000c101924 */
[----:B------:R-:W-:Y:S05]  /*113b0*/  EXIT ;  /* 0x000000000000794d */ /* 0x000fea0003800000 */
.L_x_411:
[----:B------:R-:W-:-:S04]  /*113c0*/  IMAD.U32 R2, R3, 0x10000, RZ ;  /* 0x0001000003027824 */ /* 0x000fc800078e00ff */
[----:B------:R-:W-:-:S06]  /*113d0*/  FMUL.FTZ R2, R2, 1 ;  /* 0x3f80000002027820 */ /* 0x000fcc0000410000 */
[----:B------:R-:W0:Y:S02]  /*113e0*/  F2F.F64.F32 R2, R2 ;  /* 0x0000000200027310 */ /* 0x000e240000201800 */
[----:B0-----:R-:W-:Y:S01]  /*113f0*/  STG.E.64 desc[UR36][R16.64], R2 ;  /* 0x0000000210007986 */ /* 0x001fe2000c101b24 */
[----:B------:R-:W-:Y:S05]  /*11400*/  EXIT ;  /* 0x000000000000794d */ /* 0x000fea0003800000 */
.L_x_402:
        /* <DEDUP_REMOVED lines=12> */
[----:B0-----:R-:W-:Y:S01]  /*114d0*/  STG.E.U16 desc[UR36][R16.64], R3 ;  /* 0x0000000310007986 */ /* 0x001fe2000c101524 */
[----:B------:R-:W-:Y:S05]  /*114e0*/  EXIT ;  /* 0x000000000000794d */ /* 0x000fea0003800000 */
.L_x_416:
        /* <DEDUP_REMOVED lines=13> */
[----:B------:R-:W-:Y:S01]  /*115c0*/  FADD.FTZ R0, R2, 8192 ;  /* 0x4600000002007421 */ /* 0x000fe20000010000 */
[----:B------:R-:W-:-:S04]  /*115d0*/  PRMT R8, RZ, 0x7610, R8 ;  /* 0x00007610ff087816 */ /* 0x000fc80000000008 */
[----:B------:R-:W-:-:S13]  /*115e0*/  LOP3.LUT P0, R0, R0, 0xff, RZ, 0xc0, !PT ;  /* 0x000000ff00007812 */ /* 0x000fda000780c0ff */
[----:B------:R-:W-:Y:S05]  /*115f0*/  @!P0 BRA `(.L_x_418) ;  /* 0x00000000000c8947 */ /* 0x000fea0003800000 */
.L_x_419:
[----:B------:R-:W-:-:S04]  /*11600*/  SHF.R.U32.HI R3, RZ, 0x18, R3 ;  /* 0x00000018ff037819 */ /* 0x000fc80000011603 */
[----:B------:R-:W-:-:S04]  /*11610*/  LOP3.LUT R0, R0, 0x80, R3, 0xf8, !PT ;  /* 0x0000008000007812 */ /* 0x000fc800078ef803 */
[----:B------:R-:W-:-:S07]  /*11620*/  PRMT R8, R0, 0x7610, R8 ;  /* 0x0000761000087816 */ /* 0x000fce0000000008 */
.L_x_418:
[----:B------:R-:W-:Y:S05]  /*11630*/  BSYNC.RECONVERGENT B0 ;  /* 0x0000000000007941 */ /* 0x000fea0003800200 */
.L_x_417:
[----:B------:R-:W-:Y:S01]  /*11640*/  STG.E.U8 desc[UR36][R16.64], R8 ;  /* 0x0000000810007986 */ /* 0x000fe2000c101124 */
[----:B------:R-:W-:Y:S05]  /*11650*/  EXIT ;  /* 0x000000000000794d */ /* 0x000fea0003800000 */
.L_x_415:
        /* <DEDUP_REMOVED lines=17> */
.L_x_422:
[----:B------:R-:W-:-:S04]  /*11770*/  SHF.R.U32.HI R3, RZ, 0x18, R3 ;  /* 0x00000018ff037819 */ /* 0x000fc80000011603 */
[----:B------:R-:W-:-:S04]  /*11780*/  LOP3.LUT R0, R0, 0x80, R3, 0xf8, !PT ;  /* 0x0000008000007812 */ /* 0x000fc800078ef803 */
[----:B------:R-:W-:-:S07]  /*11790*/  PRMT R8, R0, 0x7610, R8 ;  /* 0x0000761000087816 */ /* 0x000fce0000000008 */
.L_x_421:
[----:B------:R-:W-:Y:S05]  /*117a0*/  BSYNC.RECONVERGENT B0 ;  /* 0x0000000000007941 */ /* 0x000fea0003800200 */
.L_x_420:
[----:B------:R-:W-:Y:S01]  /*117b0*/  STG.E.U8 desc[UR36][R16.64], R8 ;  /* 0x0000000810007986 */ /* 0x000fe2000c101124 */
[----:B------:R-:W-:Y:S05]  /*117c0*/  EXIT ;  /* 0x000000000000794d */ /* 0x000fea0003800000 */
.L_x_414:
        /* <DEDUP_REMOVED lines=18> */
[----:B------:R-:W-:-:S05]  /*118f0*/  @!P0 IADD3 R0, PT, PT, R4, RZ, RZ ;  /* 0x000000ff04008210 */ /* 0x000fca0007ffe0ff */
[----:B------:R-:W-:-:S05]  /*11900*/  @P1 IMAD.MOV.U32 R3, RZ, RZ, R0 ;  /* 0x000000ffff031224 */ /* 0x000fca00078e0000 */
[----:B------:R-:W-:Y:S01]  /*11910*/  STG.E.U8 desc[UR36][R16.64], R3 ;  /* 0x0000000310007986 */ /* 0x000fe2000c101124 */
[----:B------:R-:W-:Y:S05]  /*11920*/  EXIT ;  /* 0x000000000000794d */ /* 0x000fea0003800000 */
.L_x_424:
[----:B------:R-:W-:-:S06]  /*11930*/  IMAD.U32 R3, R3, 0x10000, RZ ;  /* 0x0001000003037824 */ /* 0x000fcc00078e00ff */
[----:B------:R-:W0:Y:S02]  /*11940*/  F2I.U64.TRUNC R2, R3 ;  /* 0x0000000300027311 */ /* 0x000e24000020d800 */
[----:B0-----:R-:W-:Y:S01]  /*11950*/  STG.E.64 desc[UR36][R16.64], R2 ;  /* 0x0000000210007986 */ /* 0x001fe2000c101b24 */
[----:B------:R-:W-:Y:S05]  /*11960*/  EXIT ;  /* 0x000000000000794d */ /* 0x000fea0003800000 */
.L_x_423:
[----:B------:R-:W-:-:S06]  /*11970*/  IMAD.U32 R3, R3, 0x10000, RZ ;  /* 0x0001000003037824 */ /* 0x000fcc00078e00ff */
[----:B------:R-:W0:Y:S02]  /*11980*/  F2I.FTZ.U32.TRUNC.NTZ R3, R3 ;  /* 0x0000000300037305 */ /* 0x000e24000021f000 */
[----:B0-----:R-:W-:Y:S01]  /*11990*/  STG.E desc[UR36][R16.64], R3 ;  /* 0x0000000310007986 */ /* 0x001fe2000c101924 */
[----:B------:R-:W-:Y:S05]  /*119a0*/  EXIT ;  /* 0x000000000000794d */ /* 0x000fea0003800000 */
.L_x_413:
        /* <DEDUP_REMOVED lines=9> */
[----:B------:R-:W-:Y:S01]  /*11a40*/  STG.E.U8 desc[UR36][R16.64], R3 ;  /* 0x0000000310007986 */ /* 0x000fe2000c101124 */
[----:B------:R-:W-:Y:S05]  /*11a50*/  EXIT ;  /* 0x000000000000794d */ /* 0x000fea0003800000 */
.L_x_426:
[----:B------:R-:W-:Y:S02]  /*11a60*/  SHF.L.U32 R3, R3, 0x10, RZ ;  /* 0x0000001003037819 */ /* 0x000fe400000006ff */
[----:B------:R-:W-:-:S03]  /*11a70*/  CS2R R6, SRZ ;  /* 0x0000000000067805 */ /* 0x000fc6000001ff00 */
[----:B------:R-:W-:-:S04]  /*11a80*/  FMUL.FTZ R3, R3, 1 ;  /* 0x3f80000003037820 */ /* 0x000fc80000410000 */
[----:B------:R-:W0:Y:S02]  /*11a90*/  F2F.F64.F32 R4, R3 ;  /* 0x0000000300047310 */ /* 0x000e240000201800 */
[----:B0-----:R-:W-:Y:S01]  /*11aa0*/  STG.E.128 desc[UR36][R16.64], R4 ;  /* 0x0000000410007986 */ /* 0x001fe2000c101d24 */
[----:B------:R-:W-:Y:S05]  /*11ab0*/  EXIT ;  /* 0x000000000000794d */ /* 0x000fea0003800000 */
.L_x_425:
[----:B------:R-:W-:-:S09]  /*11ac0*/  UISETP.NE.AND UP0, UPT, UR4, 0xf, UPT ;  /* 0x0000000f0400788c */ /* 0x000fd2000bf05270 */
[----:B------:R-:W-:Y:S05]  /*11ad0*/  BRA.U !UP0, `(.L_x_427) ;  /* 0x0000000108e87547 */ /* 0x000fea000b800000 */
[----:B------:R-:W-:-:S09]  /*11ae0*/  UISETP.NE.AND UP0, UPT, UR4, 0x17, UPT ;  /* 0x000000170400788c */ /* 0x000fd2000bf05270 */
[----:B------:R-:W-:Y:S05]  /*11af0*/  BRA.U !UP0, `(.L_x_428) ;  /* 0x0000000108907547 */ /* 0x000fea000b800000 */
[----:B------:R-:W-:-:S09]  /*11b00*/  UISETP.NE.AND UP0, UPT, UR4, 0x18, UPT ;  /* 0x000000180400788c */ /* 0x000fd2000bf05270 */
[----:B------:R-:W-:Y:S05]  /*11b10*/  BRA.U !UP0, `(.L_x_429) ;  /* 0x0000000108447547 */ /* 0x000fea000b800000 */
.L_x_406:
        /* <DEDUP_REMOVED lines=11> */
[----:B------:R-:W-:Y:S01]  /*11bd0*/  IMAD.U32 R7, RZ, RZ, UR7 ;  /* 0x00000007ff077e24 */ /* 0x000fe2000f8e00ff */
[----:B----4-:R-:W-:Y:S01]  /*11be0*/  MOV R10, UR8 ;  /* 0x00000008000a7c02 */ /* 0x010fe20008000f00 */
[----:B-1----:R-:W-:-:S07]  /*11bf0*/  IMAD.U32 R11, RZ, RZ, UR9 ;  /* 0x00000009ff0b7e24 */ /* 0x002fce000f8e00ff */
[----:B------:R-:W-:-:S07]  /*11c00*/  LEPC R20, `(.L_x_430) ;  /* 0x000000001014794e */ /* 0x000fce0000000000 */
[----:B--2---:R-:W-:Y:S05]  /*11c10*/  CALL.ABS.NOINC R2 ;  /* 0x0000000002007343 */ /* 0x004fea0003c00000 */
.L_x_430:
[----:B------:R-:W-:Y:S05]  /*11c20*/  EXIT ;  /* 0x000000000000794d */ /* 0x000fea0003800000 */
.L_x_429:
[----:B------:R-:W-:Y:S01]  /*11c30*/  SHF.L.U32 R5, R3, 0x10, RZ ;  /* 0x0000001003057819 */ /* 0x000fe200000006ff */
[----:B------:R-:W-:Y:S01]  /*11c40*/  BSSY.RECONVERGENT B0, `(.L_x_431) ;  /* 0x000000c000007945 */ /* 0x000fe20003800200 */
[----:B------:R-:W-:Y:S02]  /*11c50*/  IMAD.MOV.U32 R0, RZ, RZ, 0x7f ;  /* 0x0000007fff007424 */ /* 0x000fe400078e00ff */
        /* <DEDUP_REMOVED lines=10> */
.L_x_432:
[----:B------:R-:W-:Y:S05]  /*11d00*/  BSYNC.RECONVERGENT B0 ;  /* 0x0000000000007941 */ /* 0x000fea0003800200 */
.L_x_431:
[----:B------:R-:W-:-:S05]  /*11d10*/  LOP3.LUT R3, R0, 0x80, R3, 0xf8, !PT ;  /* 0x0000008000037812 */ /* 0x000fca00078ef803 */
[----:B------:R-:W-:Y:S01]  /*11d20*/  STG.E.U8 desc[UR36][R16.64], R3 ;  /* 0x0000000310007986 */ /* 0x000fe2000c101124 */
[----:B------:R-:W-:Y:S05]  /*11d30*/  EXIT ;  /* 0x000000000000794d */ /* 0x000fea0003800000 */
.L_x_428:
        /* <DEDUP_REMOVED lines=12> */
.L_x_434:
[----:B------:R-:W-:Y:S01]  /*11e00*/  IMAD.MOV.U32 R0, RZ, RZ, 0x7f ;  /* 0x0000007fff007424 */ /* 0x000fe200078e00ff */
[----:B------:R-:W-:-:S04]  /*11e10*/  ISETP.GT.U32.AND P0, PT, R2, 0x7f800000, PT ;  /* 0x7f8000000200780c */ /* 0x000fc80003f04070 */
[----:B------:R-:W-:-:S09]  /*11e20*/  SEL R0, R0, 0x7c, P0 ;  /* 0x0000007c00007807 */ /* 0x000fd20000000000 */
.L_x_435:
[----:B------:R-:W-:Y:S05]  /*11e30*/  BSYNC.RECONVERGENT B0 ;  /* 0x0000000000007941 */ /* 0x000fea0003800200 */
.L_x_433:
[----:B------:R-:W-:-:S04]  /*11e40*/  SHF.R.U32.HI R3, RZ, 0x18, R3 ;  /* 0x00000018ff037819 */ /* 0x000fc80000011603 */
[----:B------:R-:W-:-:S05]  /*11e50*/  LOP3.LUT R3, R0, 0x80, R3, 0xf8, !PT ;  /* 0x0000008000037812 */ /* 0x000fca00078ef803 */
[----:B------:R-:W-:Y:S01]  /*11e60*/  STG.E.U8 desc[UR36][R16.64], R3 ;  /* 0x0000000310007986 */ /* 0x000fe2000c101124 */
[----:B------:R-:W-:Y:S05]  /*11e70*/  EXIT ;  /* 0x000000000000794d */ /* 0x000fea0003800000 */
.L_x_427:
[----:B------:R-:W-:Y:S01]  /*11e80*/  STG.E.U16 desc[UR36][R16.64], R3 ;  /* 0x0000000310007986 */ /* 0x000fe2000c101524 */
[----:B------:R-:W-:Y:S05]  /*11e90*/  EXIT ;  /* 0x000000000000794d */ /* 0x000fea0003800000 */
.L_x_436:
[----:B------:R-:W-:-:S00]  /*11ea0*/  BRA `(.L_x_436) ;  /* 0xfffffffc00fc7947 */ /* 0x000fc0000383ffff */
[----:B------:R-:W-:-:S00]  /*11eb0*/  NOP ;  /* 0x0000000000007918 */ /* 0x000fc00000000000 */
        /* <DEDUP_REMOVED lines=12> */
.L_x_7939:


//--------------------- .text._ZN2at6native27unrolled_elementwise_kernelIZZZNS0_60_GLOBAL__N__171e0b9f_22_ActivationEluKernel_cu_9e10b42f_306119elu_backward_kernelERNS_18TensorIteratorBaseERKN3c106ScalarES8_S8_bENKUlvE_clEvENKUlvE2_clEvEUlNS5_8BFloat16ESB_E_St5arrayIPcLm3EELi4E23TrivialOffsetCalculatorILi2EjESG_ILi1EjENS0_6memory12LoadWithCastILi2EEENSJ_13StoreWithCastILi1EEEEEviT_T0_T2_T3_T4_T5_ --------------------------
	.section	.text._ZN2at6native27unrolled_elementwise_kernelIZZZNS0_60_GLOBAL__N__171e0b9f_22_ActivationEluKernel_cu_9e10b42f_306119elu_backward_kernelERNS_18TensorIteratorBaseERKN3c106ScalarES8_S8_bENKUlvE_clEvENKUlvE2_clEvEUlNS5_8BFloat16ESB_E_St5arrayIPcLm3EELi4E23TrivialOffsetCalculatorILi2EjESG_ILi1EjENS0_6memory12LoadWithCastILi2EEENSJ_13StoreWithCastILi1EEEEEviT_T0_T2_T3_T4_T5_,"ax",@progbits
	.align	128
        .global         _ZN2at6native27unrolled_elementwise_kernelIZZZNS0_60_GLOBAL__N__171e0b9f_22_ActivationEluKernel_cu_9e10b42f_306119elu_backward_kernelERNS_18TensorIteratorBaseERKN3c106ScalarES8_S8_bENKUlvE_clEvENKUlvE2_clEvEUlNS5_8BFloat16ESB_E_St5arrayIPcLm3EELi4E23TrivialOffsetCalculatorILi2EjESG_ILi1EjENS0_6memory12LoadWithCastILi2EEENSJ_13StoreWithCastILi1EEEEEviT_T0_T2_T3_T4_T5_
        .type           _ZN2at6native27unrolled_elementwise_kernelIZZZNS0_60_GLOBAL__N__171e0b9f_22_ActivationEluKernel_cu_9e10b42f_306119elu_backward_kernelERNS_18TensorIteratorBaseERKN3c106ScalarES8_S8_bENKUlvE_clEvENKUlvE2_clEvEUlNS5_8BFloat16ESB_E_St5arrayIPcLm3EELi4E23TrivialOffsetCalculatorILi2EjESG_ILi1EjENS0_6memory12LoadWithCastILi2EEENSJ_13StoreWithCastILi1EEEEEviT_T0_T2_T3_T4_T5_,@function
        .size           _ZN2at6native27unrolled_elementwise_kernelIZZZNS0_60_GLOBAL__N__171e0b9f_22_ActivationEluKernel_cu_9e10b42f_306119elu_backward_kernelERNS_18TensorIteratorBaseERKN3c106ScalarES8_S8_bENKUlvE_clEvENKUlvE2_clEvEUlNS5_8BFloat16ESB_E_St5arrayIPcLm3EELi4E23TrivialOffsetCalculatorILi2EjESG_ILi1EjENS0_6memory12LoadWithCastILi2EEENSJ_13StoreWithCastILi1EEEEEviT_T0_T2_T3_T4_T5_,(.L_x_7940 - _ZN2at6native27unrolled_elementwise_kernelIZZZNS0_60_GLOBAL__N__171e0b9f_22_ActivationEluKernel_cu_9e10b42f_306119elu_backward_kernelERNS_18TensorIteratorBaseERKN3c106ScalarES8_S8_bENKUlvE_clEvENKUlvE2_clEvEUlNS5_8BFloat16ESB_E_St5arrayIPcLm3EELi4E23TrivialOffsetCalculatorILi2EjESG_ILi1EjENS0_6memory12LoadWithCastILi2EEENSJ_13StoreWithCastILi1EEEEEviT_T0_T2_T3_T4_T5_)
        .other          _ZN2at6native27unrolled_elementwise_kernelIZZZNS0_60_GLOBAL__N__171e0b9f_22_ActivationEluKernel_cu_9e10b42f_306119elu_backward_kernelERNS_18TensorIteratorBaseERKN3c106ScalarES8_S8_bENKUlvE_clEvENKUlvE2_clEvEUlNS5_8BFloat16ESB_E_St5arrayIPcLm3EELi4E23TrivialOffsetCalculatorILi2EjESG_ILi1EjENS0_6memory12LoadWithCastILi2EEENSJ_13StoreWithCastILi1EEEEEviT_T0_T2_T3_T4_T5_,@"STO_CUDA_ENTRY STV_DEFAULT"
_ZN2at6native27unrolled_elementwise_kernelIZZZNS0_60_GLOBAL__N__171e0b9f_22_ActivationEluKernel_cu_9e10b42f_306119elu_backward_kernelERNS_18TensorIteratorBaseERKN3c106ScalarES8_S8_bENKUlvE_clEvENKUlvE2_clEvEUlNS5_8BFloat16ESB_E_St5arrayIPcLm3EELi4E23TrivialOffsetCalculatorILi2EjESG_ILi1EjENS0_6memory12LoadWithCastILi2EEENSJ_13StoreWithCastILi1EEEEEviT_T0_T2_T3_T4_T5_:
.text._ZN2at6native27unrolled_elementwise_kernelIZZZNS0_60_GLOBAL__N__171e0b9f_22_ActivationEluKernel_cu_9e10b42f_306119elu_backward_kernelERNS_18TensorIteratorBaseERKN3c106ScalarES8_S8_bENKUlvE_clEvENKUlvE2_clEvEUlNS5_8BFloat16ESB_E_St5arrayIPcLm3EELi4E23TrivialOffsetCalculatorILi2EjESG_ILi1EjENS0_6memory12LoadWithCastILi2EEENSJ_13StoreWithCastILi1EEEEEviT_T0_T2_T3_T4_T5_:
[----:B------:R-:W0:Y:S01]  /*0000*/  LDC R1, c[0x0][0x37c] ;  /* 0x0000df00ff017b82 */ /* 0x000e220000000800 */
[----:B------:R-:W1:Y:S07]  /*0010*/  S2R R2, SR_CTAID.X ;  /* 0x0000000000027919 */ /* 0x000e6e0000002500 */
[----:B------:R-:W1:Y:S01]  /*0020*/  LDC R3, c[0x0][0x380] ;  /* 0x0000e000ff037b82 */ /* 0x000e620000000800 */
[----:B------:R-:W2:Y:S01]  /*0030*/  LDCU.64 UR36, c[0x0][0x358] ;  /* 0x00006b00ff2477ac */ /* 0x000ea20008000a00 */
[----:B------:R-:W-:Y:S01]  /*0040*/  BSSY.RECONVERGENT B6, `(.L_x_437) ;  /* 0x0000222000067945 */ /* 0x000fe20003800200 */
[----:B------:R-:W3:Y:S01]  /*0050*/  S2R R27, SR_TID.X ;  /* 0x00000000001b7919 */ /* 0x000ee20000002100 */
[----:B------:R-:W-:Y:S01]  /*0060*/  PRMT R28, RZ, 0x7610, R28 ;  /* 0x00007610ff1c7816 */ /* 0x000fe2000000001c */
[----:B------:R-:W4:Y:S01]  /*0070*/  LDCU.U8 UR38, c[0x0][0x3bc] ;  /* 0x00007780ff2677ac */ /* 0x000f220008000000 */
[----:B------:R-:W-:Y:S01]  /*0080*/  PRMT R23, RZ, 0x7610, R23 ;  /* 0x00007610ff177816 */ /* 0x000fe20000000017 */
[----:B------:R-:W0:Y:S01]  /*0090*/  LDCU.U8 UR39, c[0x0][0x3bd] ;  /* 0x000077a0ff2777ac */ /* 0x000e220008000000 */
[----:B-1----:R-:W-:-:S02]  /*00a0*/  IMAD R22, R2, -0x200, R3 ;  /* 0xfffffe0002167824 */ /* 0x002fc400078e0203 */
[----:B---3--:R-:W-:-:S03]  /*00b0*/  IMAD.MOV.U32 R17, RZ, RZ, R27 ;  /* 0x000000ffff117224 */ /* 0x008fc600078e001b */
[----:B------:R-:W-:-:S13]  /*00c0*/  ISETP.GE.AND P0, PT, R27, R22, PT ;  /* 0x000000161b00720c */ /* 0x000fda0003f06270 */
[----:B0-2-4-:R-:W-:Y:S05]  /*00d0*/  @P0 BRA `(.L_x_438) ;  /* 0x0000002000600947 */ /* 0x015fea0003800000 */
[----:B------:R-:W0:Y:S01]  /*00e0*/  LDC.64 R4, c[0x0][0x3a8] ;  /* 0x0000ea00ff047b82 */ /* 0x000e220000000a00 */
[----:B------:R-:W1:Y:S01]  /*00f0*/  LDCU UR5, c[0x0][0x3c0] ;  /* 0x00007800ff0577ac */ /* 0x000e620008000800 */
[----:B------:R-:W-:Y:S01]  /*0100*/  IMAD R16, R2, 0x200, R17 ;  /* 0x0000020002107824 */ /* 0x000fe200078e0211 */
[----:B------:R-:W-:-:S04]  /*0110*/  UPRMT UR4, UR38, 0x9910, URZ ;  /* 0x0000991026047896 */ /* 0x000fc800080000ff */
[----:B------:R-:W-:Y:S01]  /*0120*/  UISETP.GT.AND UP0, UPT, UR4, 0x9, UPT ;  /* 0x000000090400788c */ /* 0x000fe2000bf04270 */
[----:B-1----:R-:W-:-:S05]  /*0130*/  IMAD R3, R16, UR5, RZ ;  /* 0x0000000510037c24 */ /* 0x002fca000f8e02ff */
[----:B0-----:R-:W-:-:S05]  /*0140*/  IADD3 R4, P0, PT, R3, R4, RZ ;  /* 0x0000000403047210 */ /* 0x001fca0007f1e0ff */
[----:B------:R-:W-:Y:S01]  /*0150*/  IMAD.X R5, RZ, RZ, R5, P0 ;  /* 0x000000ffff057224 */ /* 0x000fe200000e0605 */
        /* <DEDUP_REMOVED lines=14> */
.L_x_442:
[----:B------:R-:W2:Y:S02]  /*0240*/  LDG.E.U8 R4, desc[UR36][R4.64] ;  /* 0x0000002404047981 */ /* 0x000ea4000c1e1100 */
[----:B--2---:R-:W-:-:S04]  /*0250*/  I2FP.F32.U32 R0, R4 ;  /* 0x0000000400007245 */ /* 0x004fc80000201000 */
[----:B------:R-:W-:-:S04]  /*0260*/  F2FP.BF16.F32.PACK_AB R0, RZ, R0 ;  /* 0x00000000ff00723e */ /* 0x000fc800000010ff */
[----:B------:R-:W-:Y:S01]  /*0270*/  PRMT R28, R0, 0x7610, R28 ;  /* 0x00007610001c7816 */ /* 0x000fe2000000001c */
[----:B------:R-:W-:Y:S06]  /*0280*/  BRA `(.L_x_444) ;  /* 0x0000000c00c47947 */ /* 0x000fec0003800000 */
.L_x_441:
        /* <DEDUP_REMOVED lines=11> */
.L_x_446:
[----:B------:R-:W2:Y:S02]  /*0340*/  LDG.E R4, desc[UR36][R4.64] ;  /* 0x0000002404047981 */ /* 0x000ea4000c1e1900 */
[----:B--2---:R-:W-:-:S04]  /*0350*/  I2FP.F32.S32 R0, R4 ;  /* 0x0000000400007245 */ /* 0x004fc80000201400 */
[----:B------:R-:W-:-:S04]  /*0360*/  F2FP.BF16.F32.PACK_AB R0, RZ, R0 ;  /* 0x00000000ff00723e */ /* 0x000fc800000010ff */
[----:B------:R-:W-:Y:S01]  /*0370*/  PRMT R28, R0, 0x7610, R28 ;  /* 0x00007610001c7816 */ /* 0x000fe2000000001c */
[----:B------:R-:W-:Y:S06]  /*0380*/  BRA `(.L_x_444) ;  /* 0x0000000c00847947 */ /* 0x000fec0003800000 */
.L_x_445:
[----:B------:R-:W2:Y:S02]  /*0390*/  LDG.E.U16 R4, desc[UR36][R4.64] ;  /* 0x0000002404047981 */ /* 0x000ea4000c1e1500 */
[----:B--2---:R-:W0:Y:S02]  /*03a0*/  I2F.S16 R0, R4 ;  /* 0x0000000400007306 */ /* 0x004e240000101400 */
[----:B0-----:R-:W-:-:S04]  /*03b0*/  F2FP.BF16.F32.PACK_AB R0, RZ, R0 ;  /* 0x00000000ff00723e */ /* 0x001fc800000010ff */
[----:B------:R-:W-:Y:S01]  /*03c0*/  PRMT R28, R0, 0x7610, R28 ;  /* 0x00007610001c7816 */ /* 0x000fe2000000001c */
[----:B------:R-:W-:Y:S06]  /*03d0*/  BRA `(.L_x_444) ;  /* 0x0000000c00707947 */ /* 0x000fec0003800000 */
.L_x_440:
        /* <DEDUP_REMOVED lines=9> */
.L_x_448:
[----:B------:R-:W2:Y:S02]  /*0470*/  LDG.E.U16 R0, desc[UR36][R4.64] ;  /* 0x0000002404007981 */ /* 0x000ea4000c1e1500 */
[----:B--2---:R-:W-:-:S05]  /*0480*/  HADD2.F32 R0, -RZ, R0.H0_H0 ;  /* 0x20000000ff007230 */ /* 0x004fca0000004100 */
[----:B------:R-:W-:-:S04]  /*0490*/  F2FP.BF16.F32.PACK_AB R0, RZ, R0 ;  /* 0x00000000ff00723e */ /* 0x000fc800000010ff */
[----:B------:R-:W-:Y:S01]  /*04a0*/  PRMT R28, R0, 0x7610, R28 ;  /* 0x00007610001c7816 */ /* 0x000fe2000000001c */
[----:B------:R-:W-:Y:S06]  /*04b0*/  BRA `(.L_x_444) ;  /* 0x0000000c00387947 */ /* 0x000fec0003800000 */
.L_x_447:
        /* <DEDUP_REMOVED lines=9> */
.L_x_450:
[----:B------:R-:W2:Y:S02]  /*0550*/  LDG.E.U16 R4, desc[UR36][R4.64] ;  /* 0x0000002404047981 */ /* 0x000ea4000c1e1500 */
[----:B--2---:R-:W-:-:S05]  /*0560*/  HADD2.F32 R0, -RZ, R4.H0_H0 ;  /* 0x20000004ff007230 */ /* 0x004fca0000004100 */
[----:B------:R-:W-:-:S04]  /*0570*/  F2FP.BF16.F32.PACK_AB R0, RZ, R0 ;  /* 0x00000000ff00723e */ /* 0x000fc800000010ff */
[----:B------:R-:W-:Y:S01]  /*0580*/  PRMT R28, R0, 0x7610, R28 ;  /* 0x00007610001c7816 */ /* 0x000fe2000000001c */
[----:B------:R-:W-:Y:S06]  /*0590*/  BRA `(.L_x_444) ;  /* 0x0000000c00007947 */ /* 0x000fec0003800000 */
.L_x_449:
        /* <DEDUP_REMOVED lines=9> */
.L_x_439:
        /* <DEDUP_REMOVED lines=14> */
.L_x_453:
        /* <DEDUP_REMOVED lines=9> */
.L_x_452:
        /* <DEDUP_REMOVED lines=27> */
.L_x_455:
[----:B------:R-:W2:Y:S02]  /*0950*/  LDG.E.U8 R4, desc[UR36][R4.64] ;  /* 0x0000002404047981 */ /* 0x000ea4000c1e1100 */
[C---:B--2---:R-:W-:Y:S02]  /*0960*/  IMAD.SHL.U32 R3, R4.reuse, 0x2000000, RZ ;  /* 0x0200000004037824 */ /* 0x044fe400078e00ff */
[----:B------:R-:W-:-:S03]  /*0970*/  IMAD.SHL.U32 R6, R4, 0x100, RZ ;  /* 0x0000010004067824 */ /* 0x000fc600078e00ff */
[----:B------:R-:W-:-:S13]  /*0980*/  ISETP.GT.U32.AND P0, PT, R3, 0x7ffffff, PT ;  /* 0x07ffffff0300780c */ /* 0x000fda0003f04070 */
[----:B------:R-:W-:Y:S02]  /*0990*/  @!P0 LOP3.LUT R0, R6, 0x7f00, RZ, 0xc0, !PT ;  /* 0x00007f0006008812 */ /* 0x000fe400078ec0ff */
[----:B------:R-:W-:Y:S02]  /*09a0*/  @P0 LEA.HI R3, R3, 0x70000000, RZ, 0x1c ;  /* 0x7000000003030811 */ /* 0x000fe400078fe0ff */
[----:B------:R-:W-:Y:S02]  /*09b0*/  @!P0 LOP3.LUT R0, R0, 0x3f000000, RZ, 0xfc, !PT ;  /* 0x3f00000000008812 */ /* 0x000fe400078efcff */
[----:B------:R-:W-:-:S03]  /*09c0*/  PRMT R6, R6, 0x9910, RZ ;  /* 0x0000991006067816 */ /* 0x000fc600000000ff */
[----:B------:R-:W-:Y:S01]  /*09d0*/  @!P0 FADD.FTZ R0, R0, -0.5 ;  /* 0xbf00000000008421 */ /* 0x000fe20000010000 */
[----:B------:R-:W-:Y:S01]  /*09e0*/  @P0 FMUL.FTZ R0, R3, 1.9259299443872358531e-34 ;  /* 0x0780000003000820 */ /* 0x000fe20000410000 */
[----:B------:R-:W-:-:S05]  /*09f0*/  IMAD.MOV.U32 R3, RZ, RZ, R6 ;  /* 0x000000ffff037224 */ /* 0x000fca00078e0006 */
[----:B------:R-:W-:-:S04]  /*0a00*/  LOP3.LUT R0, R0, 0x80000000, R3, 0xf8, !PT ;  /* 0x8000000000007812 */ /* 0x000fc800078ef803 */
[----:B------:R-:W-:-:S04]  /*0a10*/  F2FP.BF16.F32.PACK_AB R0, RZ, R0 ;  /* 0x00000000ff00723e */ /* 0x000fc800000010ff */
[----:B------:R-:W-:Y:S01]  /*0a20*/  PRMT R28, R0, 0x7610, R28 ;  /* 0x00007610001c7816 */ /* 0x000fe2000000001c */
[----:B------:R-:W-:Y:S06]  /*0a30*/  BRA `(.L_x_444) ;  /* 0x0000000400d87947 */ /* 0x000fec0003800000 */
.L_x_454:
[----:B------:R0:W5:Y:S01]  /*0a40*/  LDG.E.U16 R28, desc[UR36][R4.64] ;  /* 0x00000024041c7981 */ /* 0x000162000c1e1500 */
[----:B------:R-:W-:Y:S05]  /*0a50*/  BRA `(.L_x_444) ;  /* 0x0000000400d07947 */ /* 0x000fea0003800000 */
.L_x_451:
        /* <DEDUP_REMOVED lines=13> */
.L_x_458:
        /* <DEDUP_REMOVED lines=21> */
.L_x_462:
[----:B------:R-:W-:Y:S05]  /*0c80*/  BSYNC.RECONVERGENT B1 ;  /* 0x0000000000017941 */ /* 0x000fea0003800200 */
.L_x_461:
[----:B------:R-:W-:Y:S01]  /*0c90*/  IMAD.SHL.U32 R0, R0, 0x100000, RZ ;  /* 0x0010000000007824 */ /* 0x000fe200078e00ff */
[----:B------:R-:W-:-:S04]  /*0ca0*/  LEA R3, R3, 0x3b800000, 0x17 ;  /* 0x3b80000003037811 */ /* 0x000fc800078eb8ff */
[----:B------:R-:W-:-:S07]  /*0cb0*/  LOP3.LUT R0, R3, R0, R7, 0xfe, !PT ;  /* 0x0000000003007212 */ /* 0x000fce00078efe07 */
.L_x_460:
[----:B------:R-:W-:Y:S05]  /*0cc0*/  BSYNC.RECONVERGENT B0 ;  /* 0x0000000000007941 */ /* 0x000fea0003800200 */
.L_x_459:
[----:B------:R-:W-:-:S04]  /*0cd0*/  F2FP.BF16.F32.PACK_AB R0, RZ, R0 ;  /* 0x00000000ff00723e */ /* 0x000fc800000010ff */
[----:B------:R-:W-:Y:S01]  /*0ce0*/  PRMT R28, R0, 0x7610, R28 ;  /* 0x00007610001c7816 */ /* 0x000fe2000000001c */
[----:B------:R-:W-:Y:S06]  /*0cf0*/  BRA `(.L_x_444) ;  /* 0x0000000400287947 */ /* 0x000fec0003800000 */
.L_x_457:
        /* <DEDUP_REMOVED lines=21> */
.L_x_466:
[----:B------:R-:W-:Y:S05]  /*0e50*/  BSYNC.RECONVERGENT B1 ;  /* 0x0000000000017941 */ /* 0x000fea0003800200 */
.L_x_465:
[----:B------:R-:W-:Y:S01]  /*0e60*/  IMAD.SHL.U32 R0, R0, 0x200000, RZ ;  /* 0x0020000000007824 */ /* 0x000fe200078e00ff */
[----:B------:R-:W-:-:S04]  /*0e70*/  LEA R3, R3, 0x37800000, 0x17 ;  /* 0x3780000003037811 */ /* 0x000fc800078eb8ff */
[----:B------:R-:W-:-:S07]  /*0e80*/  LOP3.LUT R0, R3, R0, R7, 0xfe, !PT ;  /* 0x0000000003007212 */ /* 0x000fce00078efe07 */
.L_x_464:
[----:B------:R-:W-:Y:S05]  /*0e90*/  BSYNC.RECONVERGENT B0 ;  /* 0x0000000000007941 */ /* 0x000fea0003800200 */
.L_x_463:
[----:B------:R-:W-:-:S04]  /*0ea0*/  F2FP.BF16.F32.PACK_AB R0, RZ, R0 ;  /* 0x00000000ff00723e */ /* 0x000fc800000010ff */
[----:B------:R-:W-:Y:S01]  /*0eb0*/  PRMT R28, R0, 0x7610, R28 ;  /* 0x00007610001c7816 */ /* 0x000fe2000000001c */
[----:B------:R-:W-:Y:S06]  /*0ec0*/  BRA `(.L_x_444) ;  /* 0x0000000000b47947 */ /* 0x000fec0003800000 */
.L_x_456:
[----:B------:R-:W-:-:S09]  /*0ed0*/  UISETP.NE.AND UP0, UPT, UR4, 0x1c, UPT ;  /* 0x0000001c0400788c */ /* 0x000fd2000bf05270 */
[----:B------:R-:W-:Y:S05]  /*0ee0*/  BRA.U !UP0, `(.L_x_467) ;  /* 0x00000001089c7547 */ /* 0x000fea000b800000 */
[----:B------:R-:W-:-:S09]  /*0ef0*/  UISETP.NE.AND UP0, UPT, UR4, 0x1d, UPT ;  /* 0x0000001d0400788c */ /* 0x000fd2000bf05270 */
[----:B------:R-:W-:Y:S05]  /*0f00*/  BRA.U !UP0, `(.L_x_468) ;  /* 0x0000000108807547 */ /* 0x000fea000b800000 */
[----:B------:R-:W-:-:S09]  /*0f10*/  UISETP.NE.AND UP0, UPT, UR4, 0x2c, UPT ;  /* 0x0000002c0400788c */ /* 0x000fd2000bf05270 */
[----:B------:R-:W-:Y:S05]  /*0f20*/  BRA.U !UP0, `(.L_x_469) ;  /* 0x0000000108487547 */ /* 0x000fea000b800000 */
.L_x_443:
        /* <DEDUP_REMOVED lines=11> */
[----:B------:R-:W-:Y:S02]  /*0fe0*/  IMAD.U32 R7, RZ, RZ, UR7 ;  /* 0x00000007ff077e24 */ /* 0x000fe4000f8e00ff */
[----:B---3--:R-:W-:Y:S02]  /*0ff0*/  IMAD.U32 R10, RZ, RZ, UR8 ;  /* 0x00000008ff0a7e24 */ /* 0x008fe4000f8e00ff */
[----:B------:R-:W-:-:S07]  /*1000*/  IMAD.U32 R11, RZ, RZ, UR9 ;  /* 0x00000009ff0b7e24 */ /* 0x000fce000f8e00ff */
[----:B------:R-:W-:-:S07]  /*1010*/  LEPC R20, `(.L_x_470) ;  /* 0x000000001014794e */ /* 0x000fce0000000000 */
[----:B--2---:R-:W-:Y:S05]  /*1020*/  CALL.ABS.NOINC R14 ;  /* 0x000000000e007343 */ /* 0x004fea0003c00000 */
.L_x_470:
[----:B------:R-:W-:Y:S01]  /*1030*/  PRMT R28, RZ, 0x7610, R28 ;  /* 0x00007610ff1c7816 */ /* 0x000fe2000000001c */
[----:B------:R-:W-:Y:S06]  /*1040*/  BRA `(.L_x_444) ;  /* 0x0000000000547947 */ /* 0x000fec0003800000 */
.L_x_469:
        /* <DEDUP_REMOVED lines=8> */
.L_x_472:
[----:B------:R-:W-:Y:S05]  /*10d0*/  BSYNC.RECONVERGENT B0 ;  /* 0x0000000000007941 */ /* 0x000fea0003800200 */
.L_x_471:
[----:B------:R-:W-:-:S04]  /*10e0*/  F2FP.BF16.F32.PACK_AB R0, RZ, R0 ;  /* 0x00000000ff00723e */ /* 0x000fc800000010ff */
[----:B------:R-:W-:Y:S01]  /*10f0*/  PRMT R28, R0, 0x7610, R28 ;  /* 0x00007610001c7816 */ /* 0x000fe2000000001c */
[----:B------:R-:W-:Y:S06]  /*1100*/  BRA `(.L_x_444) ;  /* 0x0000000000247947 */ /* 0x000fec0003800000 */
.L_x_468:
[----:B------:R-:W2:Y:S02]  /*1110*/  LDG.E.64 R4, desc[UR36][R4.64] ;  /* 0x0000002404047981 */ /* 0x000ea4000c1e1b00 */
[----:B--2---:R-:W0:Y:S02]  /*1120*/  I2F.U64 R0, R4 ;  /* 0x0000000400007312 */ /* 0x004e240000301000 */
[----:B0-----:R-:W-:-:S04]  /*1130*/  F2FP.BF16.F32.PACK_AB R0, RZ, R0 ;  /* 0x00000000ff00723e */ /* 0x001fc800000010ff */
[----:B------:R-:W-:Y:S01]  /*1140*/  PRMT R28, R0, 0x7610, R28 ;  /* 0x00007610001c7816 */ /* 0x000fe2000000001c */
[----:B------:R-:W-:Y:S06]  /*1150*/  BRA `(.L_x_444) ;  /* 0x0000000000107947 */ /* 0x000fec0003800000 */
.L_x_467:
[----:B------:R-:W2:Y:S02]  /*1160*/  LDG.E R4, desc[UR36][R4.64] ;  /* 0x0000002404047981 */ /* 0x000ea4000c1e1900 */
[----:B--2---:R-:W-:-:S04]  /*1170*/  I2FP.F32.U32 R0, R4 ;  /* 0x0000000400007245 */ /* 0x004fc80000201000 */
[----:B------:R-:W-:-:S04]  /*1180*/  F2FP.BF16.F32.PACK_AB R0, RZ, R0 ;  /* 0x00000000ff00723e */ /* 0x000fc800000010ff */
[----:B------:R-:W-:-:S07]  /*1190*/  PRMT R28, R0, 0x7610, R28 ;  /* 0x00007610001c7816 */ /* 0x000fce000000001c */
.L_x_444:
[----:B0-----:R-:W0:Y:S01]  /*11a0*/  LDC.64 R4, c[0x0][0x3b0] ;  /* 0x0000ec00ff047b82 */ /* 0x001e220000000a00 */
[----:B------:R-:W1:Y:S01]  /*11b0*/  LDCU UR5, c[0x0][0x3c4] ;  /* 0x00007880ff0577ac */ /* 0x000e620008000800 */
        /* <DEDUP_REMOVED lines=19> */
.L_x_476:
[----:B------:R-:W2:Y:S02]  /*12f0*/  LDG.E.U8 R4, desc[UR36][R4.64] ;  /* 0x0000002404047981 */ /* 0x000ea4000c1e1100 */
[----:B--2---:R-:W-:-:S04]  /*1300*/  I2FP.F32.U32 R0, R4 ;  /* 0x0000000400007245 */ /* 0x004fc80000201000 */
[----:B------:R-:W-:-:S04]  /*1310*/  F2FP.BF16.F32.PACK_AB R0, RZ, R0 ;  /* 0x00000000ff00723e */ /* 0x000fc800000010ff */
[----:B------:R-:W-:Y:S01]  /*1320*/  PRMT R23, R0, 0x7610, R23 ;  /* 0x0000761000177816 */ /* 0x000fe20000000017 */
[----:B------:R-:W-:Y:S06]  /*1330*/  BRA `(.L_x_478) ;  /* 0x0000000c00c47947 */ /* 0x000fec0003800000 */
.L_x_475:
        /* <DEDUP_REMOVED lines=11> */
.L_x_480:
[----:B------:R-:W2:Y:S02]  /*13f0*/  LDG.E R4, desc[UR36][R4.64] ;  /* 0x0000002404047981 */ /* 0x000ea4000c1e1900 */
[----:B--2---:R-:W-:-:S04]  /*1400*/  I2FP.F32.S32 R0, R4 ;  /* 0x0000000400007245 */ /* 0x004fc80000201400 */
[----:B------:R-:W-:-:S04]  /*1410*/  F2FP.BF16.F32.PACK_AB R0, RZ, R0 ;  /* 0x00000000ff00723e */ /* 0x000fc800000010ff */
[----:B------:R-:W-:Y:S01]  /*1420*/  PRMT R23, R0, 0x7610, R23 ;  /* 0x0000761000177816 */ /* 0x000fe20000000017 */
[----:B------:R-:W-:Y:S06]  /*1430*/  BRA `(.L_x_478) ;  /* 0x0000000c00847947 */ /* 0x000fec0003800000 */
.L_x_479:
[----:B------:R-:W2:Y:S02]  /*1440*/  LDG.E.U16 R4, desc[UR36][R4.64] ;  /* 0x0000002404047981 */ /* 0x000ea4000c1e1500 */
[----:B--2---:R-:W0:Y:S02]  /*1450*/  I2F.S16 R0, R4 ;  /* 0x0000000400007306 */ /* 0x004e240000101400 */
[----:B0-----:R-:W-:-:S04]  /*1460*/  F2FP.BF16.F32.PACK_AB R0, RZ, R0 ;  /* 0x00000000ff00723e */ /* 0x001fc800000010ff */
[----:B------:R-:W-:Y:S01]  /*1470*/  PRMT R23, R0, 0x7610, R23 ;  /* 0x0000761000177816 */ /* 0x000fe20000000017 */
[----:B------:R-:W-:Y:S06]  /*1480*/  BRA `(.L_x_478) ;  /* 0x0000000c00707947 */ /* 0x000fec0003800000 */
.L_x_474:
        /* <DEDUP_REMOVED lines=9> */
.L_x_482:
[----:B------:R-:W2:Y:S02]  /*1520*/  LDG.E.U16 R0, desc[UR36][R4.64] ;  /* 0x0000002404007981 */ /* 0x000ea4000c1e1500 */
[----:B--2---:R-:W-:-:S05]  /*1530*/  HADD2.F32 R0, -RZ, R0.H0_H0 ;  /* 0x20000000ff007230 */ /* 0x004fca0000004100 */
[----:B------:R-:W-:-:S04]  /*1540*/  F2FP.BF16.F32.PACK_AB R0, RZ, R0 ;  /* 0x00000000ff00723e */ /* 0x000fc800000010ff */
[----:B------:R-:W-:Y:S01]  /*1550*/  PRMT R23, R0, 0x7610, R23 ;  /* 0x0000761000177816 */ /* 0x000fe20000000017 */
[----:B------:R-:W-:Y:S06]  /*1560*/  BRA `(.L_x_478) ;  /* 0x0000000c00387947 */ /* 0x000fec0003800000 */
.L_x_481:
        /* <DEDUP_REMOVED lines=9> */
.L_x_484:
[----:B------:R-:W2:Y:S02]  /*1600*/  LDG.E.U16 R4, desc[UR36][R4.64] ;  /* 0x0000002404047981 */ /* 0x000ea4000c1e1500 */
[----:B--2---:R-:W-:-:S05]  /*1610*/  HADD2.F32 R0, -RZ, R4.H0_H0 ;  /* 0x20000004ff007230 */ /* 0x004fca0000004100 */
[----:B------:R-:W-:-:S04]  /*1620*/  F2FP.BF16.F32.PACK_AB R0, RZ, R0 ;  /* 0x00000000ff00723e */ /* 0x000fc800000010ff */
[----:B------:R-:W-:Y:S01]  /*1630*/  PRMT R23, R0, 0x7610, R23 ;  /* 0x0000761000177816 */ /* 0x000fe20000000017 */
[----:B------:R-:W-:Y:S06]  /*1640*/  BRA `(.L_x_478) ;  /* 0x0000000c00007947 */ /* 0x000fec0003800000 */
.L_x_483:
        /* <DEDUP_REMOVED lines=9> */
.L_x_473:
        /* <DEDUP_REMOVED lines=14> */
.L_x_487:
        /* <DEDUP_REMOVED lines=9> */
.L_x_486:
        /* <DEDUP_REMOVED lines=27> */
.L_x_489:
        /* <DEDUP_REMOVED lines=15> */
.L_x_488:
[----:B------:R0:W5:Y:S01]  /*1af0*/  LDG.E.U16 R23, desc[UR36][R4.64] ;  /* 0x0000002404177981 */ /* 0x000162000c1e1500 */
[----:B------:R-:W-:Y:S05]  /*1b00*/  BRA `(.L_x_478) ;  /* 0x0000000400d07947 */ /* 0x000fea0003800000 */
.L_x_485:
        /* <DEDUP_REMOVED lines=13> */
.L_x_492:
        /* <DEDUP_REMOVED lines=21> */
.L_x_496:
[----:B------:R-:W-:Y:S05]  /*1d30*/  BSYNC.RECONVERGENT B1 ;  /* 0x0000000000017941 */ /* 0x000fea0003800200 */
.L_x_495:
[----:B------:R-:W-:Y:S01]  /*1d40*/  IMAD.SHL.U32 R0, R0, 0x100000, RZ ;  /* 0x0010000000007824 */ /* 0x000fe200078e00ff */
[----:B------:R-:W-:-:S04]  /*1d50*/  LEA R3, R3, 0x3b800000, 0x17 ;  /* 0x3b80000003037811 */ /* 0x000fc800078eb8ff */
[----:B------:R-:W-:-:S07]  /*1d60*/  LOP3.LUT R0, R3, R0, R7, 0xfe, !PT ;  /* 0x0000000003007212 */ /* 0x000fce00078efe07 */
.L_x_494:
[----:B------:R-:W-:Y:S05]  /*1d70*/  BSYNC.RECONVERGENT B0 ;  /* 0x0000000000007941 */ /* 0x000fea0003800200 */
.L_x_493:
[----:B------:R-:W-:-:S04]  /*1d80*/  F2FP.BF16.F32.PACK_AB R0, RZ, R0 ;  /* 0x00000000ff00723e */ /* 0x000fc800000010ff */
[----:B------:R-:W-:Y:S01]  /*1d90*/  PRMT R23, R0, 0x7610, R23 ;  /* 0x0000761000177816 */ /* 0x000fe20000000017 */
[----:B------:R-:W-:Y:S06]  /*1da0*/  BRA `(.L_x_478) ;  /* 0x0000000400287947 */ /* 0x000fec0003800000 */
.L_x_491:
        /* <DEDUP_REMOVED lines=21> */
.L_x_500:
[----:B------:R-:W-:Y:S05]  /*1f00*/  BSYNC.RECONVERGENT B1 ;  /* 0x0000000000017941 */ /* 0x000fea0003800200 */
.L_x_499:
[----:B------:R-:W-:Y:S01]  /*1f10*/  IMAD.SHL.U32 R0, R0, 0x200000, RZ ;  /* 0x0020000000007824 */ /* 0x000fe200078e00ff */
[----:B------:R-:W-:-:S04]  /*1f20*/  LEA R3, R3, 0x37800000, 0x17 ;  /* 0x3780000003037811 */ /* 0x000fc800078eb8ff */
[----:B------:R-:W-:-:S07]  /*1f30*/  LOP3.LUT R0, R3, R0, R7, 0xfe, !PT ;  /* 0x0000000003007212 */ /* 0x000fce00078efe07 */
.L_x_498:
[----:B------:R-:W-:Y:S05]  /*1f40*/  BSYNC.RECONVERGENT B0 ;  /* 0x0000000000007941 */ /* 0x000fea0003800200 */
.L_x_497:
[----:B------:R-:W-:-:S04]  /*1f50*/  F2FP.BF16.F32.PACK_AB R0, RZ, R0 ;  /* 0x00000000ff00723e */ /* 0x000fc800000010ff */
[----:B------:R-:W-:Y:S01]  /*1f60*/  PRMT R23, R0, 0x7610, R23 ;  /* 0x0000761000177816 */ /* 0x000fe20000000017 */
[----:B------:R-:W-:Y:S06]  /*1f70*/  BRA `(.L_x_478) ;  /* 0x0000000000b47947 */ /* 0x000fec0003800000 */
.L_x_490:
[----:B------:R-:W-:-:S09]  /*1f80*/  UISETP.NE.AND UP0, UPT, UR4, 0x1c, UPT ;  /* 0x0000001c0400788c */ /* 0x000fd2000bf05270 */
[----:B------:R-:W-:Y:S05]  /*1f90*/  BRA.U !UP0, `(.L_x_501) ;  /* 0x00000001089c7547 */ /* 0x000fea000b800000 */
[----:B------:R-:W-:-:S09]  /*1fa0*/  UISETP.NE.AND UP0, UPT, UR4, 0x1d, UPT ;  /* 0x0000001d0400788c */ /* 0x000fd2000bf05270 */
[----:B------:R-:W-:Y:S05]  /*1fb0*/  BRA.U !UP0, `(.L_x_502) ;  /* 0x0000000108807547 */ /* 0x000fea000b800000 */
[----:B------:R-:W-:-:S09]  /*1fc0*/  UISETP.NE.AND UP0, UPT, UR4, 0x2c, UPT ;  /* 0x0000002c0400788c */ /* 0x000fd2000bf05270 */
[----:B------:R-:W-:Y:S05]  /*1fd0*/  BRA.U !UP0, `(.L_x_503) ;  /* 0x0000000108487547 */ /* 0x000fea000b800000 */
.L_x_477:
        /* <DEDUP_REMOVED lines=15> */
[----:B--2--5:R-:W-:Y:S05]  /*20d0*/  CALL.ABS.NOINC R14 ;  /* 0x000000000e007343 */ /* 0x024fea0003c00000 */
.L_x_504:
[----:B------:R-:W-:Y:S01]  /*20e0*/  PRMT R23, RZ, 0x7610, R23 ;  /* 0x00007610ff177816 */ /* 0x000fe20000000017 */
[----:B------:R-:W-:Y:S06]  /*20f0*/  BRA `(.L_x_478) ;  /* 0x0000000000547947 */ /* 0x000fec0003800000 */
.L_x_503:
        /* <DEDUP_REMOVED lines=8> */
.L_x_506:
[----:B------:R-:W-:Y:S05]  /*2180*/  BSYNC.RECONVERGENT B0 ;  /* 0x0000000000007941 */ /* 0x000fea0003800200 */
.L_x_505:
[----:B------:R-:W-:-:S04]  /*2190*/  F2FP.BF16.F32.PACK_AB R0, RZ, R0 ;  /* 0x00000000ff00723e */ /* 0x000fc800000010ff */
[----:B------:R-:W-:Y:S01]  /*21a0*/  PRMT R23, R0, 0x7610, R23 ;  /* 0x0000761000177816 */ /* 0x000fe20000000017 */
[----:B------:R-:W-:Y:S06]  /*21b0*/  BRA `(.L_x_478) ;  /* 0x0000000000247947 */ /* 0x000fec0003800000 */
.L_x_502:
[----:B------:R-:W2:Y:S02]  /*21c0*/  LDG.E.64 R4, desc[UR36][R4.64] ;  /* 0x0000002404047981 */ /* 0x000ea4000c1e1b00 */
[----:B--2---:R-:W0:Y:S02]  /*21d0*/  I2F.U64 R0, R4 ;  /* 0x0000000400007312 */ /* 0x004e240000301000 */
[----:B0-----:R-:W-:-:S04]  /*21e0*/  F2FP.BF16.F32.PACK_AB R0, RZ, R0 ;  /* 0x00000000ff00723e */ /* 0x001fc800000010ff */
[----:B------:R-:W-:Y:S01]  /*21f0*/  PRMT R23, R0, 0x7610, R23 ;  /* 0x0000761000177816 */ /* 0x000fe20000000017 */
[----:B------:R-:W-:Y:S06]  /*2200*/  BRA `(.L_x_478) ;  /* 0x0000000000107947 */ /* 0x000fec0003800000 */
.L_x_501:
[----:B------:R-:W2:Y:S02]  /*2210*/  LDG.E R4, desc[UR36][R4.64] ;  /* 0x0000002404047981 */ /* 0x000ea4000c1e1900 */
[----:B--2---:R-:W-:-:S04]  /*2220*/  I2FP.F32.U32 R0, R4 ;  /* 0x0000000400007245 */ /* 0x004fc80000201000 */
[----:B------:R-:W-:-:S04]  /*2230*/  F2FP.BF16.F32.PACK_AB R0, RZ, R0 ;  /* 0x00000000ff00723e */ /* 0x000fc800000010ff */
[----:B------:R-:W-:-:S07]  /*2240*/  PRMT R23, R0, 0x7610, R23 ;  /* 0x0000761000177816 */ /* 0x000fce0000000017 */
.L_x_478:
[----:B------:R-:W-:-:S07]  /*2250*/  VIADD R27, R17, 0x80 ;  /* 0x00000080111b7836 */ /* 0x000fce0000000000 */
.L_x_438:
[----:B------:R-:W-:Y:S05]  /*2260*/  BSYNC.RECONVERGENT B6 ;  /* 0x0000000000067941 */ /* 0x000fea0003800200 */
.L_x_437:
[----:B------:R-:W-:Y:S01]  /*2270*/  ISETP.GE.AND P0, PT, R27, R22, PT ;  /* 0x000000161b00720c */ /* 0x000fe20003f06270 */
[----:B------:R-:W-:Y:S01]  /*2280*/  BSSY.RECONVERGENT B6, `(.L_x_507) ;  /* 0x000021c000067945 */ /* 0x000fe20003800200 */
[----:B------:R-:W-:Y:S02]  /*2290*/  PRMT R24, RZ, 0x7610, R24 ;  /* 0x00007610ff187816 */ /* 0x000fe40000000018 */
[----:B------:R-:W-:-:S09]  /*22a0*/  PRMT R25, RZ, 0x7610, R25 ;  /* 0x00007610ff197816 */ /* 0x000fd20000000019 */
[----:B------:R-:W-:Y:S05]  /*22b0*/  @P0 BRA `(.L_x_508) ;  /* 0x0000002000600947 */ /* 0x000fea0003800000 */
[----:B0-----:R-:W0:Y:S01]  /*22c0*/  LDC.64 R4, c[0x0][0x3a8] ;  /* 0x0000ea00ff047b82 */ /* 0x001e220000000a00 */
        /* <DEDUP_REMOVED lines=21> */
.L_x_512:
[----:B------:R-:W2:Y:S02]  /*2420*/  LDG.E.U8 R4, desc[UR36][R4.64] ;  /* 0x0000002404047981 */ /* 0x000ea4000c1e1100 */
[----:B--2---:R-:W-:-:S04]  /*2430*/  I2FP.F32.U32 R0, R4 ;  /* 0x0000000400007245 */ /* 0x004fc80000201000 */
[----:B------:R-:W-:-:S04]  /*2440*/  F2FP.BF16.F32.PACK_AB R0, RZ, R0 ;  /* 0x00000000ff00723e */ /* 0x000fc800000010ff */
[----:B------:R-:W-:Y:S01]  /*2450*/  PRMT R24, R0, 0x7610, R24 ;  /* 0x0000761000187816 */ /* 0x000fe20000000018 */
[----:B------:R-:W-:Y:S06]  /*2460*/  BRA `(.L_x_514) ;  /* 0x0000000c00c47947 */ /* 0x000fec0003800000 */
.L_x_511:
        /* <DEDUP_REMOVED lines=11> */
.L_x_516:
[----:B------:R-:W2:Y:S02]  /*2520*/  LDG.E R4, desc[UR36][R4.64] ;  /* 0x0000002404047981 */ /* 0x000ea4000c1e1900 */
[----:B--2---:R-:W-:-:S04]  /*2530*/  I2FP.F32.S32 R0, R4 ;  /* 0x0000000400007245 */ /* 0x004fc80000201400 */
[----:B------:R-:W-:-:S04]  /*2540*/  F2FP.BF16.F32.PACK_AB R0, RZ, R0 ;  /* 0x00000000ff00723e */ /* 0x000fc800000010ff */
[----:B------:R-:W-:Y:S01]  /*2550*/  PRMT R24, R0, 0x7610, R24 ;  /* 0x0000761000187816 */ /* 0x000fe20000000018 */
[----:B------:R-:W-:Y:S06]  /*2560*/  BRA `(.L_x_514) ;  /* 0x0000000c00847947 */ /* 0x000fec0003800000 */
.L_x_515:
[----:B------:R-:W2:Y:S02]  /*2570*/  LDG.E.U16 R4, desc[UR36][R4.64] ;  /* 0x0000002404047981 */ /* 0x000ea4000c1e1500 */
[----:B--2---:R-:W0:Y:S02]  /*2580*/  I2F.S16 R0, R4 ;  /* 0x0000000400007306 */ /* 0x004e240000101400 */
[----:B0-----:R-:W-:-:S04]  /*2590*/  F2FP.BF16.F32.PACK_AB R0, RZ, R0 ;  /* 0x00000000ff00723e */ /* 0x001fc800000010ff */
[----:B------:R-:W-:Y:S01]  /*25a0*/  PRMT R24, R0, 0x7610, R24 ;  /* 0x0000761000187816 */ /* 0x000fe20000000018 */
[----:B------:R-:W-:Y:S06]  /*25b0*/  BRA `(.L_x_514) ;  /* 0x0000000c00707947 */ /* 0x000fec0003800000 */
.L_x_510:
        /* <DEDUP_REMOVED lines=9> */
.L_x_518:
[----:B------:R-:W2:Y:S02]  /*2650*/  LDG.E.U16 R0, desc[UR36][R4.64] ;  /* 0x0000002404007981 */ /* 0x000ea4000c1e1500 */
[----:B--2---:R-:W-:-:S05]  /*2660*/  HADD2.F32 R0, -RZ, R0.H0_H0 ;  /* 0x20000000ff007230 */ /* 0x004fca0000004100 */
[----:B------:R-:W-:-:S04]  /*2670*/  F2FP.BF16.F32.PACK_AB R0, RZ, R0 ;  /* 0x00000000ff00723e */ /* 0x000fc800000010ff */
[----:B------:R-:W-:Y:S01]  /*2680*/  PRMT R24, R0, 0x7610, R24 ;  /* 0x0000761000187816 */ /* 0x000fe20000000018 */
[----:B------:R-:W-:Y:S06]  /*2690*/  BRA `(.L_x_514) ;  /* 0x0000000c00387947 */ /* 0x000fec0003800000 */
.L_x_517:
        /* <DEDUP_REMOVED lines=9> */
.L_x_520:
[----:B------:R-:W2:Y:S02]  /*2730*/  LDG.E.U16 R4, desc[UR36][R4.64] ;  /* 0x0000002404047981 */ /* 0x000ea4000c1e1500 */
[----:B--2---:R-:W-:-:S05]  /*2740*/  HADD2.F32 R0, -RZ, R4.H0_H0 ;  /* 0x20000004ff007230 */ /* 0x004fca0000004100 */
[----:B------:R-:W-:-:S04]  /*2750*/  F2FP.BF16.F32.PACK_AB R0, RZ, R0 ;  /* 0x00000000ff00723e */ /* 0x000fc800000010ff */
[----:B------:R-:W-:Y:S01]  /*2760*/  PRMT R24, R0, 0x7610, R24 ;  /* 0x0000761000187816 */ /* 0x000fe20000000018 */
[----:B------:R-:W-:Y:S06]  /*2770*/  BRA `(.L_x_514) ;  /* 0x0000000c00007947 */ /* 0x000fec0003800000 */
.L_x_519:
        /* <DEDUP_REMOVED lines=9> */
.L_x_509:
        /* <DEDUP_REMOVED lines=14> */
.L_x_523:
        /* <DEDUP_REMOVED lines=9> */
.L_x_522:
        /* <DEDUP_REMOVED lines=27> */
.L_x_525:
[----:B------:R-:W2:Y:S02]  /*2b30*/  LDG.E.U8 R4, desc[UR36][R4.64] ;  /* 0x0000002404047981 */ /* 0x000ea4000c1e1100 */
[C---:B--2---:R-:W-:Y:S02]  /*2b40*/  IMAD.SHL.U32 R0, R4.reuse, 0x2000000, RZ ;  /* 0x0200000004007824 */ /* 0x044fe400078e00ff */
[----:B------:R-:W-:-:S03]  /*2b50*/  IMAD.SHL.U32 R6, R4, 0x100, RZ ;  /* 0x0000010004067824 */ /* 0x000fc600078e00ff */
[----:B------:R-:W-:-:S13]  /*2b60*/  ISETP.GE.U32.AND P0, PT, R0, 0x8000000, PT ;  /* 0x080000000000780c */ /* 0x000fda0003f06070 */
[----:B------:R-:W-:Y:S02]  /*2b70*/  @!P0 LOP3.LUT R3, R6, 0x7f00, RZ, 0xc0, !PT ;  /* 0x00007f0006038812 */ /* 0x000fe400078ec0ff */
[----:B------:R-:W-:Y:S02]  /*2b80*/  @P0 LEA.HI R0, R0, 0x70000000, RZ, 0x1c ;  /* 0x7000000000000811 */ /* 0x000fe400078fe0ff */
[----:B------:R-:W-:Y:S02]  /*2b90*/  @!P0 LOP3.LUT R3, R3, 0x3f000000, RZ, 0xfc, !PT ;  /* 0x3f00000003038812 */ /* 0x000fe400078efcff */
[----:B------:R-:W-:Y:S01]  /*2ba0*/  PRMT R6, R6, 0x9910, RZ ;  /* 0x0000991006067816 */ /* 0x000fe200000000ff */
[----:B------:R-:W-:Y:S02]  /*2bb0*/  @P0 FMUL.FTZ R0, R0, 1.9259299443872358531e-34 ;  /* 0x0780000000000820 */ /* 0x000fe40000410000 */
[----:B------:R-:W-:Y:S02]  /*2bc0*/  @!P0 FADD.FTZ R0, R3, -0.5 ;  /* 0xbf00000003008421 */ /* 0x000fe40000010000 */
[----:B------:R-:W-:-:S05]  /*2bd0*/  IMAD.MOV.U32 R3, RZ, RZ, R6 ;  /* 0x000000ffff037224 */ /* 0x000fca00078e0006 */
[----:B------:R-:W-:-:S04]  /*2be0*/  LOP3.LUT R0, R0, 0x80000000, R3, 0xf8, !PT ;  /* 0x8000000000007812 */ /* 0x000fc800078ef803 */
[----:B------:R-:W-:-:S04]  /*2bf0*/  F2FP.BF16.F32.PACK_AB R0, RZ, R0 ;  /* 0x00000000ff00723e */ /* 0x000fc800000010ff */
[----:B------:R-:W-:Y:S01]  /*2c00*/  PRMT R24, R0, 0x7610, R24 ;  /* 0x0000761000187816 */ /* 0x000fe20000000018 */
[----:B------:R-:W-:Y:S06]  /*2c10*/  BRA `(.L_x_514) ;  /* 0x0000000400d87947 */ /* 0x000fec0003800000 */
.L_x_524:
[----:B------:R0:W5:Y:S01]  /*2c20*/  LDG.E.U16 R24, desc[UR36][R4.64] ;  /* 0x0000002404187981 */ /* 0x000162000c1e1500 */
[----:B------:R-:W-:Y:S05]  /*2c30*/  BRA `(.L_x_514) ;  /* 0x0000000400d07947 */ /* 0x000fea0003800000 */
.L_x_521:
        /* <DEDUP_REMOVED lines=13> */
.L_x_528:
        /* <DEDUP_REMOVED lines=21> */
.L_x_532:
[----:B------:R-:W-:Y:S05]  /*2e60*/  BSYNC.RECONVERGENT B1 ;  /* 0x0000000000017941 */ /* 0x000fea0003800200 */
.L_x_531:
[----:B------:R-:W-:Y:S01]  /*2e70*/  IMAD.SHL.U32 R0, R0, 0x100000, RZ ;  /* 0x0010000000007824 */ /* 0x000fe200078e00ff */
[----:B------:R-:W-:-:S04]  /*2e80*/  LEA R3, R3, 0x3b800000, 0x17 ;  /* 0x3b80000003037811 */ /* 0x000fc800078eb8ff */
[----:B------:R-:W-:-:S07]  /*2e90*/  LOP3.LUT R0, R3, R0, R7, 0xfe, !PT ;  /* 0x0000000003007212 */ /* 0x000fce00078efe07 */
.L_x_530:
[----:B------:R-:W-:Y:S05]  /*2ea0*/  BSYNC.RECONVERGENT B0 ;  /* 0x0000000000007941 */ /* 0x000fea0003800200 */
.L_x_529:
[----:B------:R-:W-:-:S04]  /*2eb0*/  F2FP.BF16.F32.PACK_AB R0, RZ, R0 ;  /* 0x00000000ff00723e */ /* 0x000fc800000010ff */
[----:B------:R-:W-:Y:S01]  /*2ec0*/  PRMT R24, R0, 0x7610, R24 ;  /* 0x0000761000187816 */ /* 0x000fe20000000018 */
[----:B------:R-:W-:Y:S06]  /*2ed0*/  BRA `(.L_x_514) ;  /* 0x0000000400287947 */ /* 0x000fec0003800000 */
.L_x_527:
        /* <DEDUP_REMOVED lines=21> */
.L_x_536:
[----:B------:R-:W-:Y:S05]  /*3030*/  BSYNC.RECONVERGENT B1 ;  /* 0x0000000000017941 */ /* 0x000fea0003800200 */
.L_x_535:
[----:B------:R-:W-:Y:S01]  /*3040*/  IMAD.SHL.U32 R0, R0, 0x200000, RZ ;  /* 0x0020000000007824 */ /* 0x000fe200078e00ff */
[----:B------:R-:W-:-:S04]  /*3050*/  LEA R3, R3, 0x37800000, 0x17 ;  /* 0x3780000003037811 */ /* 0x000fc800078eb8ff */
[----:B------:R-:W-:-:S07]  /*3060*/  LOP3.LUT R0, R3, R0, R7, 0xfe, !PT ;  /* 0x0000000003007212 */ /* 0x000fce00078efe07 */
.L_x_534:
[----:B------:R-:W-:Y:S05]  /*3070*/  BSYNC.RECONVERGENT B0 ;  /* 0x0000000000007941 */ /* 0x000fea0003800200 */
.L_x_533:
[----:B------:R-:W-:-:S04]  /*3080*/  F2FP.BF16.F32.PACK_AB R0, RZ, R0 ;  /* 0x00000000ff00723e */ /* 0x000fc800000010ff */
[----:B------:R-:W-:Y:S01]  /*3090*/  PRMT R24, R0, 0x7610, R24 ;  /* 0x0000761000187816 */ /* 0x000fe20000000018 */
[----:B------:R-:W-:Y:S06]  /*30a0*/  BRA `(.L_x_514) ;  /* 0x0000000000b47947 */ /* 0x000fec0003800000 */
.L_x_526:
        /* <DEDUP_REMOVED lines=14> */
.L_x_540:
[----:B------:R-:W-:Y:S05]  /*3190*/  BSYNC.RECONVERGENT B0 ;  /* 0x0000000000007941 */ /* 0x000fea0003800200 */
.L_x_539:
[----:B------:R-:W-:-:S04]  /*31a0*/  F2FP.BF16.F32.PACK_AB R0, RZ, R0 ;  /* 0x00000000ff00723e */ /* 0x000fc800000010ff */
[----:B------:R-:W-:Y:S01]  /*31b0*/  PRMT R24, R0, 0x7610, R24 ;  /* 0x0000761000187816 */ /* 0x000fe20000000018 */
[----:B------:R-:W-:Y:S06]  /*31c0*/  BRA `(.L_x_514) ;  /* 0x00000000006c7947 */ /* 0x000fec0003800000 */
.L_x_513:
        /* <DEDUP_REMOVED lines=16> */
.L_x_541:
[----:B------:R-:W-:Y:S01]  /*32d0*/  PRMT R24, RZ, 0x7610, R24 ;  /* 0x00007610ff187816 */ /* 0x000fe20000000018 */
[----:B------:R-:W-:Y:S06]  /*32e0*/  BRA `(.L_x_514) ;  /* 0x0000000000247947 */ /* 0x000fec0003800000 */
.L_x_538:
[----:B------:R-:W2:Y:S02]  /*32f0*/  LDG.E.64 R4, desc[UR36][R4.64] ;  /* 0x0000002404047981 */ /* 0x000ea4000c1e1b00 */
[----:B--2---:R-:W0:Y:S02]  /*3300*/  I2F.U64 R0, R4 ;  /* 0x0000000400007312 */ /* 0x004e240000301000 */
[----:B0-----:R-:W-:-:S04]  /*3310*/  F2FP.BF16.F32.PACK_AB R0, RZ, R0 ;  /* 0x00000000ff00723e */ /* 0x001fc800000010ff */
[----:B------:R-:W-:Y:S01]  /*3320*/  PRMT R24, R0, 0x7610, R24 ;  /* 0x0000761000187816 */ /* 0x000fe20000000018 */
[----:B------:R-:W-:Y:S06]  /*3330*/  BRA `(.L_x_514) ;  /* 0x0000000000107947 */ /* 0x000fec0003800000 */
.L_x_537:
[----:B------:R-:W2:Y:S02]  /*3340*/  LDG.E R4, desc[UR36][R4.64] ;  /* 0x0000002404047981 */ /* 0x000ea4000c1e1900 */
[----:B--2---:R-:W-:-:S04]  /*3350*/  I2FP.F32.U32 R0, R4 ;  /* 0x0000000400007245 */ /* 0x004fc80000201000 */
[----:B------:R-:W-:-:S04]  /*3360*/  F2FP.BF16.F32.PACK_AB R0, RZ, R0 ;  /* 0x00000000ff00723e */ /* 0x000fc800000010ff */
[----:B------:R-:W-:-:S07]  /*3370*/  PRMT R24, R0, 0x7610, R24 ;  /* 0x0000761000187816 */ /* 0x000fce0000000018 */
.L_x_514:
        /* <DEDUP_REMOVED lines=21> */
.L_x_545:
[----:B------:R-:W2:Y:S02]  /*34d0*/  LDG.E.U8 R4, desc[UR36][R4.64] ;  /* 0x0000002404047981 */ /* 0x000ea4000c1e1100 */
[----:B--2---:R-:W-:-:S04]  /*34e0*/  I2FP.F32.U32 R0, R4 ;  /* 0x0000000400007245 */ /* 0x004fc80000201000 */
[----:B------:R-:W-:-:S04]  /*34f0*/  F2FP.BF16.F32.PACK_AB R0, RZ, R0 ;  /* 0x00000000ff00723e */ /* 0x000fc800000010ff */
[----:B------:R-:W-:Y:S01]  /*3500*/  PRMT R25, R0, 0x7610, R25 ;  /* 0x0000761000197816 */ /* 0x000fe20000000019 */
[----:B------:R-:W-:Y:S06]  /*3510*/  BRA `(.L_x_547) ;  /* 0x0000000c00c47947 */ /* 0x000fec0003800000 */
.L_x_544:
        /* <DEDUP_REMOVED lines=11> */
.L_x_549:
[----:B------:R-:W2:Y:S02]  /*35d0*/  LDG.E R4, desc[UR36][R4.64] ;  /* 0x0000002404047981 */ /* 0x000ea4000c1e1900 */
[----:B--2---:R-:W-:-:S04]  /*35e0*/  I2FP.F32.S32 R0, R4 ;  /* 0x0000000400007245 */ /* 0x004fc80000201400 */
[----:B------:R-:W-:-:S04]  /*35f0*/  F2FP.BF16.F32.PACK_AB R0, RZ, R0 ;  /* 0x00000000ff00723e */ /* 0x000fc800000010ff */
[----:B------:R-:W-:Y:S01]  /*3600*/  PRMT R25, R0, 0x7610, R25 ;  /* 0x0000761000197816 */ /* 0x000fe20000000019 */
[----:B------:R-:W-:Y:S06]  /*3610*/  BRA `(.L_x_547) ;  /* 0x0000000c00847947 */ /* 0x000fec0003800000 */
.L_x_548:
[----:B------:R-:W2:Y:S02]  /*3620*/  LDG.E.U16 R4, desc[UR36][R4.64] ;  /* 0x0000002404047981 */ /* 0x000ea4000c1e1500 */
[----:B--2---:R-:W0:Y:S02]  /*3630*/  I2F.S16 R0, R4 ;  /* 0x0000000400007306 */ /* 0x004e240000101400 */
[----:B0-----:R-:W-:-:S04]  /*3640*/  F2FP.BF16.F32.PACK_AB R0, RZ, R0 ;  /* 0x00000000ff00723e */ /* 0x001fc800000010ff */
[----:B------:R-:W-:Y:S01]  /*3650*/  PRMT R25, R0, 0x7610, R25 ;  /* 0x0000761000197816 */ /* 0x000fe20000000019 */
[----:B------:R-:W-:Y:S06]  /*3660*/  BRA `(.L_x_547) ;  /* 0x0000000c00707947 */ /* 0x000fec0003800000 */
.L_x_543:
        /* <DEDUP_REMOVED lines=9> */
.L_x_551:
[----:B------:R-:W2:Y:S02]  /*3700*/  LDG.E.U16 R0, desc[UR36][R4.64] ;  /* 0x0000002404007981 */ /* 0x000ea4000c1e1500 */
[----:B--2---:R-:W-:-:S05]  /*3710*/  HADD2.F32 R0, -RZ, R0.H0_H0 ;  /* 0x20000000ff007230 */ /* 0x004fca0000004100 */
[----:B------:R-:W-:-:S04]  /*3720*/  F2FP.BF16.F32.PACK_AB R0, RZ, R0 ;  /* 0x00000000ff00723e */ /* 0x000fc800000010ff */
[----:B------:R-:W-:Y:S01]  /*3730*/  PRMT R25, R0, 0x7610, R25 ;  /* 0x0000761000197816 */ /* 0x000fe20000000019 */
[----:B------:R-:W-:Y:S06]  /*3740*/  BRA `(.L_x_547) ;  /* 0x0000000c00387947 */ /* 0x000fec0003800000 */
.L_x_550:
        /* <DEDUP_REMOVED lines=9> */
.L_x_553:
[----:B------:R-:W2:Y:S02]  /*37e0*/  LDG.E.U16 R4, desc[UR36][R4.64] ;  /* 0x0000002404047981 */ /* 0x000ea4000c1e1500 */
[----:B--2---:R-:W-:-:S05]  /*37f0*/  HADD2.F32 R0, -RZ, R4.H0_H0 ;  /* 0x20000004ff007230 */ /* 0x004fca0000004100 */
[----:B------:R-:W-:-:S04]  /*3800*/  F2FP.BF16.F32.PACK_AB R0, RZ, R0 ;  /* 0x00000000ff00723e */ /* 0x000fc800000010ff */
[----:B------:R-:W-:Y:S01]  /*3810*/  PRMT R25, R0, 0x7610, R25 ;  /* 0x0000761000197816 */ /* 0x000fe20000000019 */
[----:B------:R-:W-:Y:S06]  /*3820*/  BRA `(.L_x_547) ;  /* 0x0000000c00007947 */ /* 0x000fec0003800000 */
.L_x_552:
        /* <DEDUP_REMOVED lines=9> */
.L_x_542:
        /* <DEDUP_REMOVED lines=14> */
.L_x_556:
        /* <DEDUP_REMOVED lines=9> */
.L_x_555:
        /* <DEDUP_REMOVED lines=27> */
.L_x_558:
        /* <DEDUP_REMOVED lines=15> */
.L_x_557:
[----:B------:R0:W5:Y:S01]  /*3cd0*/  LDG.E.U16 R25, desc[UR36][R4.64] ;  /* 0x0000002404197981 */ /* 0x000162000c1e1500 */
[----:B------:R-:W-:Y:S05]  /*3ce0*/  BRA `(.L_x_547) ;  /* 0x0000000400d07947 */ /* 0x000fea0003800000 */
.L_x_554:
        /* <DEDUP_REMOVED lines=13> */
.L_x_561:
        /* <DEDUP_REMOVED lines=21> */
.L_x_565:
[----:B------:R-:W-:Y:S05]  /*3f10*/  BSYNC.RECONVERGENT B1 ;  /* 0x0000000000017941 */ /* 0x000fea0003800200 */
.L_x_564:
[----:B------:R-:W-:Y:S01]  /*3f20*/  IMAD.SHL.U32 R0, R0, 0x100000, RZ ;  /* 0x0010000000007824 */ /* 0x000fe200078e00ff */
[----:B------:R-:W-:-:S04]  /*3f30*/  LEA R3, R3, 0x3b800000, 0x17 ;  /* 0x3b80000003037811 */ /* 0x000fc800078eb8ff */
[----:B------:R-:W-:-:S07]  /*3f40*/  LOP3.LUT R0, R3, R0, R7, 0xfe, !PT ;  /* 0x0000000003007212 */ /* 0x000fce00078efe07 */
.L_x_563:
[----:B------:R-:W-:Y:S05]  /*3f50*/  BSYNC.RECONVERGENT B0 ;  /* 0x0000000000007941 */ /* 0x000fea0003800200 */
.L_x_562:
[----:B------:R-:W-:-:S04]  /*3f60*/  F2FP.BF16.F32.PACK_AB R0, RZ, R0 ;  /* 0x00000000ff00723e */ /* 0x000fc800000010ff */
[----:B------:R-:W-:Y:S01]  /*3f70*/  PRMT R25, R0, 0x7610, R25 ;  /* 0x0000761000197816 */ /* 0x000fe20000000019 */
[----:B------:R-:W-:Y:S06]  /*3f80*/  BRA `(.L_x_547) ;  /* 0x0000000400287947 */ /* 0x000fec0003800000 */
.L_x_560:
        /* <DEDUP_REMOVED lines=21> */
.L_x_569:
[----:B------:R-:W-:Y:S05]  /*40e0*/  BSYNC.RECONVERGENT B1 ;  /* 0x0000000000017941 */ /* 0x000fea0003800200 */
.L_x_568:
[----:B------:R-:W-:Y:S01]  /*40f0*/  IMAD.SHL.U32 R0, R0, 0x200000, RZ ;  /* 0x0020000000007824 */ /* 0x000fe200078e00ff */
[----:B------:R-:W-:-:S04]  /*4100*/  LEA R3, R3, 0x37800000, 0x17 ;  /* 0x3780000003037811 */ /* 0x000fc800078eb8ff */
[----:B------:R-:W-:-:S07]  /*4110*/  LOP3.LUT R0, R3, R0, R7, 0xfe, !PT ;  /* 0x0000000003007212 */ /* 0x000fce00078efe07 */
.L_x_567:
[----:B------:R-:W-:Y:S05]  /*4120*/  BSYNC.RECONVERGENT B0 ;  /* 0x0000000000007941 */ /* 0x000fea0003800200 */
.L_x_566:
[----:B------:R-:W-:-:S04]  /*4130*/  F2FP.BF16.F32.PACK_AB R0, RZ, R0 ;  /* 0x00000000ff00723e */ /* 0x000fc800000010ff */
[----:B------:R-:W-:Y:S01]  /*4140*/  PRMT R25, R0, 0x7610, R25 ;  /* 0x0000761000197816 */ /* 0x000fe20000000019 */
[----:B------:R-:W-:Y:S06]  /*4150*/  BRA `(.L_x_547) ;  /* 0x0000000000b47947 */ /* 0x000fec0003800000 */
.L_x_559:
        /* <DEDUP_REMOVED lines=14> */
.L_x_573:
[----:B------:R-:W-:Y:S05]  /*4240*/  BSYNC.RECONVERGENT B0 ;  /* 0x0000000000007941 */ /* 0x000fea0003800200 */
.L_x_572:
[----:B------:R-:W-:-:S04]  /*4250*/  F2FP.BF16.F32.PACK_AB R0, RZ, R0 ;  /* 0x00000000ff00723e */ /* 0x000fc800000010ff */
[----:B------:R-:W-:Y:S01]  /*4260*/  PRMT R25, R0, 0x7610, R25 ;  /* 0x0000761000197816 */ /* 0x000fe20000000019 */
[----:B------:R-:W-:Y:S06]  /*4270*/  BRA `(.L_x_547) ;  /* 0x00000000006c7947 */ /* 0x000fec0003800000 */
.L_x_546:
        /* <DEDUP_REMOVED lines=16> */
.L_x_574:
[----:B------:R-:W-:Y:S01]  /*4380*/  PRMT R25, RZ, 0x7610, R25 ;  /* 0x00007610ff197816 */ /* 0x000fe20000000019 */
[----:B------:R-:W-:Y:S06]  /*4390*/  BRA `(.L_x_547) ;  /* 0x0000000000247947 */ /* 0x000fec0003800000 */
.L_x_571:
[----:B------:R-:W2:Y:S02]  /*43a0*/  LDG.E.64 R4, desc[UR36][R4.64] ;  /* 0x0000002404047981 */ /* 0x000ea4000c1e1b00 */
[----:B--2---:R-:W0:Y:S02]  /*43b0*/  I2F.U64 R0, R4 ;  /* 0x0000000400007312 */ /* 0x004e240000301000 */
[----:B0-----:R-:W-:-:S04]  /*43c0*/  F2FP.BF16.F32.PACK_AB R0, RZ, R0 ;  /* 0x00000000ff00723e */ /* 0x001fc800000010ff */
[----:B------:R-:W-:Y:S01]  /*43d0*/  PRMT R25, R0, 0x7610, R25 ;  /* 0x0000761000197816 */ /* 0x000fe20000000019 */
[----:B------:R-:W-:Y:S06]  /*43e0*/  BRA `(.L_x_547) ;  /* 0x0000000000107947 */ /* 0x000fec0003800000 */
.L_x_570:
[----:B------:R-:W2:Y:S02]  /*43f0*/  LDG.E R4, desc[UR36][R4.64] ;  /* 0x0000002404047981 */ /* 0x000ea4000c1e1900 */
[----:B--2---:R-:W-:-:S04]  /*4400*/  I2FP.F32.U32 R0, R4 ;  /* 0x0000000400007245 */ /* 0x004fc80000201000 */
[----:B------:R-:W-:-:S04]  /*4410*/  F2FP.BF16.F32.PACK_AB R0, RZ, R0 ;  /* 0x00000000ff00723e */ /* 0x000fc800000010ff */
[----:B------:R-:W-:-:S07]  /*4420*/  PRMT R25, R0, 0x7610, R25 ;  /* 0x0000761000197816 */ /* 0x000fce0000000019 */
.L_x_547:
[----:B------:R-:W-:-:S07]  /*4430*/  VIADD R27, R27, 0x80 ;  /* 0x000000801b1b7836 */ /* 0x000fce0000000000 */
.L_x_508:
[----:B------:R-:W-:Y:S05]  /*4440*/  BSYNC.RECONVERGENT B6 ;  /* 0x0000000000067941 */ /* 0x000fea0003800200 */
.L_x_507:
        /* <DEDUP_REMOVED lines=27> */
.L_x_580:
[----:B------:R-:W2:Y:S02]  /*4600*/  LDG.E.U8 R4, desc[UR36][R4.64] ;  /* 0x0000002404047981 */ /* 0x000ea4000c1e1100 */
[----:B--2---:R-:W-:-:S04]  /*4610*/  I2FP.F32.U32 R0, R4 ;  /* 0x0000000400007245 */ /* 0x004fc80000201000 */
[----:B------:R-:W-:-:S04]  /*4620*/  F2FP.BF16.F32.PACK_AB R0, RZ, R0 ;  /* 0x00000000ff00723e */ /* 0x000fc800000010ff */
[----:B------:R-:W-:Y:S01]  /*4630*/  PRMT R19, R0, 0x7610, R19 ;  /* 0x0000761000137816 */ /* 0x000fe20000000013 */
[----:B------:R-:W-:Y:S06]  /*4640*/  BRA `(.L_x_582) ;  /* 0x0000000c00c47947 */ /* 0x000fec0003800000 */
.L_x_579:
        /* <DEDUP_REMOVED lines=11> */
.L_x_584:
[----:B------:R-:W2:Y:S02]  /*4700*/  LDG.E R4, desc[UR36][R4.64] ;  /* 0x0000002404047981 */ /* 0x000ea4000c1e1900 */
[----:B--2---:R-:W-:-:S04]  /*4710*/  I2FP.F32.S32 R0, R4 ;  /* 0x0000000400007245 */ /* 0x004fc80000201400 */
[----:B------:R-:W-:-:S04]  /*4720*/  F2FP.BF16.F32.PACK_AB R0, RZ, R0 ;  /* 0x00000000ff00723e */ /* 0x000fc800000010ff */
[----:B------:R-:W-:Y:S01]  /*4730*/  PRMT R19, R0, 0x7610, R19 ;  /* 0x0000761000137816 */ /* 0x000fe20000000013 */
[----:B------:R-:W-:Y:S06]  /*4740*/  BRA `(.L_x_582) ;  /* 0x0000000c00847947 */ /* 0x000fec0003800000 */
.L_x_583:
[----:B------:R-:W2:Y:S02]  /*4750*/  LDG.E.U16 R4, desc[UR36][R4.64] ;  /* 0x0000002404047981 */ /* 0x000ea4000c1e1500 */
[----:B--2---:R-:W0:Y:S02]  /*4760*/  I2F.S16 R0, R4 ;  /* 0x0000000400007306 */ /* 0x004e240000101400 */
[----:B0-----:R-:W-:-:S04]  /*4770*/  F2FP.BF16.F32.PACK_AB R0, RZ, R0 ;  /* 0x00000000ff00723e */ /* 0x001fc800000010ff */
[----:B------:R-:W-:Y:S01]  /*4780*/  PRMT R19, R0, 0x7610, R19 ;  /* 0x0000761000137816 */ /* 0x000fe20000000013 */
[----:B------:R-:W-:Y:S06]  /*4790*/  BRA `(.L_x_582) ;  /* 0x0000000c00707947 */ /* 0x000fec0003800000 */
.L_x_578:
        /* <DEDUP_REMOVED lines=9> */
.L_x_586:
[----:B------:R-:W2:Y:S02]  /*4830*/  LDG.E.U16 R0, desc[UR36][R4.64] ;  /* 0x0000002404007981 */ /* 0x000ea4000c1e1500 */
[----:B--2---:R-:W-:-:S05]  /*4840*/  HADD2.F32 R0, -RZ, R0.H0_H0 ;  /* 0x20000000ff007230 */ /* 0x004fca0000004100 */
[----:B------:R-:W-:-:S04]  /*4850*/  F2FP.BF16.F32.PACK_AB R0, RZ, R0 ;  /* 0x00000000ff00723e */ /* 0x000fc800000010ff */
[----:B------:R-:W-:Y:S01]  /*4860*/  PRMT R19, R0, 0x7610, R19 ;  /* 0x0000761000137816 */ /* 0x000fe20000000013 */
[----:B------:R-:W-:Y:S06]  /*4870*/  BRA `(.L_x_582) ;  /* 0x0000000c00387947 */ /* 0x000fec0003800000 */
.L_x_585:
        /* <DEDUP_REMOVED lines=9> */
.L_x_588:
[----:B------:R-:W2:Y:S02]  /*4910*/  LDG.E.U16 R4, desc[UR36][R4.64] ;  /* 0x0000002404047981 */ /* 0x000ea4000c1e1500 */
[----:B--2---:R-:W-:-:S05]  /*4920*/  HADD2.F32 R0, -RZ, R4.H0_H0 ;  /* 0x20000004ff007230 */ /* 0x004fca0000004100 */
[----:B------:R-:W-:-:S04]  /*4930*/  F2FP.BF16.F32.PACK_AB R0, RZ, R0 ;  /* 0x00000000ff00723e */ /* 0x000fc800000010ff */
[----:B------:R-:W-:Y:S01]  /*4940*/  PRMT R19, R0, 0x7610, R19 ;  /* 0x0000761000137816 */ /* 0x000fe20000000013 */
[----:B------:R-:W-:Y:S06]  /*4950*/  BRA `(.L_x_582) ;  /* 0x0000000c00007947 */ /* 0x000fec0003800000 */
.L_x_587:
        /* <DEDUP_REMOVED lines=9> */
.L_x_577:
        /* <DEDUP_REMOVED lines=14> */
.L_x_591:
        /* <DEDUP_REMOVED lines=9> */
.L_x_590:
        /* <DEDUP_REMOVED lines=27> */
.L_x_593:
        /* <DEDUP_REMOVED lines=15> */
.L_x_592:
[----:B------:R0:W5:Y:S01]  /*4e00*/  LDG.E.U16 R19, desc[UR36][R4.64] ;  /* 0x0000002404137981 */ /* 0x000162000c1e1500 */
[----:B------:R-:W-:Y:S05]  /*4e10*/  BRA `(.L_x_582) ;  /* 0x0000000400d07947 */ /* 0x000fea0003800000 */
.L_x_589:
        /* <DEDUP_REMOVED lines=13> */
.L_x_596:
        /* <DEDUP_REMOVED lines=21> */
.L_x_600:
[----:B------:R-:W-:Y:S05]  /*5040*/  BSYNC.RECONVERGENT B1 ;  /* 0x0000000000017941 */ /* 0x000fea0003800200 */
.L_x_599:
[----:B------:R-:W-:Y:S01]  /*5050*/  IMAD.SHL.U32 R0, R0, 0x100000, RZ ;  /* 0x0010000000007824 */ /* 0x000fe200078e00ff */
[----:B------:R-:W-:-:S04]  /*5060*/  LEA R3, R3, 0x3b800000, 0x17 ;  /* 0x3b80000003037811 */ /* 0x000fc800078eb8ff */
[----:B------:R-:W-:-:S07]  /*5070*/  LOP3.LUT R0, R3, R0, R7, 0xfe, !PT ;  /* 0x0000000003007212 */ /* 0x000fce00078efe07 */
.L_x_598:
[----:B------:R-:W-:Y:S05]  /*5080*/  BSYNC.RECONVERGENT B0 ;  /* 0x0000000000007941 */ /* 0x000fea0003800200 */
.L_x_597:
[----:B------:R-:W-:-:S04]  /*5090*/  F2FP.BF16.F32.PACK_AB R0, RZ, R0 ;  /* 0x00000000ff00723e */ /* 0x000fc800000010ff */
[----:B------:R-:W-:Y:S01]  /*50a0*/  PRMT R19, R0, 0x7610, R19 ;  /* 0x0000761000137816 */ /* 0x000fe20000000013 */
[----:B------:R-:W-:Y:S06]  /*50b0*/  BRA `(.L_x_582) ;  /* 0x0000000400287947 */ /* 0x000fec0003800000 */
.L_x_595:
        /* <DEDUP_REMOVED lines=21> */
.L_x_604:
[----:B------:R-:W-:Y:S05]  /*5210*/  BSYNC.RECONVERGENT B1 ;  /* 0x0000000000017941 */ /* 0x000fea0003800200 */
.L_x_603:
[----:B------:R-:W-:Y:S01]  /*5220*/  IMAD.SHL.U32 R0, R0, 0x200000, RZ ;  /* 0x0020000000007824 */ /* 0x000fe200078e00ff */
[----:B------:R-:W-:-:S04]  /*5230*/  LEA R3, R3, 0x37800000, 0x17 ;  /* 0x3780000003037811 */ /* 0x000fc800078eb8ff */
[----:B------:R-:W-:-:S07]  /*5240*/  LOP3.LUT R0, R3, R0, R7, 0xfe, !PT ;  /* 0x0000000003007212 */ /* 0x000fce00078efe07 */
.L_x_602:
[----:B------:R-:W-:Y:S05]  /*5250*/  BSYNC.RECONVERGENT B0 ;  /* 0x0000000000007941 */ /* 0x000fea0003800200 */
.L_x_601:
[----:B------:R-:W-:-:S04]  /*5260*/  F2FP.BF16.F32.PACK_AB R0, RZ, R0 ;  /* 0x00000000ff00723e */ /* 0x000fc800000010ff */
[----:B------:R-:W-:Y:S01]  /*5270*/  PRMT R19, R0, 0x7610, R19 ;  /* 0x0000761000137816 */ /* 0x000fe20000000013 */
[----:B------:R-:W-:Y:S06]  /*5280*/  BRA `(.L_x_582) ;  /* 0x0000000000b47947 */ /* 0x000fec0003800000 */
.L_x_594:
        /* <DEDUP_REMOVED lines=14> */
.L_x_608:
[----:B------:R-:W-:Y:S05]  /*5370*/  BSYNC.RECONVERGENT B0 ;  /* 0x0000000000007941 */ /* 0x000fea0003800200 */
.L_x_607:
[----:B------:R-:W-:-:S04]  /*5380*/  F2FP.BF16.F32.PACK_AB R0, RZ, R0 ;  /* 0x00000000ff00723e */ /* 0x000fc800000010ff */
[----:B------:R-:W-:Y:S01]  /*5390*/  PRMT R19, R0, 0x7610, R19 ;  /* 0x0000761000137816 */ /* 0x000fe20000000013 */
[----:B------:R-:W-:Y:S06]  /*53a0*/  BRA `(.L_x_582) ;  /* 0x00000000006c7947 */ /* 0x000fec0003800000 */
.L_x_581:
        /* <DEDUP_REMOVED lines=16> */
.L_x_609:
[----:B------:R-:W-:Y:S01]  /*54b0*/  PRMT R19, RZ, 0x7610, R19 ;  /* 0x00007610ff137816 */ /* 0x000fe20000000013 */
[----:B------:R-:W-:Y:S06]  /*54c0*/  BRA `(.L_x_582) ;  /* 0x0000000000247947 */ /* 0x000fec0003800000 */
.L_x_606:
[----:B------:R-:W2:Y:S02]  /*54d0*/  LDG.E.64 R4, desc[UR36][R4.64] ;  /* 0x0000002404047981 */ /* 0x000ea4000c1e1b00 */
[----:B--2---:R-:W0:Y:S02]  /*54e0*/  I2F.U64 R0, R4 ;  /* 0x0000000400007312 */ /* 0x004e240000301000 */
[----:B0-----:R-:W-:-:S04]  /*54f0*/  F2FP.BF16.F32.PACK_AB R0, RZ, R0 ;  /* 0x00000000ff00723e */ /* 0x001fc800000010ff */
[----:B------:R-:W-:Y:S01]  /*5500*/  PRMT R19, R0, 0x7610, R19 ;  /* 0x0000761000137816 */ /* 0x000fe20000000013 */
[----:B------:R-:W-:Y:S06]  /*5510*/  BRA `(.L_x_582) ;  /* 0x0000000000107947 */ /* 0x000fec0003800000 */
.L_x_605:
[----:B------:R-:W2:Y:S02]  /*5520*/  LDG.E R4, desc[UR36][R4.64] ;  /* 0x0000002404047981 */ /* 0x000ea4000c1e1900 */
[----:B--2---:R-:W-:-:S04]  /*5530*/  I2FP.F32.U32 R0, R4 ;  /* 0x0000000400007245 */ /* 0x004fc80000201000 */
[----:B------:R-:W-:-:S04]  /*5540*/  F2FP.BF16.F32.PACK_AB R0, RZ, R0 ;  /* 0x00000000ff00723e */ /* 0x000fc800000010ff */
[----:B------:R-:W-:-:S07]  /*5550*/  PRMT R19, R0, 0x7610, R19 ;  /* 0x0000761000137816 */ /* 0x000fce0000000013 */
.L_x_582:
[----:B------:R-:W1:Y:S01]  /*5560*/  LDCU.U8 UR6, c[0x0][0x3bd] ;  /* 0x000077a0ff0677ac */ /* 0x000e620008000000 */
[----:B0-----:R-:W0:Y:S01]  /*5570*/  LDC.64 R4, c[0x0][0x3b0] ;  /* 0x0000ec00ff047b82 */ /* 0x001e220000000a00 */
[----:B------:R-:W2:Y:S01]  /*5580*/  LDCU UR5, c[0x0][0x3c4] ;  /* 0x00007880ff0577ac */ /* 0x000ea20008000800 */
[----:B-1----:R-:W-:-:S04]  /*5590*/  UPRMT UR4, UR6, 0x9910, URZ ;  /* 0x0000991006047896 */ /* 0x002fc800080000ff */
[----:B------:R-:W-:Y:S01]  /*55a0*/  UISETP.GT.AND UP0, UPT, UR4, 0x9, UPT ;  /* 0x000000090400788c */ /* 0x000fe2000bf04270 */
[----:B--2---:R-:W-:-:S05]  /*55b0*/  IMAD R3, R16, UR5, RZ ;  /* 0x0000000510037c24 */ /* 0x004fca000f8e02ff */
        /* <DEDUP_REMOVED lines=16> */
.L_x_613:
[----:B------:R-:W2:Y:S02]  /*56c0*/  LDG.E.U8 R4, desc[UR36][R4.64] ;  /* 0x0000002404047981 */ /* 0x000ea4000c1e1100 */
[----:B--2---:R-:W-:-:S04]  /*56d0*/  I2FP.F32.U32 R0, R4 ;  /* 0x0000000400007245 */ /* 0x004fc80000201000 */
[----:B------:R-:W-:-:S04]  /*56e0*/  F2FP.BF16.F32.PACK_AB R0, RZ, R0 ;  /* 0x00000000ff00723e */ /* 0x000fc800000010ff */
[----:B------:R-:W-:Y:S01]  /*56f0*/  PRMT R16, R0, 0x7610, R16 ;  /* 0x0000761000107816 */ /* 0x000fe20000000010 */
[----:B------:R-:W-:Y:S06]  /*5700*/  BRA `(.L_x_615) ;  /* 0x0000000c00c47947 */ /* 0x000fec0003800000 */
.L_x_612:
        /* <DEDUP_REMOVED lines=11> */
.L_x_617:
[----:B------:R-:W2:Y:S02]  /*57c0*/  LDG.E R4, desc[UR36][R4.64] ;  /* 0x0000002404047981 */ /* 0x000ea4000c1e1900 */
[----:B--2---:R-:W-:-:S04]  /*57d0*/  I2FP.F32.S32 R0, R4 ;  /* 0x0000000400007245 */ /* 0x004fc80000201400 */
[----:B------:R-:W-:-:S04]  /*57e0*/  F2FP.BF16.F32.PACK_AB R0, RZ, R0 ;  /* 0x00000000ff00723e */ /* 0x000fc800000010ff */
[----:B------:R-:W-:Y:S01]  /*57f0*/  PRMT R16, R0, 0x7610, R16 ;  /* 0x0000761000107816 */ /* 0x000fe20000000010 */
[----:B------:R-:W-:Y:S06]  /*5800*/  BRA `(.L_x_615) ;  /* 0x0000000c00847947 */ /* 0x000fec0003800000 */
.L_x_616:
[----:B------:R-:W2:Y:S02]  /*5810*/  LDG.E.U16 R4, desc[UR36][R4.64] ;  /* 0x0000002404047981 */ /* 0x000ea4000c1e1500 */
[----:B--2---:R-:W0:Y:S02]  /*5820*/  I2F.S16 R0, R4 ;  /* 0x0000000400007306 */ /* 0x004e240000101400 */
[----:B0-----:R-:W-:-:S04]  /*5830*/  F2FP.BF16.F32.PACK_AB R0, RZ, R0 ;  /* 0x00000000ff00723e */ /* 0x001fc800000010ff */
[----:B------:R-:W-:Y:S01]  /*5840*/  PRMT R16, R0, 0x7610, R16 ;  /* 0x0000761000107816 */ /* 0x000fe20000000010 */
[----:B------:R-:W-:Y:S06]  /*5850*/  BRA `(.L_x_615) ;  /* 0x0000000c00707947 */ /* 0x000fec0003800000 */
.L_x_611:
        /* <DEDUP_REMOVED lines=9> */
.L_x_619:
[----:B------:R-:W2:Y:S02]  /*58f0*/  LDG.E.U16 R0, desc[UR36][R4.64] ;  /* 0x0000002404007981 */ /* 0x000ea4000c1e1500 */
[----:B--2---:R-:W-:-:S05]  /*5900*/  HADD2.F32 R0, -RZ, R0.H0_H0 ;  /* 0x20000000ff007230 */ /* 0x004fca0000004100 */
[----:B------:R-:W-:-:S04]  /*5910*/  F2FP.BF16.F32.PACK_AB R0, RZ, R0 ;  /* 0x00000000ff00723e */ /* 0x000fc800000010ff */
[----:B------:R-:W-:Y:S01]  /*5920*/  PRMT R16, R0, 0x7610, R16 ;  /* 0x0000761000107816 */ /* 0x000fe20000000010 */
[----:B------:R-:W-:Y:S06]  /*5930*/  BRA `(.L_x_615) ;  /* 0x0000000c00387947 */ /* 0x000fec0003800000 */
.L_x_618:
        /* <DEDUP_REMOVED lines=9> */
.L_x_621:
[----:B------:R-:W2:Y:S02]  /*59d0*/  LDG.E.U16 R4, desc[UR36][R4.64] ;  /* 0x0000002404047981 */ /* 0x000ea4000c1e1500 */
[----:B--2---:R-:W-:-:S05]  /*59e0*/  HADD2.F32 R0, -RZ, R4.H0_H0 ;  /* 0x20000004ff007230 */ /* 0x004fca0000004100 */
[----:B------:R-:W-:-:S04]  /*59f0*/  F2FP.BF16.F32.PACK_AB R0, RZ, R0 ;  /* 0x00000000ff00723e */ /* 0x000fc800000010ff */
[----:B------:R-:W-:Y:S01]  /*5a00*/  PRMT R16, R0, 0x7610, R16 ;  /* 0x0000761000107816 */ /* 0x000fe20000000010 */
[----:B------:R-:W-:Y:S06]  /*5a10*/  BRA `(.L_x_615) ;  /* 0x0000000c00007947 */ /* 0x000fec0003800000 */
.L_x_620:
        /* <DEDUP_REMOVED lines=9> */
.L_x_610:
        /* <DEDUP_REMOVED lines=14> */
.L_x_624:
        /* <DEDUP_REMOVED lines=9> */
.L_x_623:
        /* <DEDUP_REMOVED lines=27> */
.L_x_626:
        /* <DEDUP_REMOVED lines=15> */
.L_x_625:
[----:B------:R0:W5:Y:S01]  /*5ec0*/  LDG.E.U16 R16, desc[UR36][R4.64] ;  /* 0x0000002404107981 */ /* 0x000162000c1e1500 */
[----:B------:R-:W-:Y:S05]  /*5ed0*/  BRA `(.L_x_615) ;  /* 0x0000000400d07947 */ /* 0x000fea0003800000 */
.L_x_622:
        /* <DEDUP_REMOVED lines=13> */
.L_x_629:
        /* <DEDUP_REMOVED lines=21> */
.L_x_633:
[----:B------:R-:W-:Y:S05]  /*6100*/  BSYNC.RECONVERGENT B1 ;  /* 0x0000000000017941 */ /* 0x000fea0003800200 */
.L_x_632:
[----:B------:R-:W-:Y:S01]  /*6110*/  IMAD.SHL.U32 R0, R0, 0x100000, RZ ;  /* 0x0010000000007824 */ /* 0x000fe200078e00ff */
[----:B------:R-:W-:-:S04]  /*6120*/  LEA R3, R3, 0x3b800000, 0x17 ;  /* 0x3b80000003037811 */ /* 0x000fc800078eb8ff */
[----:B------:R-:W-:-:S07]  /*6130*/  LOP3.LUT R0, R3, R0, R7, 0xfe, !PT ;  /* 0x0000000003007212 */ /* 0x000fce00078efe07 */
.L_x_631:
[----:B------:R-:W-:Y:S05]  /*6140*/  BSYNC.RECONVERGENT B0 ;  /* 0x0000000000007941 */ /* 0x000fea0003800200 */
.L_x_630:
[----:B------:R-:W-:-:S04]  /*6150*/  F2FP.BF16.F32.PACK_AB R0, RZ, R0 ;  /* 0x00000000ff00723e */ /* 0x000fc800000010ff */
[----:B------:R-:W-:Y:S01]  /*6160*/  PRMT R16, R0, 0x7610, R16 ;  /* 0x0000761000107816 */ /* 0x000fe20000000010 */
[----:B------:R-:W-:Y:S06]  /*6170*/  BRA `(.L_x_615) ;  /* 0x0000000400287947 */ /* 0x000fec0003800000 */
.L_x_628:
        /* <DEDUP_REMOVED lines=21> */
.L_x_637:
[----:B------:R-:W-:Y:S05]  /*62d0*/  BSYNC.RECONVERGENT B1 ;  /* 0x0000000000017941 */ /* 0x000fea0003800200 */
.L_x_636:
[----:B------:R-:W-:Y:S01]  /*62e0*/  IMAD.SHL.U32 R0, R0, 0x200000, RZ ;  /* 0x0020000000007824 */ /* 0x000fe200078e00ff */
[----:B------:R-:W-:-:S04]  /*62f0*/  LEA R3, R3, 0x37800000, 0x17 ;  /* 0x3780000003037811 */ /* 0x000fc800078eb8ff */
[----:B------:R-:W-:-:S07]  /*6300*/  LOP3.LUT R0, R3, R0, R7, 0xfe, !PT ;  /* 0x0000000003007212 */ /* 0x000fce00078efe07 */
.L_x_635:
[----:B------:R-:W-:Y:S05]  /*6310*/  BSYNC.RECONVERGENT B0 ;  /* 0x0000000000007941 */ /* 0x000fea0003800200 */
.L_x_634:
[----:B------:R-:W-:-:S04]  /*6320*/  F2FP.BF16.F32.PACK_AB R0, RZ, R0 ;  /* 0x00000000ff00723e */ /* 0x000fc800000010ff */
[----:B------:R-:W-:Y:S01]  /*6330*/  PRMT R16, R0, 0x7610, R16 ;  /* 0x0000761000107816 */ /* 0x000fe20000000010 */
[----:B------:R-:W-:Y:S06]  /*6340*/  BRA `(.L_x_615) ;  /* 0x0000000000b47947 */ /* 0x000fec0003800000 */
.L_x_627:
        /* <DEDUP_REMOVED lines=14> */
.L_x_641:
[----:B------:R-:W-:Y:S05]  /*6430*/  BSYNC.RECONVERGENT B0 ;  /* 0x0000000000007941 */ /* 0x000fea0003800200 */
.L_x_640:
[----:B------:R-:W-:-:S04]  /*6440*/  F2FP.BF16.F32.PACK_AB R0, RZ, R0 ;  /* 0x00000000ff00723e */ /* 0x000fc800000010ff */
[----:B------:R-:W-:Y:S01]  /*6450*/  PRMT R16, R0, 0x7610, R16 ;  /* 0x0000761000107816 */ /* 0x000fe20000000010 */
[----:B------:R-:W-:Y:S06]  /*6460*/  BRA `(.L_x_615) ;  /* 0x00000000006c7947 */ /* 0x000fec0003800000 */
.L_x_614:
        /* <DEDUP_REMOVED lines=16> */
.L_x_642:
[----:B------:R-:W-:Y:S01]  /*6570*/  PRMT R16, RZ, 0x7610, R16 ;  /* 0x00007610ff107816 */ /* 0x000fe20000000010 */
[----:B------:R-:W-:Y:S06]  /*6580*/  BRA `(.L_x_615) ;  /* 0x0000000000247947 */ /* 0x000fec0003800000 */
.L_x_639:
[----:B------:R-:W2:Y:S02]  /*6590*/  LDG.E.64 R4, desc[UR36][R4.64] ;  /* 0x0000002404047981 */ /* 0x000ea4000c1e1b00 */
[----:B--2---:R-:W0:Y:S02]  /*65a0*/  I2F.U64 R0, R4 ;  /* 0x0000000400007312 */ /* 0x004e240000301000 */
[----:B0-----:R-:W-:-:S04]  /*65b0*/  F2FP.BF16.F32.PACK_AB R0, RZ, R0 ;  /* 0x00000000ff00723e */ /* 0x001fc800000010ff */
[----:B------:R-:W-:Y:S01]  /*65c0*/  PRMT R16, R0, 0x7610, R16 ;  /* 0x0000761000107816 */ /* 0x000fe20000000010 */
[----:B------:R-:W-:Y:S06]  /*65d0*/  BRA `(.L_x_615) ;  /* 0x0000000000107947 */ /* 0x000fec0003800000 */
.L_x_638:
[----:B------:R-:W2:Y:S02]  /*65e0*/  LDG.E R4, desc[UR36][R4.64] ;  /* 0x0000002404047981 */ /* 0x000ea4000c1e1900 */
[----:B--2---:R-:W-:-:S04]  /*65f0*/  I2FP.F32.U32 R0, R4 ;  /* 0x0000000400007245 */ /* 0x004fc80000201000 */
[----:B------:R-:W-:-:S04]  /*6600*/  F2FP.BF16.F32.PACK_AB R0, RZ, R0 ;  /* 0x00000000ff00723e */ /* 0x000fc800000010ff */
[----:B------:R-:W-:-:S07]  /*6610*/  PRMT R16, R0, 0x7610, R16 ;  /* 0x0000761000107816 */ /* 0x000fce0000000010 */
.L_x_615:
[----:B------:R-:W-:-:S07]  /*6620*/  VIADD R27, R27, 0x80 ;  /* 0x000000801b1b7836 */ /* 0x000fce0000000000 */
.L_x_576:
[----:B------:R-:W-:Y:S05]  /*6630*/  BSYNC.RECONVERGENT B6 ;  /* 0x0000000000067941 */ /* 0x000fea0003800200 */
.L_x_575:
[----:B------:R-:W1:Y:S01]  /*6640*/  LDC.U8 R26, c[0x0][0x394] ;  /* 0x0000e500ff1a7b82 */ /* 0x000e620000000000 */
[----:B------:R-:W-:Y:S01]  /*6650*/  ISETP.GE.AND P0, PT, R27, R22, PT ;  /* 0x000000161b00720c */ /* 0x000fe20003f06270 */
[----:B------:R-:W-:Y:S01]  /*6660*/  BSSY.RECONVERGENT B6, `(.L_x_643) ;  /* 0x000020b000067945 */ /* 0x000fe20003800200 */
[----:B------:R-:W-:Y:S02]  /*6670*/  PRMT R18, RZ, 0x7610, R18 ;  /* 0x00007610ff127816 */ /* 0x000fe40000000012 */
[----:B------:R-:W-:-:S09]  /*6680*/  PRMT R0, RZ, 0x7610, R0 ;  /* 0x00007610ff007816 */ /* 0x000fd20000000000 */
[----:B------:R-:W-:Y:S05]  /*6690*/  @P0 BRA `(.L_x_644) ;  /* 0x00000020001c0947 */ /* 0x000fea0003800000 */
[----:B0-----:R-:W0:Y:S01]  /*66a0*/  LDC.64 R4, c[0x0][0x3a8] ;  /* 0x0000ea00ff047b82 */ /* 0x001e220000000a00 */
[----:B------:R-:W2:Y:S01]  /*66b0*/  LDCU UR5, c[0x0][0x3c0] ;  /* 0x00007800ff0577ac */ /* 0x000ea20008000800 */
[----:B------:R-:W-:Y:S01]  /*66c0*/  IMAD R27, R2, 0x200, R27 ;  /* 0x00000200021b7824 */ /* 0x000fe200078e021b */
[----:B------:R-:W-:-:S04]  /*66d0*/  UPRMT UR4, UR38, 0x9910, URZ ;  /* 0x0000991026047896 */ /* 0x000fc800080000ff */
        /* <DEDUP_REMOVED lines=18> */
.L_x_648:
[----:B------:R-:W2:Y:S02]  /*6800*/  LDG.E.U8 R4, desc[UR36][R4.64] ;  /* 0x0000002404047981 */ /* 0x000ea4000c1e1100 */
[----:B--2---:R-:W-:-:S04]  /*6810*/  I2FP.F32.U32 R0, R4 ;  /* 0x0000000400007245 */ /* 0x004fc80000201000 */
[----:B------:R-:W-:-:S04]  /*6820*/  F2FP.BF16.F32.PACK_AB R0, RZ, R0 ;  /* 0x00000000ff00723e */ /* 0x000fc800000010ff */
[----:B------:R-:W-:Y:S01]  /*6830*/  PRMT R18, R0, 0x7610, R18 ;  /* 0x0000761000127816 */ /* 0x000fe20000000012 */
[----:B------:R-:W-:Y:S06]  /*6840*/  BRA `(.L_x_650) ;  /* 0x0000000c00c47947 */ /* 0x000fec0003800000 */
.L_x_647:
        /* <DEDUP_REMOVED lines=11> */
.L_x_652:
[----:B------:R-:W2:Y:S02]  /*6900*/  LDG.E R4, desc[UR36][R4.64] ;  /* 0x0000002404047981 */ /* 0x000ea4000c1e1900 */
[----:B--2---:R-:W-:-:S04]  /*6910*/  I2FP.F32.S32 R0, R4 ;  /* 0x0000000400007245 */ /* 0x004fc80000201400 */
[----:B------:R-:W-:-:S04]  /*6920*/  F2FP.BF16.F32.PACK_AB R0, RZ, R0 ;  /* 0x00000000ff00723e */ /* 0x000fc800000010ff */
[----:B------:R-:W-:Y:S01]  /*6930*/  PRMT R18, R0, 0x7610, R18 ;  /* 0x0000761000127816 */ /* 0x000fe20000000012 */
[----:B------:R-:W-:Y:S06]  /*6940*/  BRA `(.L_x_650) ;  /* 0x0000000c00847947 */ /* 0x000fec0003800000 */
.L_x_651:
[----:B------:R-:W2:Y:S02]  /*6950*/  LDG.E.U16 R4, desc[UR36][R4.64] ;  /* 0x0000002404047981 */ /* 0x000ea4000c1e1500 */
[----:B--2---:R-:W0:Y:S02]  /*6960*/  I2F.S16 R0, R4 ;  /* 0x0000000400007306 */ /* 0x004e240000101400 */
[----:B0-----:R-:W-:-:S04]  /*6970*/  F2FP.BF16.F32.PACK_AB R0, RZ, R0 ;  /* 0x00000000ff00723e */ /* 0x001fc800000010ff */
[----:B------:R-:W-:Y:S01]  /*6980*/  PRMT R18, R0, 0x7610, R18 ;  /* 0x0000761000127816 */ /* 0x000fe20000000012 */
[----:B------:R-:W-:Y:S06]  /*6990*/  BRA `(.L_x_650) ;  /* 0x0000000c00707947 */ /* 0x000fec0003800000 */
.L_x_646:
        /* <DEDUP_REMOVED lines=9> */
.L_x_654:
[----:B------:R-:W2:Y:S02]  /*6a30*/  LDG.E.U16 R0, desc[UR36][R4.64] ;  /* 0x0000002404007981 */ /* 0x000ea4000c1e1500 */
[----:B--2---:R-:W-:-:S05]  /*6a40*/  HADD2.F32 R0, -RZ, R0.H0_H0 ;  /* 0x20000000ff007230 */ /* 0x004fca0000004100 */
[----:B------:R-:W-:-:S04]  /*6a50*/  F2FP.BF16.F32.PACK_AB R0, RZ, R0 ;  /* 0x00000000ff00723e */ /* 0x000fc800000010ff */
[----:B------:R-:W-:Y:S01]  /*6a60*/  PRMT R18, R0, 0x7610, R18 ;  /* 0x0000761000127816 */ /* 0x000fe20000000012 */
[----:B------:R-:W-:Y:S06]  /*6a70*/  BRA `(.L_x_650) ;  /* 0x0000000c00387947 */ /* 0x000fec0003800000 */
.L_x_653:
        /* <DEDUP_REMOVED lines=9> */
.L_x_656:
[----:B------:R-:W2:Y:S02]  /*6b10*/  LDG.E.U16 R4, desc[UR36][R4.64] ;  /* 0x0000002404047981 */ /* 0x000ea4000c1e1500 */
[----:B--2---:R-:W-:-:S05]  /*6b20*/  HADD2.F32 R0, -RZ, R4.H0_H0 ;  /* 0x20000004ff007230 */ /* 0x004fca0000004100 */
[----:B------:R-:W-:-:S04]  /*6b30*/  F2FP.BF16.F32.PACK_AB R0, RZ, R0 ;  /* 0x00000000ff00723e */ /* 0x000fc800000010ff */
[----:B------:R-:W-:Y:S01]  /*6b40*/  PRMT R18, R0, 0x7610, R18 ;  /* 0x0000761000127816 */ /* 0x000fe20000000012 */
[----:B------:R-:W-:Y:S06]  /*6b50*/  BRA `(.L_x_650) ;  /* 0x0000000c00007947 */ /* 0x000fec0003800000 */
.L_x_655:
        /* <DEDUP_REMOVED lines=9> */
.L_x_645:
        /* <DEDUP_REMOVED lines=14> */
.L_x_659:
        /* <DEDUP_REMOVED lines=9> */
.L_x_658:
        /* <DEDUP_REMOVED lines=27> */
.L_x_661:
        /* <DEDUP_REMOVED lines=15> */
.L_x_660:
[----:B------:R0:W5:Y:S01]  /*7000*/  LDG.E.U16 R18, desc[UR36][R4.64] ;  /* 0x0000002404127981 */ /* 0x000162000c1e1500 */
[----:B------:R-:W-:Y:S05]  /*7010*/  BRA `(.L_x_650) ;  /* 0x0000000400d07947 */ /* 0x000fea0003800000 */
.L_x_657:
        /* <DEDUP_REMOVED lines=13> */
.L_x_664:
        /* <DEDUP_REMOVED lines=21> */
.L_x_668:
[----:B------:R-:W-:Y:S05]  /*7240*/  BSYNC.RECONVERGENT B1 ;  /* 0x0000000000017941 */ /* 0x000fea0003800200 */
.L_x_667:
[----:B------:R-:W-:Y:S01]  /*7250*/  IMAD.SHL.U32 R0, R0, 0x100000, RZ ;  /* 0x0010000000007824 */ /* 0x000fe200078e00ff */
[----:B------:R-:W-:-:S04]  /*7260*/  LEA R3, R3, 0x3b800000, 0x17 ;  /* 0x3b80000003037811 */ /* 0x000fc800078eb8ff */
[----:B------:R-:W-:-:S07]  /*7270*/  LOP3.LUT R0, R3, R0, R7, 0xfe, !PT ;  /* 0x0000000003007212 */ /* 0x000fce00078efe07 */
.L_x_666:
[----:B------:R-:W-:Y:S05]  /*7280*/  BSYNC.RECONVERGENT B0 ;  /* 0x0000000000007941 */ /* 0x000fea0003800200 */
.L_x_665:
[----:B------:R-:W-:-:S04]  /*7290*/  F2FP.BF16.F32.PACK_AB R0, RZ, R0 ;  /* 0x00000000ff00723e */ /* 0x000fc800000010ff */
[----:B------:R-:W-:Y:S01]  /*72a0*/  PRMT R18, R0, 0x7610, R18 ;  /* 0x0000761000127816 */ /* 0x000fe20000000012 */
[----:B------:R-:W-:Y:S06]  /*72b0*/  BRA `(.L_x_650) ;  /* 0x0000000400287947 */ /* 0x000fec0003800000 */
.L_x_663:
        /* <DEDUP_REMOVED lines=21> */
.L_x_672:
[----:B------:R-:W-:Y:S05]  /*7410*/  BSYNC.RECONVERGENT B1 ;  /* 0x0000000000017941 */ /* 0x000fea0003800200 */
.L_x_671:
[----:B------:R-:W-:Y:S01]  /*7420*/  IMAD.SHL.U32 R0, R0, 0x200000, RZ ;  /* 0x0020000000007824 */ /* 0x000fe200078e00ff */
[----:B------:R-:W-:-:S04]  /*7430*/  LEA R3, R3, 0x37800000, 0x17 ;  /* 0x3780000003037811 */ /* 0x000fc800078eb8ff */
[----:B------:R-:W-:-:S07]  /*7440*/  LOP3.LUT R0, R3, R0, R7, 0xfe, !PT ;  /* 0x0000000003007212 */ /* 0x000fce00078efe07 */
.L_x_670:
[----:B------:R-:W-:Y:S05]  /*7450*/  BSYNC.RECONVERGENT B0 ;  /* 0x0000000000007941 */ /* 0x000fea0003800200 */
.L_x_669:
[----:B------:R-:W-:-:S04]  /*7460*/  F2FP.BF16.F32.PACK_AB R0, RZ, R0 ;  /* 0x00000000ff00723e */ /* 0x000fc800000010ff */
[----:B------:R-:W-:Y:S01]  /*7470*/  PRMT R18, R0, 0x7610, R18 ;  /* 0x0000761000127816 */ /* 0x000fe20000000012 */
[----:B------:R-:W-:Y:S06]  /*7480*/  BRA `(.L_x_650) ;  /* 0x0000000000b47947 */ /* 0x000fec0003800000 */
.L_x_662:
        /* <DEDUP_REMOVED lines=14> */
.L_x_676:
[----:B------:R-:W-:Y:S05]  /*7570*/  BSYNC.RECONVERGENT B0 ;  /* 0x0000000000007941 */ /* 0x000fea0003800200 */
.L_x_675:
[----:B------:R-:W-:-:S04]  /*7580*/  F2FP.BF16.F32.PACK_AB R0, RZ, R0 ;  /* 0x00000000ff00723e */ /* 0x000fc800000010ff */
[----:B------:R-:W-:Y:S01]  /*7590*/  PRMT R18, R0, 0x7610, R18 ;  /* 0x0000761000127816 */ /* 0x000fe20000000012 */
[----:B------:R-:W-:Y:S06]  /*75a0*/  BRA `(.L_x_650) ;  /* 0x00000000006c7947 */ /* 0x000fec0003800000 */
.L_x_649:
[----:B------:R-:W-:Y:S01]  /*75b0*/  MOV R14, 0x0 ;  /* 0x00000000000e7802 */ /* 0x000fe20000000f00 */
[----:B------:R-:W0:Y:S01]  /*75c0*/  LDCU.64 UR4, c[0x4][0x128] ;  /* 0x01002500ff0477ac */ /* 0x000e220008000a00 */
[----:B------:R-:W-:Y:S02]  /*75d0*/  IMAD.MOV.U32 R8, RZ, RZ, 0x4e ;  /* 0x0000004eff087424 */ /* 0x000fe400078e00ff */
[----:B------:R-:W-:Y:S01]  /*75e0*/  IMAD.MOV.U32 R12, RZ, RZ, 0x1 ;  /* 0x00000001ff0c7424 */ /* 0x000fe200078e00ff */
[----:B------:R-:W2:Y:S01]  /*75f0*/  LDCU.64 UR6, c[0x4][0x130] ;  /* 0x01002600ff0677ac */ /* 0x000ea20008000a00 */
[----:B------:R-:W3:Y:S01]  /*7600*/  LDC.64 R14, c[0x4][R14] ;  /* 0x010000000e0e7b82 */ /* 0x000ee20000000a00 */
[----:B------:R-:W-:Y:S01]  /*7610*/  IMAD.MOV.U32 R13, RZ, RZ, RZ ;  /* 0x000000ffff0d7224 */ /* 0x000fe200078e00ff */
[----:B------:R-:W4:Y:S01]  /*7620*/  LDCU.64 UR8, c[0x4][0x38] ;  /* 0x01000700ff0877ac */ /* 0x000f220008000a00 */
[----:B0-----:R-:W-:Y:S02]  /*7630*/  IMAD.U32 R4, RZ, RZ, UR4 ;  /* 0x00000004ff047e24 */ /* 0x001fe4000f8e00ff */
[----:B------:R-:W-:-:S02]  /*7640*/  IMAD.U32 R5, RZ, RZ, UR5 ;  /* 0x00000005ff057e24 */ /* 0x000fc4000f8e00ff */
[----:B--2---:R-:W-:Y:S02]  /*7650*/  IMAD.U32 R6, RZ, RZ, UR6 ;  /* 0x00000006ff067e24 */ /* 0x004fe4000f8e00ff */
[----:B------:R-:W-:Y:S02]  /*7660*/  IMAD.U32 R7, RZ, RZ, UR7 ;  /* 0x00000007ff077e24 */ /* 0x000fe4000f8e00ff */
[----:B----4-:R-:W-:Y:S02]  /*7670*/  IMAD.U32 R10, RZ, RZ, UR8 ;  /* 0x00000008ff0a7e24 */ /* 0x010fe4000f8e00ff */
[----:B------:R-:W-:-:S07]  /*7680*/  IMAD.U32 R11, RZ, RZ, UR9 ;  /* 0x00000009ff0b7e24 */ /* 0x000fce000f8e00ff */
[----:B------:R-:W-:-:S07]  /*7690*/  LEPC R20, `(.L_x_677) ;  /* 0x000000001014794e */ /* 0x000fce0000000000 */
[----:B-1-3-5:R-:W-:Y:S05]  /*76a0*/  CALL.ABS.NOINC R14 ;  /* 0x000000000e007343 */ /* 0x02afea0003c00000 */
.L_x_677:
[----:B------:R-:W-:Y:S01]  /*76b0*/  PRMT R18, RZ, 0x7610, R18 ;  /* 0x00007610ff127816 */ /* 0x000fe20000000012 */
[----:B------:R-:W-:Y:S06]  /*76c0*/  BRA `(.L_x_650) ;  /* 0x0000000000247947 */ /* 0x000fec0003800000 */
.L_x_674:
[----:B------:R-:W2:Y:S02]  /*76d0*/  LDG.E.64 R4, desc[UR36][R4.64] ;  /* 0x0000002404047981 */ /* 0x000ea4000c1e1b00 */
[----:B--2---:R-:W0:Y:S02]  /*76e0*/  I2F.U64 R0, R4 ;  /* 0x0000000400007312 */ /* 0x004e240000301000 */
[----:B0-----:R-:W-:-:S04]  /*76f0*/  F2FP.BF16.F32.PACK_AB R0, RZ, R0 ;  /* 0x00000000ff00723e */ /* 0x001fc800000010ff */
[----:B------:R-:W-:Y:S01]  /*7700*/  PRMT R18, R0, 0x7610, R18 ;  /* 0x0000761000127816 */ /* 0x000fe20000000012 */
[----:B------:R-:W-:Y:S06]  /*7710*/  BRA `(.L_x_650) ;  /* 0x0000000000107947 */ /* 0x000fec0003800000 */
.L_x_673:
[----:B------:R-:W2:Y:S02]  /*7720*/  LDG.E R4, desc[UR36][R4.64] ;  /* 0x0000002404047981 */ /* 0x000ea4000c1e1900 */
[----:B--2---:R-:W-:-:S04]  /*7730*/  I2FP.F32.U32 R0, R4 ;  /* 0x0000000400007245 */ /* 0x004fc80000201000 */
[----:B------:R-:W-:-:S04]  /*7740*/  F2FP.BF16.F32.PACK_AB R0, RZ, R0 ;  /* 0x00000000ff00723e */ /* 0x000fc800000010ff */
[----:B------:R-:W-:-:S07]  /*7750*/  PRMT R18, R0, 0x7610, R18 ;  /* 0x0000761000127816 */ /* 0x000fce0000000012 */
.L_x_650:
[----:B------:R-:W2:Y:S01]  /*7760*/  LDCU.U8 UR6, c[0x0][0x3bd] ;  /* 0x000077a0ff0677ac */ /* 0x000ea20008000000 */
[----:B0-----:R-:W0:Y:S01]  /*7770*/  LDC.64 R4, c[0x0][0x3b0] ;  /* 0x0000ec00ff047b82 */ /* 0x001e220000000a00 */
[----:B------:R-:W3:Y:S01]  /*7780*/  LDCU UR5, c[0x0][0x3c4] ;  /* 0x00007880ff0577ac */ /* 0x000ee20008000800 */
[----:B--2---:R-:W-:-:S04]  /*7790*/  UPRMT UR4, UR6, 0x9910, URZ ;  /* 0x0000991006047896 */ /* 0x004fc800080000ff */
[----:B------:R-:W-:Y:S01]  /*77a0*/  UISETP.GT.AND UP0, UPT, UR4, 0x9, UPT ;  /* 0x000000090400788c */ /* 0x000fe2000bf04270 */
[----:B---3--:R-:W-:-:S05]  /*77b0*/  IMAD R27, R27, UR5, RZ ;  /* 0x000000051b1b7c24 */ /* 0x008fca000f8e02ff */
        /* <DEDUP_REMOVED lines=15> */
.L_x_681:
[----:B------:R-:W2:Y:S02]  /*78b0*/  LDG.E.U8 R4, desc[UR36][R4.64] ;  /* 0x0000002404047981 */ /* 0x000ea4000c1e1100 */
[----:B--2---:R-:W-:-:S04]  /*78c0*/  I2FP.F32.U32 R0, R4 ;  /* 0x0000000400007245 */ /* 0x004fc80000201000 */
[----:B------:R-:W-:Y:S01]  /*78d0*/  F2FP.BF16.F32.PACK_AB R0, RZ, R0 ;  /* 0x00000000ff00723e */ /* 0x000fe200000010ff */
[----:B------:R-:W-:Y:S06]  /*78e0*/  BRA `(.L_x_644) ;  /* 0x0000000c00887947 */ /* 0x000fec0003800000 */
.L_x_680:
        /* <DEDUP_REMOVED lines=10> */
.L_x_684:
[----:B------:R-:W2:Y:S02]  /*7990*/  LDG.E R4, desc[UR36][R4.64] ;  /* 0x0000002404047981 */ /* 0x000ea4000c1e1900 */
[----:B--2---:R-:W-:-:S04]  /*79a0*/  I2FP.F32.S32 R0, R4 ;  /* 0x0000000400007245 */ /* 0x004fc80000201400 */
[----:B------:R-:W-:Y:S01]  /*79b0*/  F2FP.BF16.F32.PACK_AB R0, RZ, R0 ;  /* 0x00000000ff00723e */ /* 0x000fe200000010ff */
[----:B------:R-:W-:Y:S06]  /*79c0*/  BRA `(.L_x_644) ;  /* 0x0000000c00507947 */ /* 0x000fec0003800000 */
.L_x_683:
[----:B------:R-:W2:Y:S02]  /*79d0*/  LDG.E.U16 R4, desc[UR36][R4.64] ;  /* 0x0000002404047981 */ /* 0x000ea4000c1e1500 */
[----:B--2---:R-:W0:Y:S02]  /*79e0*/  I2F.S16 R0, R4 ;  /* 0x0000000400007306 */ /* 0x004e240000101400 */
[----:B0-----:R-:W-:Y:S01]  /*79f0*/  F2FP.BF16.F32.PACK_AB R0, RZ, R0 ;  /* 0x00000000ff00723e */ /* 0x001fe200000010ff */
[----:B------:R-:W-:Y:S06]  /*7a00*/  BRA `(.L_x_644) ;  /* 0x0000000c00407947 */ /* 0x000fec0003800000 */
.L_x_679:
        /* <DEDUP_REMOVED lines=9> */
.L_x_686:
[----:B------:R-:W2:Y:S02]  /*7aa0*/  LDG.E.U16 R0, desc[UR36][R4.64] ;  /* 0x0000002404007981 */ /* 0x000ea4000c1e1500 */
[----:B--2---:R-:W-:-:S05]  /*7ab0*/  HADD2.F32 R0, -RZ, R0.H0_H0 ;  /* 0x20000000ff007230 */ /* 0x004fca0000004100 */
[----:B------:R-:W-:Y:S01]  /*7ac0*/  F2FP.BF16.F32.PACK_AB R0, RZ, R0 ;  /* 0x00000000ff00723e */ /* 0x000fe200000010ff */
[----:B------:R-:W-:Y:S06]  /*7ad0*/  BRA `(.L_x_644) ;  /* 0x0000000c000c7947 */ /* 0x000fec0003800000 */
.L_x_685:
        /* <DEDUP_REMOVED lines=9> */
.L_x_688:
[----:B------:R-:W2:Y:S02]  /*7b70*/  LDG.E.U16 R4, desc[UR36][R4.64] ;  /* 0x0000002404047981 */ /* 0x000ea4000c1e1500 */
[----:B--2---:R-:W-:-:S05]  /*7b80*/  HADD2.F32 R0, -RZ, R4.H0_H0 ;  /* 0x20000004ff007230 */ /* 0x004fca0000004100 */
[----:B------:R-:W-:Y:S01]  /*7b90*/  F2FP.BF16.F32.PACK_AB R0, RZ, R0 ;  /* 0x00000000ff00723e */ /* 0x000fe200000010ff */
[----:B------:R-:W-:Y:S06]  /*7ba0*/  BRA `(.L_x_644) ;  /* 0x0000000800d87947 */ /* 0x000fec0003800000 */
.L_x_687:
        /* <DEDUP_REMOVED lines=8> */
.L_x_678:
        /* <DEDUP_REMOVED lines=13> */
.L_x_691:
        /* <DEDUP_REMOVED lines=8> */
.L_x_690:
        /* <DEDUP_REMOVED lines=27> */
.L_x_693:
        /* <DEDUP_REMOVED lines=12> */
[----:B------:R-:W-:Y:S01]  /*7ff0*/  F2FP.BF16.F32.PACK_AB R0, RZ, R0 ;  /* 0x00000000ff00723e */ /* 0x000fe200000010ff */
[----:B------:R-:W-:Y:S06]  /*8000*/  BRA `(.L_x_644) ;  /* 0x0000000400c07947 */ /* 0x000fec0003800000 */
.L_x_692:
[----:B------:R2:W5:Y:S01]  /*8010*/  LDG.E.U16 R0, desc[UR36][R4.64] ;  /* 0x0000002404007981 */ /* 0x000562000c1e1500 */
[----:B------:R-:W-:Y:S05]  /*8020*/  BRA `(.L_x_644) ;  /* 0x0000000400b87947 */ /* 0x000fea0003800000 */
.L_x_689:
        /* <DEDUP_REMOVED lines=12> */
.L_x_696:
        /* <DEDUP_REMOVED lines=21> */
.L_x_700:
[----:B------:R-:W-:Y:S05]  /*8240*/  BSYNC.RECONVERGENT B1 ;  /* 0x0000000000017941 */ /* 0x000fea0003800200 */
.L_x_699:
[----:B------:R-:W-:Y:S01]  /*8250*/  IMAD.SHL.U32 R0, R0, 0x100000, RZ ;  /* 0x0010000000007824 */ /* 0x000fe200078e00ff */
[----:B------:R-:W-:-:S04]  /*8260*/  LEA R3, R3, 0x3b800000, 0x17 ;  /* 0x3b80000003037811 */ /* 0x000fc800078eb8ff */
[----:B------:R-:W-:-:S07]  /*8270*/  LOP3.LUT R0, R3, R0, R7, 0xfe, !PT ;  /* 0x0000000003007212 */ /* 0x000fce00078efe07 */
.L_x_698:
[----:B------:R-:W-:Y:S05]  /*8280*/  BSYNC.RECONVERGENT B0 ;  /* 0x0000000000007941 */ /* 0x000fea0003800200 */
.L_x_697:
[----:B------:R-:W-:Y:S01]  /*8290*/  F2FP.BF16.F32.PACK_AB R0, RZ, R0 ;  /* 0x00000000ff00723e */ /* 0x000fe200000010ff */
[----:B------:R-:W-:Y:S06]  /*82a0*/  BRA `(.L_x_644) ;  /* 0x0000000400187947 */ /* 0x000fec0003800000 */
.L_x_695:
        /* <DEDUP_REMOVED lines=21> */
.L_x_704:
[----:B------:R-:W-:Y:S05]  /*8400*/  BSYNC.RECONVERGENT B1 ;  /* 0x0000000000017941 */ /* 0x000fea0003800200 */
.L_x_703:
[----:B------:R-:W-:Y:S01]  /*8410*/  IMAD.SHL.U32 R0, R0, 0x200000, RZ ;  /* 0x0020000000007824 */ /* 0x000fe200078e00ff */
[----:B------:R-:W-:-:S04]  /*8420*/  LEA R3, R3, 0x37800000, 0x17 ;  /* 0x3780000003037811 */ /* 0x000fc800078eb8ff */
[----:B------:R-:W-:-:S07]  /*8430*/  LOP3.LUT R0, R3, R0, R7, 0xfe, !PT ;  /* 0x0000000003007212 */ /* 0x000fce00078efe07 */
.L_x_702:
[----:B------:R-:W-:Y:S05]  /*8440*/  BSYNC.RECONVERGENT B0 ;  /* 0x0000000000007941 */ /* 0x000fea0003800200 */
.L_x_701:
[----:B------:R-:W-:Y:S01]  /*8450*/  F2FP.BF16.F32.PACK_AB R0, RZ, R0 ;  /* 0x00000000ff00723e */ /* 0x000fe200000010ff */
[----:B------:R-:W-:Y:S06]  /*8460*/  BRA `(.L_x_644) ;  /* 0x0000000000a87947 */ /* 0x000fec0003800000 */
.L_x_694:
        /* <DEDUP_REMOVED lines=14> */
.L_x_708:
[----:B------:R-:W-:Y:S05]  /*8550*/  BSYNC.RECONVERGENT B0 ;  /* 0x0000000000007941 */ /* 0x000fea0003800200 */
.L_x_707:
[----:B------:R-:W-:Y:S01]  /*8560*/  F2FP.BF16.F32.PACK_AB R0, RZ, R0 ;  /* 0x00000000ff00723e */ /* 0x000fe200000010ff */
[----:B------:R-:W-:Y:S06]  /*8570*/  BRA `(.L_x_644) ;  /* 0x0000000000647947 */ /* 0x000fec0003800000 */
.L_x_682:
        /* <DEDUP_REMOVED lines=16> */
.L_x_709:
[----:B------:R-:W-:Y:S01]  /*8680*/  PRMT R0, RZ, 0x7610, R0 ;  /* 0x00007610ff007816 */ /* 0x000fe20000000000 */
[----:B------:R-:W-:Y:S06]  /*8690*/  BRA `(.L_x_644) ;  /* 0x00000000001c7947 */ /* 0x000fec0003800000 */
.L_x_706:
[----:B------:R-:W2:Y:S02]  /*86a0*/  LDG.E.64 R4, desc[UR36][R4.64] ;  /* 0x0000002404047981 */ /* 0x000ea4000c1e1b00 */
[----:B--2---:R-:W0:Y:S02]  /*86b0*/  I2F.U64 R0, R4 ;  /* 0x0000000400007312 */ /* 0x004e240000301000 */
[----:B0-----:R-:W-:Y:S01]  /*86c0*/  F2FP.BF16.F32.PACK_AB R0, RZ, R0 ;  /* 0x00000000ff00723e */ /* 0x001fe200000010ff */
[----:B------:R-:W-:Y:S06]  /*86d0*/  BRA `(.L_x_644) ;  /* 0x00000000000c7947 */ /* 0x000fec0003800000 */
.L_x_705:
[----:B------:R-:W2:Y:S02]  /*86e0*/  LDG.E R4, desc[UR36][R4.64] ;  /* 0x0000002404047981 */ /* 0x000ea4000c1e1900 */
[----:B--2---:R-:W-:-:S04]  /*86f0*/  I2FP.F32.U32 R0, R4 ;  /* 0x0000000400007245 */ /* 0x004fc80000201000 */
[----:B------:R-:W-:-:S07]  /*8700*/  F2FP.BF16.F32.PACK_AB R0, RZ, R0 ;  /* 0x00000000ff00723e */ /* 0x000fce00000010ff */
.L_x_644:
[----:B------:R-:W-:Y:S05]  /*8710*/  BSYNC.RECONVERGENT B6 ;  /* 0x0000000000067941 */ /* 0x000fea0003800200 */
.L_x_643:
[----:B-1----:R-:W-:Y:S01]  /*8720*/  ISETP.NE.AND P0, PT, R26, RZ, PT ;  /* 0x000000ff1a00720c */ /* 0x002fe20003f05270 */
[----:B------:R-:W-:-:S12]  /*8730*/  BSSY.RECONVERGENT B0, `(.L_x_710) ;  /* 0x000009b000007945 */ /* 0x000fd80003800200 */
[----:B------:R-:W-:Y:S05]  /*8740*/  @P0 BRA `(.L_x_711) ;  /* 0x0000000400740947 */ /* 0x000fea0003800000 */
[----:B------:R-:W-:Y:S01]  /*8750*/  ISETP.GE.AND P0, PT, R17, R22, PT ;  /* 0x000000161100720c */ /* 0x000fe20003f06270 */
[----:B------:R-:W-:-:S12]  /*8760*/  BSSY.RECONVERGENT B1, `(.L_x_712) ;  /* 0x0000014000017945 */ /* 0x000fd80003800200 */
[----:B------:R-:W-:Y:S05]  /*8770*/  @P0 BRA `(.L_x_713) ;  /* 0x0000000000480947 */ /* 0x000fea0003800000 */
[----:B-----5:R-:W-:Y:S01]  /*8780*/  IMAD.U32 R3, R23, 0x10000, RZ ;  /* 0x0001000017037824 */ /* 0x020fe200078e00ff */
[----:B------:R-:W-:Y:S01]  /*8790*/  BSSY.RECONVERGENT B2, `(.L_x_714) ;  /* 0x000000f000027945 */ /* 0x000fe20003800200 */
[----:B------:R-:W-:-:S03]  /*87a0*/  IMAD.U32 R28, R28, 0x10000, RZ ;  /* 0x000100001c1c7824 */ /* 0x000fc600078e00ff */
[----:B------:R-:W-:-:S13]  /*87b0*/  FSETP.GTU.FTZ.AND P1, PT, R3, RZ, PT ;  /* 0x000000ff0300720b */ /* 0x000fda0003f3c000 */
[----:B------:R-:W-:Y:S05]  /*87c0*/  @P1 BRA `(.L_x_715) ;  /* 0x0000000000241947 */ /* 0x000fea0003800000 */
[----:B------:R-:W1:Y:S01]  /*87d0*/  LDCU UR4, c[0x0][0x390] ;  /* 0x00007200ff0477ac */ /* 0x000e620008000800 */
[----:B------:R-:W3:Y:S01]  /*87e0*/  LDCU UR5, c[0x0][0x388] ;  /* 0x00007100ff0577ac */ /* 0x000ee20008000800 */
[----:B-1----:R-:W-:-:S04]  /*87f0*/  FMUL.FTZ R3, R3, UR4 ;  /* 0x0000000403037c20 */ /* 0x002fc80008410000 */
[----:B0-2---:R-:W-:Y:S01]  /*8800*/  FMUL.FTZ R4, R3, 1.4426950216293334961 ;  /* 0x3fb8aa3b03047820 */ /* 0x005fe20000410000 */
[----:B------:R-:W-:-:S04]  /*8810*/  FMUL.FTZ R3, R28, UR4 ;  /* 0x000000041c037c20 */ /* 0x000fc80008410000 */
[----:B---3--:R-:W-:Y:S01]  /*8820*/  FMUL.FTZ R3, R3, UR5 ;  /* 0x0000000503037c20 */ /* 0x008fe20008410000 */
[----:B------:R-:W0:Y:S03]  /*8830*/  MUFU.EX2 R4, R4 ;  /* 0x0000000400047308 */ /* 0x000e260000000800 */
[----:B0-----:R-:W-:Y:S01]  /*8840*/  FMUL.FTZ R3, R3, R4 ;  /* 0x0000000403037220 */ /* 0x001fe20000410000 */
[----:B------:R-:W-:Y:S06]  /*8850*/  BRA `(.L_x_716) ;  /* 0x0000000000087947 */ /* 0x000fec0003800000 */
.L_x_715:
[----:B------:R-:W1:Y:S02]  /*8860*/  LDCU UR4, c[0x0][0x38c] ;  /* 0x00007180ff0477ac */ /* 0x000e640008000800 */
[----:B-1----:R-:W-:-:S07]  /*8870*/  FMUL.FTZ R3, R28, UR4 ;  /* 0x000000041c037c20 */ /* 0x002fce0008410000 */
.L_x_716:
[----:B------:R-:W-:Y:S05]  /*8880*/  BSYNC.RECONVERGENT B2 ;  /* 0x0000000000027941 */ /* 0x000fea0003800200 */
.L_x_714:
[----:B------:R-:W-:-:S07]  /*8890*/  F2FP.BF16.F32.PACK_AB R3, RZ, R3 ;  /* 0x00000003ff03723e */ /* 0x000fce00000010ff */
.L_x_713:
[----:B------:R-:W-:Y:S05]  /*88a0*/  BSYNC.RECONVERGENT B1 ;  /* 0x0000000000017941 */ /* 0x000fea0003800200 */
.L_x_712:
[----:B0-2---:R-:W-:Y:S01]  /*88b0*/  VIADD R5, R17, 0x80 ;  /* 0x0000008011057836 */ /* 0x005fe20000000000 */
[----:B------:R-:W-:Y:S04]  /*88c0*/  BSSY.RECONVERGENT B1, `(.L_x_717) ;  /* 0x0000016000017945 */ /* 0x000fe80003800200 */
[----:B------:R-:W-:-:S13]  /*88d0*/  ISETP.GE.AND P1, PT, R5, R22, PT ;  /* 0x000000160500720c */ /* 0x000fda0003f26270 */
[----:B------:R-:W-:Y:S05]  /*88e0*/  @P1 BRA `(.L_x_718) ;  /* 0x00000000004c1947 */ /* 0x000fea0003800000 */
[----:B-----5:R-:W-:Y:S01]  /*88f0*/  IMAD.U32 R4, R25, 0x10000, RZ ;  /* 0x0001000019047824 */ /* 0x020fe200078e00ff */
[----:B------:R-:W-:Y:S01]  /*8900*/  BSSY.RECONVERGENT B2, `(.L_x_719) ;  /* 0x000000f000027945 */ /* 0x000fe20003800200 */
[----:B------:R-:W-:-:S03]  /*8910*/  IMAD.U32 R24, R24, 0x10000, RZ ;  /* 0x0001000018187824 */ /* 0x000fc600078e00ff */
[----:B------:R-:W-:-:S13]  /*8920*/  FSETP.GTU.FTZ.AND P1, PT, R4, RZ, PT ;  /* 0x000000ff0400720b */ /* 0x000fda0003f3c000 */
[----:B------:R-:W-:Y:S05]  /*8930*/  @P1 BRA `(.L_x_720) ;  /* 0x0000000000241947 */ /* 0x000fea0003800000 */
[----:B------:R-:W0:Y:S01]  /*8940*/  LDCU UR4, c[0x0][0x390] ;  /* 0x00007200ff0477ac */ /* 0x000e220008000800 */
[----:B------:R-:W1:Y:S01]  /*8950*/  LDCU UR5, c[0x0][0x388] ;  /* 0x00007100ff0577ac */ /* 0x000e620008000800 */
[----:B0-----:R-:W-:-:S04]  /*8960*/  FMUL.FTZ R4, R4, UR4 ;  /* 0x0000000404047c20 */ /* 0x001fc80008410000 */
[----:B------:R-:W-:Y:S01]  /*8970*/  FMUL.FTZ R5, R4, 1.4426950216293334961 ;  /* 0x3fb8aa3b04057820 */ /* 0x000fe20000410000 */
[----:B------:R-:W-:-:S04]  /*8980*/  FMUL.FTZ R4, R24, UR4 ;  /* 0x0000000418047c20 */ /* 0x000fc80008410000 */
[----:B-1----:R-:W-:Y:S01]  /*8990*/  FMUL.FTZ R4, R4, UR5 ;  /* 0x0000000504047c20 */ /* 0x002fe20008410000 */
[----:B------:R-:W0:Y:S03]  /*89a0*/  MUFU.EX2 R5, R5 ;  /* 0x0000000500057308 */ /* 0x000e260000000800 */
[----:B0-----:R-:W-:Y:S01]  /*89b0*/  FMUL.FTZ R4, R4, R5 ;  /* 0x0000000504047220 */ /* 0x001fe20000410000 */
[----:B------:R-:W-:Y:S06]  /*89c0*/  BRA `(.L_x_721) ;  /* 0x0000000000087947 */ /* 0x000fec0003800000 */
.L_x_720:
[----:B------:R-:W0:Y:S02]  /*89d0*/  LDCU UR4, c[0x0][0x38c] ;  /* 0x00007180ff0477ac */ /* 0x000e240008000800 */
[----:B0-----:R-:W-:-:S07]  /*89e0*/  FMUL.FTZ R4, R24, UR4 ;  /* 0x0000000418047c20 */ /* 0x001fce0008410000 */
.L_x_721:
[----:B------:R-:W-:Y:S05]  /*89f0*/  BSYNC.RECONVERGENT B2 ;  /* 0x0000000000027941 */ /* 0x000fea0003800200 */
.L_x_719:
[----:B------:R-:W-:-:S04]  /*8a00*/  F2FP.BF16.F32.PACK_AB R4, RZ, R4 ;  /* 0x00000004ff04723e */ /* 0x000fc800000010ff */
[----:B------:R-:W-:-:S07]  /*8a10*/  PRMT R23, R4, 0x7610, R23 ;  /* 0x0000761004177816 */ /* 0x000fce0000000017 */
.L_x_718:
[----:B------:R-:W-:Y:S05]  /*8a20*/  BSYNC.RECONVERGENT B1 ;  /* 0x0000000000017941 */ /* 0x000fea0003800200 */
.L_x_717:
[----:B------:R-:W-:Y:S01]  /*8a30*/  VIADD R5, R17, 0x100 ;  /* 0x0000010011057836 */ /* 0x000fe20000000000 */
        /* <DEDUP_REMOVED lines=17> */
.L_x_725:
[----:B------:R-:W0:Y:S02]  /*8b50*/  LDCU UR4, c[0x0][0x38c] ;  /* 0x00007180ff0477ac */ /* 0x000e240008000800 */
[----:B0-----:R-:W-:-:S07]  /*8b60*/  FMUL.FTZ R4, R19, UR4 ;  /* 0x0000000413047c20 */ /* 0x001fce0008410000 */
.L_x_726:
[----:B------:R-:W-:Y:S05]  /*8b70*/  BSYNC.RECONVERGENT B2 ;  /* 0x0000000000027941 */ /* 0x000fea0003800200 */
.L_x_724:
[----:B------:R-:W-:-:S04]  /*8b80*/  F2FP.BF16.F32.PACK_AB R4, RZ, R4 ;  /* 0x00000004ff04723e */ /* 0x000fc800000010ff */
[----:B------:R-:W-:-:S07]  /*8b90*/  PRMT R16, R4, 0x7610, R16 ;  /* 0x0000761004107816 */ /* 0x000fce0000000010 */
.L_x_723:
[----:B------:R-:W-:Y:S05]  /*8ba0*/  BSYNC.RECONVERGENT B1 ;  /* 0x0000000000017941 */ /* 0x000fea0003800200 */
.L_x_722:
[----:B------:R-:W-:-:S05]  /*8bb0*/  VIADD R5, R17, 0x180 ;  /* 0x0000018011057836 */ /* 0x000fca0000000000 */
[----:B------:R-:W-:-:S13]  /*8bc0*/  ISETP.GE.AND P1, PT, R5, R22, PT ;  /* 0x000000160500720c */ /* 0x000fda0003f26270 */
[----:B------:R-:W-:Y:S05]  /*8bd0*/  @P1 BRA `(.L_x_727) ;  /* 0x0000000400401947 */ /* 0x000fea0003800000 */
[----:B-----5:R-:W-:Y:S02]  /*8be0*/  IMAD.U32 R0, R0, 0x10000, RZ ;  /* 0x0001000000007824 */ /* 0x020fe400078e00ff */
[----:B------:R-:W-:-:S03]  /*8bf0*/  IMAD.U32 R18, R18, 0x10000, RZ ;  /* 0x0001000012127824 */ /* 0x000fc600078e00ff */
[----:B------:R-:W-:-:S13]  /*8c00*/  FSETP.GTU.FTZ.AND P1, PT, R0, RZ, PT ;  /* 0x000000ff0000720b */ /* 0x000fda0003f3c000 */
[----:B------:R-:W-:Y:S05]  /*8c10*/  @P1 BRA `(.L_x_728) ;  /* 0x00000000002c1947 */ /* 0x000fea0003800000 */
[----:B------:R-:W0:Y:S01]  /*8c20*/  LDCU UR4, c[0x0][0x390] ;  /* 0x00007200ff0477ac */ /* 0x000e220008000800 */
[----:B------:R-:W1:Y:S01]  /*8c30*/  LDCU UR5, c[0x0][0x388] ;  /* 0x00007100ff0577ac */ /* 0x000e620008000800 */
[----:B0-----:R-:W-:-:S04]  /*8c40*/  FMUL.FTZ R0, R0, UR4 ;  /* 0x0000000400007c20 */ /* 0x001fc80008410000 */
[----:B------:R-:W-:Y:S01]  /*8c50*/  FMUL.FTZ R4, R0, 1.4426950216293334961 ;  /* 0x3fb8aa3b00047820 */ /* 0x000fe20000410000 */
[----:B------:R-:W-:-:S03]  /*8c60*/  FMUL.FTZ R0, R18, UR4 ;  /* 0x0000000412007c20 */ /* 0x000fc60008410000 */
[----:B------:R-:W0:Y:S01]  /*8c70*/  MUFU.EX2 R5, R4 ;  /* 0x0000000400057308 */ /* 0x000e220000000800 */
[----:B-1----:R-:W-:-:S04]  /*8c80*/  FMUL.FTZ R0, R0, UR5 ;  /* 0x0000000500007c20 */ /* 0x002fc80008410000 */
[----:B0-----:R-:W-:-:S05]  /*8c90*/  FMUL.FTZ R0, R0, R5 ;  /* 0x0000000500007220 */ /* 0x001fca0000410000 */
[----:B------:R-:W-:-:S04]  /*8ca0*/  F2FP.BF16.F32.PACK_AB R0, RZ, R0 ;  /* 0x00000000ff00723e */ /* 0x000fc800000010ff */
[----:B------:R-:W-:Y:S01]  /*8cb0*/  PRMT R18, R0, 0x7610, R18 ;  /* 0x0000761000127816 */ /* 0x000fe20000000012 */
[----:B------:R-:W-:Y:S06]  /*8cc0*/  BRA `(.L_x_727) ;  /* 0x0000000400047947 */ /* 0x000fec0003800000 */
.L_x_728:
[----:B------:R-:W0:Y:S02]  /*8cd0*/  LDCU UR4, c[0x0][0x38c] ;  /* 0x00007180ff0477ac */ /* 0x000e240008000800 */
[----:B0-----:R-:W-:-:S05]  /*8ce0*/  FMUL.FTZ R0, R18, UR4 ;  /* 0x0000000412007c20 */ /* 0x001fca0008410000 */
[----:B------:R-:W-:-:S04]  /*8cf0*/  F2FP.BF16.F32.PACK_AB R0, RZ, R0 ;  /* 0x00000000ff00723e */ /* 0x000fc800000010ff */
[----:B------:R-:W-:Y:S01]  /*8d00*/  PRMT R18, R0, 0x7610, R18 ;  /* 0x0000761000127816 */ /* 0x000fe20000000012 */
[----:B------:R-:W-:Y:S06]  /*8d10*/  BRA `(.L_x_727) ;  /* 0x0000000000f07947 */ /* 0x000fec0003800000 */
.L_x_711:
[CC--:B------:R-:W-:Y:S01]  /*8d20*/  ISETP.GE.AND P0, PT, R17.reuse, R22.reuse, PT ;  /* 0x000000161100720c */ /* 0x0c0fe20003f06270 */
[C---:B------:R-:W-:Y:S01]  /*8d30*/  VIADD R3, R17.reuse, 0x80 ;  /* 0x0000008011037836 */ /* 0x040fe20000000000 */
[----:B------:R-:W-:Y:S01]  /*8d40*/  BSSY.RECONVERGENT B1, `(.L_x_729) ;  /* 0x0000011000017945 */ /* 0x000fe20003800200 */
[C---:B0-2---:R-:W-:Y:S02]  /*8d50*/  VIADD R5, R17.reuse, 0x100 ;  /* 0x0000010011057836 */ /* 0x045fe40000000000 */
[----:B------:R-:W-:Y:S01]  /*8d60*/  VIADD R7, R17, 0x180 ;  /* 0x0000018011077836 */ /* 0x000fe20000000000 */
[-C--:B------:R-:W-:Y:S02]  /*8d70*/  ISETP.GE.AND P4, PT, R3, R22.reuse, PT ;  /* 0x000000160300720c */ /* 0x080fe40003f86270 */
[-C--:B------:R-:W-:Y:S02]  /*8d80*/  ISETP.GE.AND P2, PT, R5, R22.reuse, PT ;  /* 0x000000160500720c */ /* 0x080fe40003f46270 */
[----:B------:R-:W-:-:S03]  /*8d90*/  ISETP.GE.AND P1, PT, R7, R22, PT ;  /* 0x000000160700720c */ /* 0x000fc60003f26270 */
[----:B------:R-:W-:Y:S10]  /*8da0*/  @P0 BRA `(.L_x_730) ;  /* 0x0000000000280947 */ /* 0x000ff40003800000 */
[----:B------:R-:W0:Y:S01]  /*8db0*/  LDCU.64 UR6, c[0x0][0x388] ;  /* 0x00007100ff0677ac */ /* 0x000e220008000a00 */
[----:B-----5:R-:W-:Y:S02]  /*8dc0*/  IMAD.U32 R4, R23, 0x10000, RZ ;  /* 0x0001000017047824 */ /* 0x020fe400078e00ff */
[----:B------:R-:W-:Y:S01]  /*8dd0*/  IMAD.U32 R28, R28, 0x10000, RZ ;  /* 0x000100001c1c7824 */ /* 0x000fe200078e00ff */
[----:B------:R-:W1:Y:S02]  /*8de0*/  LDCU UR4, c[0x0][0x390] ;  /* 0x00007200ff0477ac */ /* 0x000e640008000800 */
[C---:B------:R-:W-:Y:S01]  /*8df0*/  FSETP.GTU.FTZ.AND P3, PT, R4.reuse, RZ, PT ;  /* 0x000000ff0400720b */ /* 0x040fe20003f7c000 */
[----:B0-----:R-:W-:Y:S01]  /*8e00*/  FADD.FTZ R4, R4, UR6 ;  /* 0x0000000604047e21 */ /* 0x001fe20008010000 */
[----:B-1----:R-:W-:-:S04]  /*8e10*/  FMUL.FTZ R3, R28, UR4 ;  /* 0x000000041c037c20 */ /* 0x002fc80008410000 */
[----:B------:R-:W-:-:S07]  /*8e20*/  FMUL.FTZ R3, R3, R4 ;  /* 0x0000000403037220 */ /* 0x000fce0000410000 */
[----:B------:R-:W-:-:S05]  /*8e30*/  @P3 FMUL.FTZ R3, R28, UR7 ;  /* 0x000000071c033c20 */ /* 0x000fca0008410000 */
[----:B------:R-:W-:-:S07]  /*8e40*/  F2FP.BF16.F32.PACK_AB R3, RZ, R3 ;  /* 0x00000003ff03723e */ /* 0x000fce00000010ff */
.L_x_730:
[----:B------:R-:W-:Y:S05]  /*8e50*/  BSYNC.RECONVERGENT B1 ;  /* 0x0000000000017941 */ /* 0x000fea0003800200 */
.L_x_729:
[----:B------:R-:W-:Y:S04]  /*8e60*/  BSSY.RECONVERGENT B1, `(.L_x_731) ;  /* 0x000000d000017945 */ /* 0x000fe80003800200 */
[----:B------:R-:W-:Y:S05]  /*8e70*/  @P4 BRA `(.L_x_732) ;  /* 0x00000000002c4947 */ /* 0x000fea0003800000 */
        /* <DEDUP_REMOVED lines=9> */
[----:B------:R-:W-:-:S04]  /*8f10*/  F2FP.BF16.F32.PACK_AB R4, RZ, R4 ;  /* 0x00000004ff04723e */ /* 0x000fc800000010ff */
[----:B------:R-:W-:-:S07]  /*8f20*/  PRMT R23, R4, 0x7610, R23 ;  /* 0x0000761004177816 */ /* 0x000fce0000000017 */
.L_x_732:
[----:B------:R-:W-:Y:S05]  /*8f30*/  BSYNC.RECONVERGENT B1 ;  /* 0x0000000000017941 */ /* 0x000fea0003800200 */
.L_x_731:
        /* <DEDUP_REMOVED lines=13> */
.L_x_734:
[----:B------:R-:W-:Y:S05]  /*9010*/  BSYNC.RECONVERGENT B1 ;  /* 0x0000000000017941 */ /* 0x000fea0003800200 */
.L_x_733:
        /* <DEDUP_REMOVED lines=12> */
.L_x_727:
[----:B------:R-:W-:Y:S05]  /*90e0*/  BSYNC.RECONVERGENT B0 ;  /* 0x0000000000007941 */ /* 0x000fea0003800200 */
.L_x_710:
[----:B-----5:R-:W0:Y:S01]  /*90f0*/  LDC.U8 R19, c[0x0][0x3c8] ;  /* 0x0000f200ff137b82 */ /* 0x020e220000000000 */
[----:B------:R-:W-:Y:S04]  /*9100*/  BSSY.RECONVERGENT B6, `(.L_x_735) ;  /* 0x00000f9000067945 */ /* 0x000fe80003800200 */
[----:B------:R-:W-:Y:S05]  /*9110*/  @P0 BRA `(.L_x_736) ;  /* 0x0000000c00dc0947 */ /* 0x000fea0003800000 */
[----:B------:R-:W1:Y:S01]  /*9120*/  LDCU UR4, c[0x0][0x3cc] ;  /* 0x00007980ff0477ac */ /* 0x000e620008000800 */
[----:B------:R-:W2:Y:S01]  /*9130*/  LDC.64 R8, c[0x0][0x3a0] ;  /* 0x0000e800ff087b82 */ /* 0x000ea20000000a00 */
[----:B------:R-:W-:Y:S01]  /*9140*/  IMAD R0, R2, 0x200, R17 ;  /* 0x0000020002007824 */ /* 0x000fe200078e0211 */
[----:B0-----:R-:W-:-:S03]  /*9150*/  PRMT R4, R19, 0x9910, RZ ;  /* 0x0000991013047816 */ /* 0x001fc600000000ff */
[----:B-1----:R-:W-:Y:S02]  /*9160*/  IMAD R5, R0, UR4, RZ ;  /* 0x0000000400057c24 */ /* 0x002fe4000f8e02ff */
[----:B------:R-:W-:-:S05]  /*9170*/  IMAD.MOV.U32 R0, RZ, RZ, R4 ;  /* 0x000000ffff007224 */ /* 0x000fca00078e0004 */
[----:B------:R-:W-:Y:S02]  /*9180*/  ISETP.GT.AND P0, PT, R0, 0x9, PT ;  /* 0x000000090000780c */ /* 0x000fe40003f04270 */
[----:B--2---:R-:W-:-:S05]  /*9190*/  IADD3 R8, P1, PT, R5, R8, RZ ;  /* 0x0000000805087210 */ /* 0x004fca0007f3e0ff */
[----:B------:R-:W-:-:S06]  /*91a0*/  IMAD.X R9, RZ, RZ, R9, P1 ;  /* 0x000000ffff097224 */ /* 0x000fcc00008e0609 */
[----:B------:R-:W-:Y:S05]  /*91b0*/  @P0 BRA `(.L_x_737) ;  /* 0x00000004000c0947 */ /* 0x000fea0003800000 */
[----:B------:R-:W-:-:S13]  /*91c0*/  ISETP.GT.AND P0, PT, R0, 0x4, PT ;  /* 0x000000040000780c */ /* 0x000fda0003f04270 */
[----:B------:R-:W-:Y:S05]  /*91d0*/  @P0 BRA `(.L_x_738) ;  /* 0x0000000000800947 */ /* 0x000fea0003800000 */
[----:B------:R-:W-:-:S13]  /*91e0*/  ISETP.GT.AND P0, PT, R0, 0x1, PT ;  /* 0x000000010000780c */ /* 0x000fda0003f04270 */
[----:B------:R-:W-:Y:S05]  /*91f0*/  @P0 BRA `(.L_x_739) ;  /* 0x0000000000300947 */ /* 0x000fea0003800000 */
[----:B------:R-:W-:-:S13]  /*9200*/  ISETP.NE.AND P0, PT, R19, RZ, PT ;  /* 0x000000ff1300720c */ /* 0x000fda0003f05270 */
[----:B------:R-:W-:Y:S05]  /*9210*/  @!P0 BRA `(.L_x_740) ;  /* 0x0000000000188947 */ /* 0x000fea0003800000 */
[----:B------:R-:W-:-:S13]  /*9220*/  ISETP.NE.AND P0, PT, R0, 0x1, PT ;  /* 0x000000010000780c */ /* 0x000fda0003f05270 */
[----:B------:R-:W-:Y:S05]  /*9230*/  @P0 BRA `(.L_x_741) ;  /* 0x0000000800f00947 */ /* 0x000fea0003800000 */
[----:B------:R-:W-:-:S06]  /*9240*/  IMAD.U32 R3, R3, 0x10000, RZ ;  /* 0x0001000003037824 */ /* 0x000fcc00078e00ff */
[----:B------:R-:W0:Y:S02]  /*9250*/  F2I.FTZ.TRUNC.NTZ R3, R3 ;  /* 0x0000000300037305 */ /* 0x000e24000021f100 */
[----:B0-----:R0:W-:Y:S01]  /*9260*/  STG.E.U8 desc[UR36][R8.64], R3 ;  /* 0x0000000308007986 */ /* 0x0011e2000c101124 */
[----:B------:R-:W-:Y:S05]  /*9270*/  BRA `(.L_x_742) ;  /* 0x0000000c00807947 */ /* 0x000fea0003800000 */
.L_x_740:
[----:B------:R-:W-:-:S06]  /*9280*/  IMAD.U32 R5, R3, 0x10000, RZ ;  /* 0x0001000003057824 */ /* 0x000fcc00078e00ff */
[----:B------:R-:W0:Y:S02]  /*9290*/  F2I.S64.TRUNC R4, R5 ;  /* 0x0000000500047311 */ /* 0x000e24000020d900 */
[----:B0-----:R0:W-:Y:S01]  /*92a0*/  STG.E.U8 desc[UR36][R8.64], R4 ;  /* 0x0000000408007986 */ /* 0x0011e2000c101124 */
[----:B------:R-:W-:Y:S05]  /*92b0*/  BRA `(.L_x_742) ;  /* 0x0000000c00707947 */ /* 0x000fea0003800000 */
.L_x_739:
[----:B------:R-:W-:-:S13]  /*92c0*/  ISETP.NE.AND P0, PT, R0, 0x2, PT ;  /* 0x000000020000780c */ /* 0x000fda0003f05270 */
[----:B------:R-:W-:Y:S05]  /*92d0*/  @!P0 BRA `(.L_x_743) ;  /* 0x0000000000308947 */ /* 0x000fea0003800000 */
[----:B------:R-:W-:-:S13]  /*92e0*/  ISETP.NE.AND P0, PT, R0, 0x3, PT ;  /* 0x000000030000780c */ /* 0x000fda0003f05270 */
[----:B------:R-:W-:Y:S05]  /*92f0*/  @!P0 BRA `(.L_x_744) ;  /* 0x0000000000188947 */ /* 0x000fea0003800000 */
[----:B------:R-:W-:-:S13]  /*9300*/  ISETP.NE.AND P0, PT, R0, 0x4, PT ;  /* 0x000000040000780c */ /* 0x000fda0003f05270 */
[----:B------:R-:W-:Y:S05]  /*9310*/  @P0 BRA `(.L_x_741) ;  /* 0x0000000800b80947 */ /* 0x000fea0003800000 */
[----:B------:R-:W-:-:S06]  /*9320*/  IMAD.U32 R4, R3, 0x10000, RZ ;  /* 0x0001000003047824 */ /* 0x000fcc00078e00ff */
[----:B------:R-:W0:Y:S02]  /*9330*/  F2I.S64.TRUNC R4, R4 ;  /* 0x0000000400047311 */ /* 0x000e24000020d900 */
[----:B0-----:R0:W-:Y:S01]  /*9340*/  STG.E.64 desc[UR36][R8.64], R4 ;  /* 0x0000000408007986 */ /* 0x0011e2000c101b24 */
[----:B------:R-:W-:Y:S05]  /*9350*/  BRA `(.L_x_742) ;  /* 0x0000000c00487947 */ /* 0x000fea0003800000 */
.L_x_744:
[----:B------:R-:W-:-:S06]  /*9360*/  IMAD.U32 R3, R3, 0x10000, RZ ;  /* 0x0001000003037824 */ /* 0x000fcc00078e00ff */
[----:B------:R-:W0:Y:S02]  /*9370*/  F2I.FTZ.TRUNC.NTZ R3, R3 ;  /* 0x0000000300037305 */ /* 0x000e24000021f100 */
[----:B0-----:R0:W-:Y:S01]  /*9380*/  STG.E desc[UR36][R8.64], R3 ;  /* 0x0000000308007986 */ /* 0x0011e2000c101924 */
[----:B------:R-:W-:Y:S05]  /*9390*/  BRA `(.L_x_742) ;  /* 0x0000000c00387947 */ /* 0x000fea0003800000 */
.L_x_743:
[----:B------:R-:W-:-:S06]  /*93a0*/  IMAD.U32 R3, R3, 0x10000, RZ ;  /* 0x0001000003037824 */ /* 0x000fcc00078e00ff */
[----:B------:R-:W0:Y:S02]  /*93b0*/  F2I.FTZ.TRUNC.NTZ R3, R3 ;  /* 0x0000000300037305 */ /* 0x000e24000021f100 */
[----:B0-----:R0:W-:Y:S01]  /*93c0*/  STG.E.U16 desc[UR36][R8.64], R3 ;  /* 0x0000000308007986 */ /* 0x0011e2000c101524 */
[----:B------:R-:W-:Y:S05]  /*93d0*/  BRA `(.L_x_742) ;  /* 0x0000000c00287947 */ /* 0x000fea0003800000 */
.L_x_738:
[----:B------:R-:W-:-:S13]  /*93e0*/  ISETP.GT.AND P0, PT, R0, 0x6, PT ;  /* 0x000000060000780c */ /* 0x000fda0003f04270 */
[----:B------:R-:W-:Y:S05]  /*93f0*/  @P0 BRA `(.L_x_745) ;  /* 0x00000000002c0947 */ /* 0x000fea0003800000 */
[----:B------:R-:W-:-:S13]  /*9400*/  ISETP.NE.AND P0, PT, R0, 0x5, PT ;  /* 0x000000050000780c */ /* 0x000fda0003f05270 */
[----:B------:R-:W-:Y:S05]  /*9410*/  @!P0 BRA `(.L_x_746) ;  /* 0x0000000000148947 */ /* 0x000fea0003800000 */
[----:B------:R-:W-:-:S13]  /*9420*/  ISETP.NE.AND P0, PT, R0, 0x6, PT ;  /* 0x000000060000780c */ /* 0x000fda0003f05270 */
[----:B------:R-:W-:Y:S05]  /*9430*/  @P0 BRA `(.L_x_741) ;  /* 0x0000000800700947 */ /* 0x000fea0003800000 */
[----:B------:R-:W-:-:S05]  /*9440*/  IMAD.U32 R3, R3, 0x10000, RZ ;  /* 0x0001000003037824 */ /* 0x000fca00078e00ff */
[----:B------:R0:W-:Y:S01]  /*9450*/  STG.E desc[UR36][R8.64], R3 ;  /* 0x0000000308007986 */ /* 0x0001e2000c101924 */
[----:B------:R-:W-:Y:S05]  /*9460*/  BRA `(.L_x_742) ;  /* 0x0000000c00047947 */ /* 0x000fea0003800000 */
.L_x_746:
[----:B------:R-:W-:-:S05]  /*9470*/  IMAD.U32 R0, R3, 0x10000, RZ ;  /* 0x0001000003007824 */ /* 0x000fca00078e00ff */
[----:B------:R-:W-:-:S05]  /*9480*/  F2FP.F16.F32.PACK_AB R0, RZ, R0 ;  /* 0x00000000ff00723e */ /* 0x000fca00000000ff */
[----:B------:R0:W-:Y:S01]  /*9490*/  STG.E.U16 desc[UR36][R8.64], R0 ;  /* 0x0000000008007986 */ /* 0x0001e2000c101524 */
[----:B------:R-:W-:Y:S05]  /*94a0*/  BRA `(.L_x_742) ;  /* 0x0000000800f47947 */ /* 0x000fea0003800000 */
.L_x_745:
[----:B------:R-:W-:-:S13]  /*94b0*/  ISETP.NE.AND P0, PT, R0, 0x7, PT ;  /* 0x000000070000780c */ /* 0x000fda0003f05270 */
[----:B------:R-:W-:Y:S05]  /*94c0*/  @!P0 BRA `(.L_x_747) ;  /* 0x0000000000348947 */ /* 0x000fea0003800000 */
[----:B------:R-:W-:-:S13]  /*94d0*/  ISETP.NE.AND P0, PT, R0, 0x8, PT ;  /* 0x000000080000780c */ /* 0x000fda0003f05270 */
[----:B------:R-:W-:Y:S05]  /*94e0*/  @!P0 BRA `(.L_x_748) ;  /* 0x0000000000188947 */ /* 0x000fea0003800000 */
[----:B------:R-:W-:-:S13]  /*94f0*/  ISETP.NE.AND P0, PT, R0, 0x9, PT ;  /* 0x000000090000780c */ /* 0x000fda0003f05270 */
[----:B------:R-:W-:Y:S05]  /*9500*/  @P0 BRA `(.L_x_741) ;  /* 0x00000008003c0947 */ /* 0x000fea0003800000 */
[----:B------:R-:W-:Y:S02]  /*9510*/  IMAD.U32 R4, R3, 0x10000, RZ ;  /* 0x0001000003047824 */ /* 0x000fe400078e00ff */
[----:B------:R-:W-:-:S05]  /*9520*/  IMAD.MOV.U32 R5, RZ, RZ, RZ ;  /* 0x000000ffff057224 */ /* 0x000fca00078e00ff */
[----:B------:R0:W-:Y:S01]  /*9530*/  STG.E.64 desc[UR36][R8.64], R4 ;  /* 0x0000000408007986 */ /* 0x0001e2000c101b24 */
[----:B------:R-:W-:Y:S05]  /*9540*/  BRA `(.L_x_742) ;  /* 0x0000000800cc7947 */ /* 0x000fea0003800000 */
.L_x_748:
[----:B------:R-:W-:-:S05]  /*9550*/  IMAD.U32 R3, R3, 0x10000, RZ ;  /* 0x0001000003037824 */ /* 0x000fca00078e00ff */
[----:B------:R-:W-:-:S04]  /*9560*/  F2FP.F16.F32.PACK_AB R3, RZ, R3 ;  /* 0x00000003ff03723e */ /* 0x000fc800000000ff */
[----:B------:R-:W-:-:S05]  /*9570*/  PRMT R3, R3, 0x5410, RZ ;  /* 0x0000541003037816 */ /* 0x000fca00000000ff */
[----:B------:R0:W-:Y:S01]  /*9580*/  STG.E desc[UR36][R8.64], R3 ;  /* 0x0000000308007986 */ /* 0x0001e2000c101924 */
[----:B------:R-:W-:Y:S05]  /*9590*/  BRA `(.L_x_742) ;  /* 0x0000000800b87947 */ /* 0x000fea0003800000 */
.L_x_747:
[----:B------:R-:W-:-:S04]  /*95a0*/  IMAD.U32 R4, R3, 0x10000, RZ ;  /* 0x0001000003047824 */ /* 0x000fc800078e00ff */
[----:B------:R-:W-:-:S06]  /*95b0*/  FMUL.FTZ R4, R4, 1 ;  /* 0x3f80000004047820 */ /* 0x000fcc0000410000 */
[----:B------:R-:W0:Y:S02]  /*95c0*/  F2F.F64.F32 R4, R4 ;  /* 0x0000000400047310 */ /* 0x000e240000201800 */
[----:B0-----:R0:W-:Y:S01]  /*95d0*/  STG.E.64 desc[UR36][R8.64], R4 ;  /* 0x0000000408007986 */ /* 0x0011e2000c101b24 */
[----:B------:R-:W-:Y:S05]  /*95e0*/  BRA `(.L_x_742) ;  /* 0x0000000800a47947 */ /* 0x000fea0003800000 */
.L_x_737:
[----:B------:R-:W-:-:S13]  /*95f0*/  ISETP.GT.AND P0, PT, R0, 0x18, PT ;  /* 0x000000180000780c */ /* 0x000fda0003f04270 */
[----:B------:R-:W-:Y:S05]  /*9600*/  @P0 BRA `(.L_x_749) ;  /* 0x0000000000f40947 */ /* 0x000fea0003800000 */
[----:B------:R-:W-:-:S13]  /*9610*/  ISETP.GT.AND P0, PT, R0, 0xe, PT ;  /* 0x0000000e0000780c */ /* 0x000fda0003f04270 */
[----:B------:R-:W-:Y:S05]  /*9620*/  @P0 BRA `(.L_x_750) ;  /* 0x00000000003c0947 */ /* 0x000fea0003800000 */
[----:B------:R-:W-:-:S13]  /*9630*/  ISETP.NE.AND P0, PT, R0, 0xa, PT ;  /* 0x0000000a0000780c */ /* 0x000fda0003f05270 */
[----:B------:R-:W-:Y:S05]  /*9640*/  @!P0 BRA `(.L_x_751) ;  /* 0x00000000001c8947 */ /* 0x000fea0003800000 */
[----:B------:R-:W-:-:S13]  /*9650*/  ISETP.NE.AND P0, PT, R0, 0xb, PT ;  /* 0x0000000b0000780c */ /* 0x000fda0003f05270 */
[----:B------:R-:W-:Y:S05]  /*9660*/  @P0 BRA `(.L_x_741) ;  /* 0x0000000400e40947 */ /* 0x000fea0003800000 */
[----:B------:R-:W-:-:S05]  /*9670*/  IMAD.U32 R3, R3, 0x10000, RZ ;  /* 0x0001000003037824 */ /* 0x000fca00078e00ff */
[----:B------:R-:W-:-:S04]  /*9680*/  FSETP.NEU.FTZ.AND P0, PT, R3, RZ, PT ;  /* 0x000000ff0300720b */ /* 0x000fc80003f1d000 */
[----:B------:R-:W-:-:S05]  /*9690*/  SEL R3, RZ, 0x1, !P0 ;  /* 0x00000001ff037807 */ /* 0x000fca0004000000 */
[----:B------:R0:W-:Y:S01]  /*96a0*/  STG.E.U8 desc[UR36][R8.64], R3 ;  /* 0x0000000308007986 */ /* 0x0001e2000c101124 */
[----:B------:R-:W-:Y:S05]  /*96b0*/  BRA `(.L_x_742) ;  /* 0x0000000800707947 */ /* 0x000fea0003800000 */
.L_x_751:
[----:B------:R-:W-:Y:S01]  /*96c0*/  IMAD.U32 R3, R3, 0x10000, RZ ;  /* 0x0001000003037824 */ /* 0x000fe200078e00ff */
[----:B------:R-:W-:-:S03]  /*96d0*/  CS2R R6, SRZ ;  /* 0x0000000000067805 */ /* 0x000fc6000001ff00 */
[----:B------:R-:W-:-:S04]  /*96e0*/  FMUL.FTZ R3, R3, 1 ;  /* 0x3f80000003037820 */ /* 0x000fc80000410000 */
[----:B------:R-:W0:Y:S02]  /*96f0*/  F2F.F64.F32 R4, R3 ;  /* 0x0000000300047310 */ /* 0x000e240000201800 */
[----:B0-----:R0:W-:Y:S01]  /*9700*/  STG.E.128 desc[UR36][R8.64], R4 ;  /* 0x0000000408007986 */ /* 0x0011e2000c101d24 */
[----:B------:R-:W-:Y:S05]  /*9710*/  BRA `(.L_x_742) ;  /* 0x0000000800587947 */ /* 0x000fea0003800000 */
.L_x_750:
[----:B------:R-:W-:-:S13]  /*9720*/  ISETP.NE.AND P0, PT, R0, 0xf, PT ;  /* 0x0000000f0000780c */ /* 0x000fda0003f05270 */
[----:B------:R-:W-:Y:S05]  /*9730*/  @!P0 BRA `(.L_x_752) ;  /* 0x0000000000a08947 */ /* 0x000fea0003800000 */
[----:B------:R-:W-:-:S13]  /*9740*/  ISETP.NE.AND P0, PT, R0, 0x17, PT ;  /* 0x000000170000780c */ /* 0x000fda0003f05270 */
[----:B------:R-:W-:Y:S05]  /*9750*/  @!P0 BRA `(.L_x_753) ;  /* 0x00000000004c8947 */ /* 0x000fea0003800000 */
[----:B------:R-:W-:-:S13]  /*9760*/  ISETP.NE.AND P0, PT, R0, 0x18, PT ;  /* 0x000000180000780c */ /* 0x000fda0003f05270 */
[----:B------:R-:W-:Y:S05]  /*9770*/  @P0 BRA `(.L_x_741) ;  /* 0x0000000400a00947 */ /* 0x000fea0003800000 */
        /* <DEDUP_REMOVED lines=13> */
.L_x_755:
[----:B------:R-:W-:Y:S05]  /*9850*/  BSYNC.RECONVERGENT B0 ;  /* 0x0000000000007941 */ /* 0x000fea0003800200 */
.L_x_754:
[----:B------:R-:W-:-:S05]  /*9860*/  LOP3.LUT R5, R0, 0x80, R5, 0xf8, !PT ;  /* 0x0000008000057812 */ /* 0x000fca00078ef805 */
[----:B------:R0:W-:Y:S01]  /*9870*/  STG.E.U8 desc[UR36][R8.64], R5 ;  /* 0x0000000508007986 */ /* 0x0001e2000c101124 */
[----:B------:R-:W-:Y:S05]  /*9880*/  BRA `(.L_x_742) ;  /* 0x0000000400fc7947 */ /* 0x000fea0003800000 */
.L_x_753:
        /* <DEDUP_REMOVED lines=15> */
.L_x_757:
[----:B------:R-:W-:Y:S05]  /*9980*/  BSYNC.RECONVERGENT B0 ;  /* 0x0000000000007941 */ /* 0x000fea0003800200 */
.L_x_756:
[----:B------:R-:W-:-:S05]  /*9990*/  LOP3.LUT R5, R0, 0x80, R5, 0xf8, !PT ;  /* 0x0000008000057812 */ /* 0x000fca00078ef805 */
[----:B------:R0:W-:Y:S01]  /*99a0*/  STG.E.U8 desc[UR36][R8.64], R5 ;  /* 0x0000000508007986 */ /* 0x0001e2000c101124 */
[----:B------:R-:W-:Y:S05]  /*99b0*/  BRA `(.L_x_742) ;  /* 0x0000000400b07947 */ /* 0x000fea0003800000 */
.L_x_752:
[----:B------:R0:W-:Y:S01]  /*99c0*/  STG.E.U16 desc[UR36][R8.64], R3 ;  /* 0x0000000308007986 */ /* 0x0001e2000c101524 */
[----:B------:R-:W-:Y:S05]  /*99d0*/  BRA `(.L_x_742) ;  /* 0x0000000400a87947 */ /* 0x000fea0003800000 */
.L_x_749:
[----:B------:R-:W-:-:S13]  /*99e0*/  ISETP.GT.AND P0, PT, R0, 0x1b, PT ;  /* 0x0000001b0000780c */ /* 0x000fda0003f04270 */
[----:B------:R-:W-:Y:S05]  /*99f0*/  @P0 BRA `(.L_x_758) ;  /* 0x0000000000e80947 */ /* 0x000fea0003800000 */
[----:B------:R-:W-:-:S13]  /*9a00*/  ISETP.NE.AND P0, PT, R0, 0x19, PT ;  /* 0x000000190000780c */ /* 0x000fda0003f05270 */
[----:B------:R-:W-:Y:S05]  /*9a10*/  @!P0 BRA `(.L_x_759) ;  /* 0x0000000000808947 */ /* 0x000fea0003800000 */
[----:B------:R-:W-:-:S13]  /*9a20*/  ISETP.NE.AND P0, PT, R0, 0x1a, PT ;  /* 0x0000001a0000780c */ /* 0x000fda0003f05270 */
[----:B------:R-:W-:Y:S05]  /*9a30*/  @!P0 BRA `(.L_x_760) ;  /* 0x0000000000188947 */ /* 0x000fea0003800000 */
[----:B------:R-:W-:-:S13]  /*9a40*/  ISETP.NE.AND P0, PT, R0, 0x1b, PT ;  /* 0x0000001b0000780c */ /* 0x000fda0003f05270 */
[----:B------:R-:W-:Y:S05]  /*9a50*/  @P0 BRA `(.L_x_741) ;  /* 0x0000000000e80947 */ /* 0x000fea0003800000 */
[----:B------:R-:W-:-:S06]  /*9a60*/  IMAD.U32 R3, R3, 0x10000, RZ ;  /* 0x0001000003037824 */ /* 0x000fcc00078e00ff */
[----:B------:R-:W0:Y:S02]  /*9a70*/  F2I.FTZ.U32.TRUNC.NTZ R3, R3 ;  /* 0x0000000300037305 */ /* 0x000e24000021f000 */
[----:B0-----:R1:W-:Y:S01]  /*9a80*/  STG.E.U16 desc[UR36][R8.64], R3 ;  /* 0x0000000308007986 */ /* 0x0013e2000c101524 */
[----:B------:R-:W-:Y:S05]  /*9a90*/  BRA `(.L_x_742) ;  /* 0x0000000400787947 */ /* 0x000fea0003800000 */
.L_x_760:
        /* <DEDUP_REMOVED lines=8> */
[----:B------:R-:W-:Y:S01]  /*9b20*/  FADD.FTZ R0, R0, 8192 ;  /* 0x4600000000007421 */ /* 0x000fe20000010000 */
[----:B------:R-:W-:-:S04]  /*9b30*/  PRMT R4, RZ, 0x7610, R4 ;  /* 0x00007610ff047816 */ /* 0x000fc80000000004 */
[----:B------:R-:W-:-:S13]  /*9b40*/  LOP3.LUT P0, R0, R0, 0xff, RZ, 0xc0, !PT ;  /* 0x000000ff00007812 */ /* 0x000fda000780c0ff */
[----:B------:R-:W-:Y:S05]  /*9b50*/  @!P0 BRA `(.L_x_762) ;  /* 0x0000000000248947 */ /* 0x000fea0003800000 */
[----:B------:R-:W-:Y:S05]  /*9b60*/  BRA `(.L_x_764) ;  /* 0x0000000000147947 */ /* 0x000fea0003800000 */
.L_x_763:
[----:B------:R-:W-:-:S04]  /*9b70*/  SHF.R.U32.HI R0, RZ, 0x14, R3 ;  /* 0x00000014ff007819 */ /* 0x000fc80000011603 */
[----:B------:R-:W-:-:S04]  /*9b80*/  LOP3.LUT R0, R0, 0x1, RZ, 0xc0, !PT ;  /* 0x0000000100007812 */ /* 0x000fc800078ec0ff */
[----:B------:R-:W-:-:S04]  /*9b90*/  IADD3 R0, PT, PT, R3, 0x487ffff, R0 ;  /* 0x0487ffff03007810 */ /* 0x000fc80007ffe000 */
[----:B------:R-:W-:-:S04]  /*9ba0*/  SHF.R.U32.HI R0, RZ, 0x14, R0 ;  /* 0x00000014ff007819 */ /* 0x000fc80000011600 */
[----:B------:R-:W-:-:S07]  /*9bb0*/  LOP3.LUT R0, R0, 0xff, RZ, 0xc0, !PT ;  /* 0x000000ff00007812 */ /* 0x000fce00078ec0ff */
.L_x_764:
[----:B------:R-:W-:-:S04]  /*9bc0*/  SHF.R.U32.HI R3, RZ, 0x18, R3 ;  /* 0x00000018ff037819 */ /* 0x000fc80000011603 */
[----:B------:R-:W-:-:S04]  /*9bd0*/  LOP3.LUT R0, R0, 0x80, R3, 0xf8, !PT ;  /* 0x0000008000007812 */ /* 0x000fc800078ef803 */
[----:B------:R-:W-:-:S07]  /*9be0*/  PRMT R4, R0, 0x7610, R4 ;  /* 0x0000761000047816 */ /* 0x000fce0000000004 */
.L_x_762:
[----:B------:R-:W-:Y:S05]  /*9bf0*/  BSYNC.RECONVERGENT B0 ;  /* 0x0000000000007941 */ /* 0x000fea0003800200 */
.L_x_761:
[----:B------:R2:W-:Y:S01]  /*9c00*/  STG.E.U8 desc[UR36][R8.64], R4 ;  /* 0x0000000408007986 */ /* 0x0005e2000c101124 */
[----:B------:R-:W-:Y:S05]  /*9c10*/  BRA `(.L_x_742) ;  /* 0x0000000400187947 */ /* 0x000fea0003800000 */
.L_x_759:
        /* <DEDUP_REMOVED lines=13> */
.L_x_767:
[----:B------:R-:W-:-:S04]  /*9cf0*/  SHF.R.U32.HI R0, RZ, 0x15, R3 ;  /* 0x00000015ff007819 */ /* 0x000fc80000011603 */
[----:B------:R-:W-:-:S04]  /*9d00*/  LOP3.LUT R0, R0, 0x1, RZ, 0xc0, !PT ;  /* 0x0000000100007812 */ /* 0x000fc800078ec0ff */
[----:B------:R-:W-:-:S04]  /*9d10*/  IADD3 R0, PT, PT, R3, 0x88fffff, R0 ;  /* 0x088fffff03007810 */ /* 0x000fc80007ffe000 */
[----:B------:R-:W-:-:S04]  /*9d20*/  SHF.R.U32.HI R0, RZ, 0x15, R0 ;  /* 0x00000015ff007819 */ /* 0x000fc80000011600 */
[----:B------:R-:W-:-:S07]  /*9d30*/  LOP3.LUT R0, R0, 0xff, RZ, 0xc0, !PT ;  /* 0x000000ff00007812 */ /* 0x000fce00078ec0ff */
.L_x_768:
[----:B------:R-:W-:-:S04]  /*9d40*/  SHF.R.U32.HI R3, RZ, 0x18, R3 ;  /* 0x00000018ff037819 */ /* 0x000fc80000011603 */
[----:B------:R-:W-:-:S04]  /*9d50*/  LOP3.LUT R0, R0, 0x80, R3, 0xf8, !PT ;  /* 0x0000008000007812 */ /* 0x000fc800078ef803 */
[----:B------:R-:W-:-:S07]  /*9d60*/  PRMT R4, R0, 0x7610, R4 ;  /* 0x0000761000047816 */ /* 0x000fce0000000004 */
.L_x_766:
[----:B------:R-:W-:Y:S05]  /*9d70*/  BSYNC.RECONVERGENT B0 ;  /* 0x0000000000007941 */ /* 0x000fea0003800200 */
.L_x_765:
[----:B------:R0:W-:Y:S01]  /*9d80*/  STG.E.U8 desc[UR36][R8.64], R4 ;  /* 0x0000000408007986 */ /* 0x0001e2000c101124 */
[----:B------:R-:W-:Y:S05]  /*9d90*/  BRA `(.L_x_742) ;  /* 0x0000000000b87947 */ /* 0x000fea0003800000 */
.L_x_758:
[----:B------:R-:W-:-:S13]  /*9da0*/  ISETP.NE.AND P0, PT, R0, 0x1c, PT ;  /* 0x0000001c0000780c */ /* 0x000fda0003f05270 */
[----:B------:R-:W-:Y:S05]  /*9db0*/  @!P0 BRA `(.L_x_769) ;  /* 0x0000000000a48947 */ /* 0x000fea0003800000 */
[----:B------:R-:W-:-:S13]  /*9dc0*/  ISETP.NE.AND P0, PT, R0, 0x1d, PT ;  /* 0x0000001d0000780c */ /* 0x000fda0003f05270 */
[----:B------:R-:W-:Y:S05]  /*9dd0*/  @!P0 BRA `(.L_x_770) ;  /* 0x00000000008c8947 */ /* 0x000fea0003800000 */
[----:B------:R-:W-:-:S13]  /*9de0*/  ISETP.NE.AND P0, PT, R0, 0x2c, PT ;  /* 0x0000002c0000780c */ /* 0x000fda0003f05270 */
[----:B------:R-:W-:Y:S05]  /*9df0*/  @!P0 BRA `(.L_x_771) ;  /* 0x0000000000448947 */ /* 0x000fea0003800000 */
.L_x_741:
        /* <DEDUP_REMOVED lines=16> */
.L_x_772:
[----:B------:R-:W-:Y:S05]  /*9f00*/  BRA `(.L_x_742) ;  /* 0x00000000005c7947 */ /* 0x000fea0003800000 */
.L_x_771:
        /* <DEDUP_REMOVED lines=12> */
[----:B------:R-:W-:-:S04]  /*9fd0*/  @!P0 IMAD.MOV R0, RZ, RZ, R5 ;  /* 0x000000ffff008224 */ /* 0x000fc800078e0205 */
[----:B------:R-:W-:-:S05]  /*9fe0*/  @P2 IMAD.MOV.U32 R3, RZ, RZ, R0 ;  /* 0x000000ffff032224 */ /* 0x000fca00078e0000 */
[----:B------:R0:W-:Y:S01]  /*9ff0*/  STG.E.U8 desc[UR36][R8.64], R3 ;  /* 0x0000000308007986 */ /* 0x0001e2000c101124 */
[----:B------:R-:W-:Y:S05]  /*a000*/  BRA `(.L_x_742) ;  /* 0x00000000001c7947 */ /* 0x000fea0003800000 */
.L_x_770:
[----:B------:R-:W-:-:S06]  /*a010*/  IMAD.U32 R4, R3, 0x10000, RZ ;  /* 0x0001000003047824 */ /* 0x000fcc00078e00ff */
[----:B------:R-:W0:Y:S02]  /*a020*/  F2I.U64.TRUNC R4, R4 ;  /* 0x0000000400047311 */ /* 0x000e24000020d800 */
[----:B0-----:R4:W-:Y:S01]  /*a030*/  STG.E.64 desc[UR36][R8.64], R4 ;  /* 0x0000000408007986 */ /* 0x0019e2000c101b24 */
[----:B------:R-:W-:Y:S05]  /*a040*/  BRA `(.L_x_742) ;  /* 0x00000000000c7947 */ /* 0x000fea0003800000 */
.L_x_769:
[----:B------:R-:W-:-:S06]  /*a050*/  IMAD.U32 R3, R3, 0x10000, RZ ;  /* 0x0001000003037824 */ /* 0x000fcc00078e00ff */
[----:B------:R-:W0:Y:S02]  /*a060*/  F2I.FTZ.U32.TRUNC.NTZ R3, R3 ;  /* 0x0000000300037305 */ /* 0x000e24000021f000 */
[----:B0-----:R3:W-:Y:S02]  /*a070*/  STG.E desc[UR36][R8.64], R3 ;  /* 0x0000000308007986 */ /* 0x0017e4000c101924 */
.L_x_742:
[----:B------:R-:W-:-:S07]  /*a080*/  VIADD R17, R17, 0x80 ;  /* 0x0000008011117836 */ /* 0x000fce0000000000 */
.L_x_736:
[----:B------:R-:W-:Y:S05]  /*a090*/  BSYNC.RECONVERGENT B6 ;  /* 0x0000000000067941 */ /* 0x000fea0003800200 */
.L_x_735:
[----:B------:R-:W-:Y:S01]  /*a0a0*/  ISETP.GE.AND P0, PT, R17, R22, PT ;  /* 0x000000161100720c */ /* 0x000fe20003f06270 */
[----:B------:R-:W-:-:S12]  /*a0b0*/  BSSY.RECONVERGENT B6, `(.L_x_773) ;  /* 0x00001f0000067945 */ /* 0x000fd80003800200 */
[----:B------:R-:W-:Y:S05]  /*a0c0*/  @P0 BRA `(.L_x_774) ;  /* 0x0000001c00b80947 */ /* 0x000fea0003800000 */
[----:B------:R-:W5:Y:S01]  /*a0d0*/  LDCU UR4, c[0x0][0x3cc] ;  /* 0x00007980ff0477ac */ /* 0x000f620008000800 */
[----:B01234-:R-:W0:Y:S01]  /*a0e0*/  LDC.64 R8, c[0x0][0x3a0] ;  /* 0x0000e800ff087b82 */ /* 0x01fe220000000a00 */
[----:B------:R-:W-:Y:S01]  /*a0f0*/  IMAD R0, R2, 0x200, R17 ;  /* 0x0000020002007824 */ /* 0x000fe200078e0211 */
[----:B------:R-:W-:-:S03]  /*a100*/  PRMT R4, R19, 0x9910, RZ ;  /* 0x0000991013047816 */ /* 0x000fc600000000ff */
[----:B-----5:R-:W-:Y:S02]  /*a110*/  IMAD R3, R0, UR4, RZ ;  /* 0x0000000400037c24 */ /* 0x020fe4000f8e02ff */
[----:B------:R-:W-:-:S05]  /*a120*/  IMAD.MOV.U32 R0, RZ, RZ, R4 ;  /* 0x000000ffff007224 */ /* 0x000fca00078e0004 */
[----:B------:R-:W-:Y:S02]  /*a130*/  ISETP.GT.AND P1, PT, R0, 0x9, PT ;  /* 0x000000090000780c */ /* 0x000fe40003f24270 */
[----:B0-----:R-:W-:-:S05]  /*a140*/  IADD3 R8, P0, PT, R3, R8, RZ ;  /* 0x0000000803087210 */ /* 0x001fca0007f1e0ff */
        /* <DEDUP_REMOVED lines=14> */
.L_x_778:
[----:B------:R-:W-:-:S06]  /*a230*/  IMAD.U32 R5, R23, 0x10000, RZ ;  /* 0x0001000017057824 */ /* 0x000fcc00078e00ff */
[----:B------:R-:W0:Y:S02]  /*a240*/  F2I.S64.TRUNC R4, R5 ;  /* 0x0000000500047311 */ /* 0x000e24000020d900 */
[----:B0-----:R4:W-:Y:S01]  /*a250*/  STG.E.U8 desc[UR36][R8.64], R4 ;  /* 0x0000000408007986 */ /* 0x0019e2000c101124 */
[----:B------:R-:W-:Y:S05]  /*a260*/  BRA `(.L_x_780) ;  /* 0x0000000c006c7947 */ /* 0x000fea0003800000 */
.L_x_777:
        /* <DEDUP_REMOVED lines=10> */
.L_x_782:
[----:B------:R-:W-:-:S06]  /*a310*/  IMAD.U32 R23, R23, 0x10000, RZ ;  /* 0x0001000017177824 */ /* 0x000fcc00078e00ff */
[----:B------:R-:W0:Y:S02]  /*a320*/  F2I.FTZ.TRUNC.NTZ R23, R23 ;  /* 0x0000001700177305 */ /* 0x000e24000021f100 */
[----:B0-----:R2:W-:Y:S01]  /*a330*/  STG.E desc[UR36][R8.64], R23 ;  /* 0x0000001708007986 */ /* 0x0015e2000c101924 */
[----:B------:R-:W-:Y:S05]  /*a340*/  BRA `(.L_x_780) ;  /* 0x0000000c00347947 */ /* 0x000fea0003800000 */
.L_x_781:
[----:B------:R-:W-:-:S06]  /*a350*/  IMAD.U32 R23, R23, 0x10000, RZ ;  /* 0x0001000017177824 */ /* 0x000fcc00078e00ff */
[----:B------:R-:W0:Y:S02]  /*a360*/  F2I.FTZ.TRUNC.NTZ R23, R23 ;  /* 0x0000001700177305 */ /* 0x000e24000021f100 */
[----:B0-----:R0:W-:Y:S01]  /*a370*/  STG.E.U16 desc[UR36][R8.64], R23 ;  /* 0x0000001708007986 */ /* 0x0011e2000c101524 */
[----:B------:R-:W-:Y:S05]  /*a380*/  BRA `(.L_x_780) ;  /* 0x0000000c00247947 */ /* 0x000fea0003800000 */
.L_x_776:
        /* <DEDUP_REMOVED lines=9> */
.L_x_784:
[----:B------:R-:W-:-:S05]  /*a420*/  IMAD.U32 R0, R23, 0x10000, RZ ;  /* 0x0001000017007824 */ /* 0x000fca00078e00ff */
[----:B------:R-:W-:-:S05]  /*a430*/  F2FP.F16.F32.PACK_AB R0, RZ, R0 ;  /* 0x00000000ff00723e */ /* 0x000fca00000000ff */
[----:B------:R0:W-:Y:S01]  /*a440*/  STG.E.U16 desc[UR36][R8.64], R0 ;  /* 0x0000000008007986 */ /* 0x0001e2000c101524 */
[----:B------:R-:W-:Y:S05]  /*a450*/  BRA `(.L_x_780) ;  /* 0x0000000800f07947 */ /* 0x000fea0003800000 */
.L_x_783:
        /* <DEDUP_REMOVED lines=10> */
.L_x_786:
[----:B------:R-:W-:-:S05]  /*a500*/  IMAD.U32 R23, R23, 0x10000, RZ ;  /* 0x0001000017177824 */ /* 0x000fca00078e00ff */
[----:B------:R-:W-:-:S04]  /*a510*/  F2FP.F16.F32.PACK_AB R3, RZ, R23 ;  /* 0x00000017ff03723e */ /* 0x000fc800000000ff */
[----:B------:R-:W-:-:S05]  /*a520*/  PRMT R3, R3, 0x5410, RZ ;  /* 0x0000541003037816 */ /* 0x000fca00000000ff */
[----:B------:R0:W-:Y:S01]  /*a530*/  STG.E desc[UR36][R8.64], R3 ;  /* 0x0000000308007986 */ /* 0x0001e2000c101924 */
[----:B------:R-:W-:Y:S05]  /*a540*/  BRA `(.L_x_780) ;  /* 0x0000000800b47947 */ /* 0x000fea0003800000 */
.L_x_785:
[----:B------:R-:W-:-:S04]  /*a550*/  IMAD.U32 R4, R23, 0x10000, RZ ;  /* 0x0001000017047824 */ /* 0x000fc800078e00ff */
[----:B------:R-:W-:-:S06]  /*a560*/  FMUL.FTZ R4, R4, 1 ;  /* 0x3f80000004047820 */ /* 0x000fcc0000410000 */
[----:B------:R-:W0:Y:S02]  /*a570*/  F2F.F64.F32 R4, R4 ;  /* 0x0000000400047310 */ /* 0x000e240000201800 */
[----:B0-----:R0:W-:Y:S01]  /*a580*/  STG.E.64 desc[UR36][R8.64], R4 ;  /* 0x0000000408007986 */ /* 0x0011e2000c101b24 */
[----:B------:R-:W-:Y:S05]  /*a590*/  BRA `(.L_x_780) ;  /* 0x0000000800a07947 */ /* 0x000fea0003800000 */
.L_x_775:
[----:B------:R-:W-:-:S13]  /*a5a0*/  ISETP.GT.AND P0, PT, R0, 0x18, PT ;  /* 0x000000180000780c */ /* 0x000fda0003f04270 */
[----:B------:R-:W-:Y:S05]  /*a5b0*/  @!P0 BRA `(.L_x_787) ;  /* 0x0000000400608947 */ /* 0x000fea0003800000 */
        /* <DEDUP_REMOVED lines=12> */
.L_x_790:
        /* <DEDUP_REMOVED lines=17> */
.L_x_793:
[----:B------:R-:W-:-:S04]  /*a790*/  SHF.R.U32.HI R3, RZ, 0x18, R23 ;  /* 0x00000018ff037819 */ /* 0x000fc80000011617 */
[----:B------:R-:W-:-:S04]  /*a7a0*/  LOP3.LUT R0, R0, 0x80, R3, 0xf8, !PT ;  /* 0x0000008000007812 */ /* 0x000fc800078ef803 */
[----:B------:R-:W-:-:S07]  /*a7b0*/  PRMT R4, R0, 0x7610, R4 ;  /* 0x0000761000047816 */ /* 0x000fce0000000004 */
.L_x_792:
[----:B------:R-:W-:Y:S05]  /*a7c0*/  BSYNC.RECONVERGENT B0 ;  /* 0x0000000000007941 */ /* 0x000fea0003800200 */
.L_x_791:
[----:B------:R0:W-:Y:S01]  /*a7d0*/  STG.E.U8 desc[UR36][R8.64], R4 ;  /* 0x0000000408007986 */ /* 0x0001e2000c101124 */
[----:B------:R-:W-:Y:S05]  /*a7e0*/  BRA `(.L_x_780) ;  /* 0x00000008000c7947 */ /* 0x000fea0003800000 */
.L_x_789:
        /* <DEDUP_REMOVED lines=17> */
.L_x_796:
[----:B------:R-:W-:-:S04]  /*a900*/  SHF.R.U32.HI R3, RZ, 0x18, R23 ;  /* 0x00000018ff037819 */ /* 0x000fc80000011617 */
[----:B------:R-:W-:-:S04]  /*a910*/  LOP3.LUT R0, R0, 0x80, R3, 0xf8, !PT ;  /* 0x0000008000007812 */ /* 0x000fc800078ef803 */
[----:B------:R-:W-:-:S07]  /*a920*/  PRMT R4, R0, 0x7610, R4 ;  /* 0x0000761000047816 */ /* 0x000fce0000000004 */
.L_x_795:
[----:B------:R-:W-:Y:S05]  /*a930*/  BSYNC.RECONVERGENT B0 ;  /* 0x0000000000007941 */ /* 0x000fea0003800200 */
.L_x_794:
[----:B------:R0:W-:Y:S01]  /*a940*/  STG.E.U8 desc[UR36][R8.64], R4 ;  /* 0x0000000408007986 */ /* 0x0001e2000c101124 */
[----:B------:R-:W-:Y:S05]  /*a950*/  BRA `(.L_x_780) ;  /* 0x0000000400b07947 */ /* 0x000fea0003800000 */
.L_x_788:
[----:B------:R-:W-:-:S13]  /*a960*/  ISETP.NE.AND P0, PT, R0, 0x1c, PT ;  /* 0x0000001c0000780c */ /* 0x000fda0003f05270 */
[----:B------:R-:W-:Y:S05]  /*a970*/  @!P0 BRA `(.L_x_797) ;  /* 0x0000000000608947 */ /* 0x000fea0003800000 */
[----:B------:R-:W-:-:S13]  /*a980*/  ISETP.NE.AND P0, PT, R0, 0x1d, PT ;  /* 0x0000001d0000780c */ /* 0x000fda0003f05270 */
[----:B------:R-:W-:Y:S05]  /*a990*/  @!P0 BRA `(.L_x_798) ;  /* 0x0000000000488947 */ /* 0x000fea0003800000 */
[----:B------:R-:W-:-:S13]  /*a9a0*/  ISETP.NE.AND P0, PT, R0, 0x2c, PT ;  /* 0x0000002c0000780c */ /* 0x000fda0003f05270 */
[----:B------:R-:W-:Y:S05]  /*a9b0*/  @P0 BRA `(.L_x_779) ;  /* 0x0000000000bc0947 */ /* 0x000fea0003800000 */
        /* <DEDUP_REMOVED lines=16> */
.L_x_798:
[----:B------:R-:W-:-:S06]  /*aac0*/  IMAD.U32 R4, R23, 0x10000, RZ ;  /* 0x0001000017047824 */ /* 0x000fcc00078e00ff */
[----:B------:R-:W0:Y:S02]  /*aad0*/  F2I.U64.TRUNC R4, R4 ;  /* 0x0000000400047311 */ /* 0x000e24000020d800 */
[----:B0-----:R0:W-:Y:S01]  /*aae0*/  STG.E.64 desc[UR36][R8.64], R4 ;  /* 0x0000000408007986 */ /* 0x0011e2000c101b24 */
[----:B------:R-:W-:Y:S05]  /*aaf0*/  BRA `(.L_x_780) ;  /* 0x0000000400487947 */ /* 0x000fea0003800000 */
.L_x_797:
[----:B------:R-:W-:-:S06]  /*ab00*/  IMAD.U32 R23, R23, 0x10000, RZ ;  /* 0x0001000017177824 */ /* 0x000fcc00078e00ff */
[----:B------:R-:W0:Y:S02]  /*ab10*/  F2I.FTZ.U32.TRUNC.NTZ R23, R23 ;  /* 0x0000001700177305 */ /* 0x000e24000021f000 */
[----:B0-----:R0:W-:Y:S01]  /*ab20*/  STG.E desc[UR36][R8.64], R23 ;  /* 0x0000001708007986 */ /* 0x0011e2000c101924 */
[----:B------:R-:W-:Y:S05]  /*ab30*/  BRA `(.L_x_780) ;  /* 0x0000000400387947 */ /* 0x000fea0003800000 */
.L_x_787:
        /* <DEDUP_REMOVED lines=11> */
.L_x_800:
[----:B------:R-:W-:Y:S01]  /*abf0*/  IMAD.U32 R23, R23, 0x10000, RZ ;  /* 0x0001000017177824 */ /* 0x000fe200078e00ff */
[----:B------:R-:W-:-:S03]  /*ac00*/  CS2R R6, SRZ ;  /* 0x0000000000067805 */ /* 0x000fc6000001ff00 */
[----:B------:R-:W-:-:S06]  /*ac10*/  FMUL.FTZ R4, R23, 1 ;  /* 0x3f80000017047820 */ /* 0x000fcc0000410000 */
[----:B------:R-:W0:Y:S02]  /*ac20*/  F2F.F64.F32 R4, R4 ;  /* 0x0000000400047310 */ /* 0x000e240000201800 */
[----:B0-----:R0:W-:Y:S01]  /*ac30*/  STG.E.128 desc[UR36][R8.64], R4 ;  /* 0x0000000408007986 */ /* 0x0011e2000c101d24 */
[----:B------:R-:W-:Y:S05]  /*ac40*/  BRA `(.L_x_780) ;  /* 0x0000000000f47947 */ /* 0x000fea0003800000 */
.L_x_799:
[----:B------:R-:W-:-:S13]  /*ac50*/  ISETP.NE.AND P0, PT, R0, 0xf, PT ;  /* 0x0000000f0000780c */ /* 0x000fda0003f05270 */
[----:B------:R-:W-:Y:S05]  /*ac60*/  @!P0 BRA `(.L_x_801) ;  /* 0x0000000000e88947 */ /* 0x000fea0003800000 */
[----:B------:R-:W-:-:S13]  /*ac70*/  ISETP.NE.AND P0, PT, R0, 0x17, PT ;  /* 0x000000170000780c */ /* 0x000fda0003f05270 */
[----:B------:R-:W-:Y:S05]  /*ac80*/  @!P0 BRA `(.L_x_802) ;  /* 0x0000000000908947 */ /* 0x000fea0003800000 */
[----:B------:R-:W-:-:S13]  /*ac90*/  ISETP.NE.AND P0, PT, R0, 0x18, PT ;  /* 0x000000180000780c */ /* 0x000fda0003f05270 */
[----:B------:R-:W-:Y:S05]  /*aca0*/  @!P0 BRA `(.L_x_803) ;  /* 0x0000000000448947 */ /* 0x000fea0003800000 */
.L_x_779:
        /* <DEDUP_REMOVED lines=16> */
.L_x_804:
[----:B------:R-:W-:Y:S05]  /*adb0*/  BRA `(.L_x_780) ;  /* 0x0000000000987947 */ /* 0x000fea0003800000 */
.L_x_803:
        /* <DEDUP_REMOVED lines=13> */
.L_x_806:
[----:B------:R-:W-:Y:S05]  /*ae90*/  BSYNC.RECONVERGENT B0 ;  /* 0x0000000000007941 */ /* 0x000fea0003800200 */
.L_x_805:
[----:B------:R-:W-:-:S05]  /*aea0*/  LOP3.LUT R3, R0, 0x80, R3, 0xf8, !PT ;  /* 0x0000008000037812 */ /* 0x000fca00078ef803 */
[----:B------:R0:W-:Y:S01]  /*aeb0*/  STG.E.U8 desc[UR36][R8.64], R3 ;  /* 0x0000000308007986 */ /* 0x0001e2000c101124 */
[----:B------:R-:W-:Y:S05]  /*aec0*/  BRA `(.L_x_780) ;  /* 0x0000000000547947 */ /* 0x000fea0003800000 */
.L_x_802:
        /* <DEDUP_REMOVED lines=12> */
.L_x_808:
[----:B------:R-:W-:Y:S01]  /*af90*/  IMAD.MOV.U32 R0, RZ, RZ, 0x7f ;  /* 0x0000007fff007424 */ /* 0x000fe200078e00ff */
[----:B------:R-:W-:-:S04]  /*afa0*/  ISETP.GT.U32.AND P0, PT, R4, 0x7f800000, PT ;  /* 0x7f8000000400780c */ /* 0x000fc80003f04070 */
[----:B------:R-:W-:-:S09]  /*afb0*/  SEL R0, R0, 0x7c, P0 ;  /* 0x0000007c00007807 */ /* 0x000fd20000000000 */
.L_x_809:
[----:B------:R-:W-:Y:S05]  /*afc0*/  BSYNC.RECONVERGENT B0 ;  /* 0x0000000000007941 */ /* 0x000fea0003800200 */
.L_x_807:
[----:B------:R-:W-:-:S04]  /*afd0*/  SHF.R.U32.HI R3, RZ, 0x18, R3 ;  /* 0x00000018ff037819 */ /* 0x000fc80000011603 */
[----:B------:R-:W-:-:S05]  /*afe0*/  LOP3.LUT R3, R0, 0x80, R3, 0xf8, !PT ;  /* 0x0000008000037812 */ /* 0x000fca00078ef803 */
[----:B------:R0:W-:Y:S01]  /*aff0*/  STG.E.U8 desc[UR36][R8.64], R3 ;  /* 0x0000000308007986 */ /* 0x0001e2000c101124 */
[----:B------:R-:W-:Y:S05]  /*b000*/  BRA `(.L_x_780) ;  /* 0x0000000000047947 */ /* 0x000fea0003800000 */
.L_x_801:
[----:B------:R0:W-:Y:S02]  /*b010*/  STG.E.U16 desc[UR36][R8.64], R23 ;  /* 0x0000001708007986 */ /* 0x0001e4000c101524 */
.L_x_780:
[----:B------:R-:W-:-:S05]  /*b020*/  VIADD R17, R17, 0x80 ;  /* 0x0000008011117836 */ /* 0x000fca0000000000 */
[----:B------:R-:W-:-:S13]  /*b030*/  ISETP.GE.AND P0, PT, R17, R22, PT ;  /* 0x000000161100720c */ /* 0x000fda0003f06270 */
        /* <DEDUP_REMOVED lines=19> */
[----:B------:R-:W-:-:S04]  /*b170*/  IMAD.U32 R16, R16, 0x10000, RZ ;  /* 0x0001000010107824 */ /* 0x000fc800078e00ff */
[----:B------:R-:W0:Y:S02]  /*b180*/  F2I.FTZ.TRUNC.NTZ R3, R16 ;  /* 0x0000001000037305 */ /* 0x000e24000021f100 */
[----:B0-----:R0:W-:Y:S01]  /*b190*/  STG.E.U8 desc[UR36][R8.64], R3 ;  /* 0x0000000308007986 */ /* 0x0011e2000c101124 */
[----:B------:R-:W-:Y:S05]  /*b1a0*/  BRA `(.L_x_815) ;  /* 0x0000000c007c7947 */ /* 0x000fea0003800000 */
.L_x_813:
[----:B------:R-:W-:-:S06]  /*b1b0*/  IMAD.U32 R5, R16, 0x10000, RZ ;  /* 0x0001000010057824 */ /* 0x000fcc00078e00ff */
[----:B------:R-:W0:Y:S02]  /*b1c0*/  F2I.S64.TRUNC R4, R5 ;  /* 0x0000000500047311 */ /* 0x000e24000020d900 */
[----:B0-----:R0:W-:Y:S01]  /*b1d0*/  STG.E.U8 desc[UR36][R8.64], R4 ;  /* 0x0000000408007986 */ /* 0x0011e2000c101124 */
[----:B------:R-:W-:Y:S05]  /*b1e0*/  BRA `(.L_x_815) ;  /* 0x0000000c006c7947 */ /* 0x000fea0003800000 */
.L_x_812:
        /* <DEDUP_REMOVED lines=10> */
.L_x_817:
[----:B------:R-:W-:-:S04]  /*b290*/  IMAD.U32 R16, R16, 0x10000, RZ ;  /* 0x0001000010107824 */ /* 0x000fc800078e00ff */
[----:B------:R-:W0:Y:S02]  /*b2a0*/  F2I.FTZ.TRUNC.NTZ R3, R16 ;  /* 0x0000001000037305 */ /* 0x000e24000021f100 */
[----:B0-----:R0:W-:Y:S01]  /*b2b0*/  STG.E desc[UR36][R8.64], R3 ;  /* 0x0000000308007986 */ /* 0x0011e2000c101924 */
[----:B------:R-:W-:Y:S05]  /*b2c0*/  BRA `(.L_x_815) ;  /* 0x0000000c00347947 */ /* 0x000fea0003800000 */
.L_x_816:
[----:B------:R-:W-:-:S04]  /*b2d0*/  IMAD.U32 R16, R16, 0x10000, RZ ;  /* 0x0001000010107824 */ /* 0x000fc800078e00ff */
[----:B------:R-:W0:Y:S02]  /*b2e0*/  F2I.FTZ.TRUNC.NTZ R3, R16 ;  /* 0x0000001000037305 */ /* 0x000e24000021f100 */
[----:B0-----:R0:W-:Y:S01]  /*b2f0*/  STG.E.U16 desc[UR36][R8.64], R3 ;  /* 0x0000000308007986 */ /* 0x0011e2000c101524 */
[----:B------:R-:W-:Y:S05]  /*b300*/  BRA `(.L_x_815) ;  /* 0x0000000c00247947 */ /* 0x000fea0003800000 */
.L_x_811:
        /* <DEDUP_REMOVED lines=9> */
.L_x_819:
[----:B------:R-:W-:-:S05]  /*b3a0*/  IMAD.U32 R0, R16, 0x10000, RZ ;  /* 0x0001000010007824 */ /* 0x000fca00078e00ff */
[----:B------:R-:W-:-:S05]  /*b3b0*/  F2FP.F16.F32.PACK_AB R0, RZ, R0 ;  /* 0x00000000ff00723e */ /* 0x000fca00000000ff */
[----:B------:R0:W-:Y:S01]  /*b3c0*/  STG.E.U16 desc[UR36][R8.64], R0 ;  /* 0x0000000008007986 */ /* 0x0001e2000c101524 */
[----:B------:R-:W-:Y:S05]  /*b3d0*/  BRA `(.L_x_815) ;  /* 0x0000000800f07947 */ /* 0x000fea0003800000 */
.L_x_818:
        /* <DEDUP_REMOVED lines=10> */
.L_x_821:
[----:B------:R-:W-:-:S05]  /*b480*/  IMAD.U32 R16, R16, 0x10000, RZ ;  /* 0x0001000010107824 */ /* 0x000fca00078e00ff */
[----:B------:R-:W-:-:S04]  /*b490*/  F2FP.F16.F32.PACK_AB R3, RZ, R16 ;  /* 0x00000010ff03723e */ /* 0x000fc800000000ff */
[----:B------:R-:W-:-:S05]  /*b4a0*/  PRMT R3, R3, 0x5410, RZ ;  /* 0x0000541003037816 */ /* 0x000fca00000000ff */
[----:B------:R0:W-:Y:S01]  /*b4b0*/  STG.E desc[UR36][R8.64], R3 ;  /* 0x0000000308007986 */ /* 0x0001e2000c101924 */
[----:B------:R-:W-:Y:S05]  /*b4c0*/  BRA `(.L_x_815) ;  /* 0x0000000800b47947 */ /* 0x000fea0003800000 */
.L_x_820:
[----:B------:R-:W-:-:S04]  /*b4d0*/  IMAD.U32 R4, R16, 0x10000, RZ ;  /* 0x0001000010047824 */ /* 0x000fc800078e00ff */
[----:B------:R-:W-:-:S06]  /*b4e0*/  FMUL.FTZ R4, R4, 1 ;  /* 0x3f80000004047820 */ /* 0x000fcc0000410000 */
[----:B------:R-:W0:Y:S02]  /*b4f0*/  F2F.F64.F32 R4, R4 ;  /* 0x0000000400047310 */ /* 0x000e240000201800 */
[----:B0-----:R0:W-:Y:S01]  /*b500*/  STG.E.64 desc[UR36][R8.64], R4 ;  /* 0x0000000408007986 */ /* 0x0011e2000c101b24 */
[----:B------:R-:W-:Y:S05]  /*b510*/  BRA `(.L_x_815) ;  /* 0x0000000800a07947 */ /* 0x000fea0003800000 */
.L_x_810:
        /* <DEDUP_REMOVED lines=14> */
.L_x_825:
        /* <DEDUP_REMOVED lines=17> */
.L_x_828:
[----:B------:R-:W-:-:S04]  /*b710*/  SHF.R.U32.HI R3, RZ, 0x18, R5 ;  /* 0x00000018ff037819 */ /* 0x000fc80000011605 */
[----:B------:R-:W-:-:S04]  /*b720*/  LOP3.LUT R0, R0, 0x80, R3, 0xf8, !PT ;  /* 0x0000008000007812 */ /* 0x000fc800078ef803 */
[----:B------:R-:W-:-:S07]  /*b730*/  PRMT R4, R0, 0x7610, R4 ;  /* 0x0000761000047816 */ /* 0x000fce0000000004 */
.L_x_827:
[----:B------:R-:W-:Y:S05]  /*b740*/  BSYNC.RECONVERGENT B0 ;  /* 0x0000000000007941 */ /* 0x000fea0003800200 */
.L_x_826:
[----:B------:R0:W-:Y:S01]  /*b750*/  STG.E.U8 desc[UR36][R8.64], R4 ;  /* 0x0000000408007986 */ /* 0x0001e2000c101124 */
[----:B------:R-:W-:Y:S05]  /*b760*/  BRA `(.L_x_815) ;  /* 0x00000008000c7947 */ /* 0x000fea0003800000 */
.L_x_824:
        /* <DEDUP_REMOVED lines=17> */
.L_x_831:
[----:B------:R-:W-:-:S04]  /*b880*/  SHF.R.U32.HI R3, RZ, 0x18, R5 ;  /* 0x00000018ff037819 */ /* 0x000fc80000011605 */
[----:B------:R-:W-:-:S04]  /*b890*/  LOP3.LUT R0, R0, 0x80, R3, 0xf8, !PT ;  /* 0x0000008000007812 */ /* 0x000fc800078ef803 */
[----:B------:R-:W-:-:S07]  /*b8a0*/  PRMT R4, R0, 0x7610, R4 ;  /* 0x0000761000047816 */ /* 0x000fce0000000004 */
.L_x_830:
[----:B------:R-:W-:Y:S05]  /*b8b0*/  BSYNC.RECONVERGENT B0 ;  /* 0x0000000000007941 */ /* 0x000fea0003800200 */
.L_x_829:
[----:B------:R3:W-:Y:S01]  /*b8c0*/  STG.E.U8 desc[UR36][R8.64], R4 ;  /* 0x0000000408007986 */ /* 0x0007e2000c101124 */
[----:B------:R-:W-:Y:S05]  /*b8d0*/  BRA `(.L_x_815) ;  /* 0x0000000400b07947 */ /* 0x000fea0003800000 */
.L_x_823:
        /* <DEDUP_REMOVED lines=22> */
.L_x_833:
[----:B------:R-:W-:-:S06]  /*ba40*/  IMAD.U32 R4, R16, 0x10000, RZ ;  /* 0x0001000010047824 */ /* 0x000fcc00078e00ff */
[----:B------:R-:W0:Y:S02]  /*ba50*/  F2I.U64.TRUNC R4, R4 ;  /* 0x0000000400047311 */ /* 0x000e24000020d800 */
[----:B0-----:R1:W-:Y:S01]  /*ba60*/  STG.E.64 desc[UR36][R8.64], R4 ;  /* 0x0000000408007986 */ /* 0x0013e2000c101b24 */
[----:B------:R-:W-:Y:S05]  /*ba70*/  BRA `(.L_x_815) ;  /* 0x0000000400487947 */ /* 0x000fea0003800000 */
.L_x_832:
[----:B------:R-:W-:-:S04]  /*ba80*/  IMAD.U32 R16, R16, 0x10000, RZ ;  /* 0x0001000010107824 */ /* 0x000fc800078e00ff */
[----:B------:R-:W0:Y:S02]  /*ba90*/  F2I.FTZ.U32.TRUNC.NTZ R3, R16 ;  /* 0x0000001000037305 */ /* 0x000e24000021f000 */
[----:B0-----:R2:W-:Y:S01]  /*baa0*/  STG.E desc[UR36][R8.64], R3 ;  /* 0x0000000308007986 */ /* 0x0015e2000c101924 */
[----:B------:R-:W-:Y:S05]  /*bab0*/  BRA `(.L_x_815) ;  /* 0x0000000400387947 */ /* 0x000fea0003800000 */
.L_x_822:
        /* <DEDUP_REMOVED lines=11> */
.L_x_835:
[----:B------:R-:W-:Y:S01]  /*bb70*/  IMAD.U32 R16, R16, 0x10000, RZ ;  /* 0x0001000010107824 */ /* 0x000fe200078e00ff */
[----:B------:R-:W-:-:S03]  /*bb80*/  CS2R R6, SRZ ;  /* 0x0000000000067805 */ /* 0x000fc6000001ff00 */
[----:B------:R-:W-:-:S06]  /*bb90*/  FMUL.FTZ R4, R16, 1 ;  /* 0x3f80000010047820 */ /* 0x000fcc0000410000 */
[----:B------:R-:W0:Y:S02]  /*bba0*/  F2F.F64.F32 R4, R4 ;  /* 0x0000000400047310 */ /* 0x000e240000201800 */
[----:B0-----:R0:W-:Y:S01]  /*bbb0*/  STG.E.128 desc[UR36][R8.64], R4 ;  /* 0x0000000408007986 */ /* 0x0011e2000c101d24 */
[----:B------:R-:W-:Y:S05]  /*bbc0*/  BRA `(.L_x_815) ;  /* 0x0000000000f47947 */ /* 0x000fea0003800000 */
.L_x_834:
[----:B------:R-:W-:-:S13]  /*bbd0*/  ISETP.NE.AND P0, PT, R0, 0xf, PT ;  /* 0x0000000f0000780c */ /* 0x000fda0003f05270 */
[----:B------:R-:W-:Y:S05]  /*bbe0*/  @!P0 BRA `(.L_x_836) ;  /* 0x0000000000e88947 */ /* 0x000fea0003800000 */
[----:B------:R-:W-:-:S13]  /*bbf0*/  ISETP.NE.AND P0, PT, R0, 0x17, PT ;  /* 0x000000170000780c */ /* 0x000fda0003f05270 */
[----:B------:R-:W-:Y:S05]  /*bc00*/  @!P0 BRA `(.L_x_837) ;  /* 0x0000000000908947 */ /* 0x000fea0003800000 */
[----:B------:R-:W-:-:S13]  /*bc10*/  ISETP.NE.AND P0, PT, R0, 0x18, PT ;  /* 0x000000180000780c */ /* 0x000fda0003f05270 */
[----:B------:R-:W-:Y:S05]  /*bc20*/  @!P0 BRA `(.L_x_838) ;  /* 0x0000000000448947 */ /* 0x000fea0003800000 */
.L_x_814:
        /* <DEDUP_REMOVED lines=16> */
.L_x_839:
[----:B------:R-:W-:Y:S05]  /*bd30*/  BRA `(.L_x_815) ;  /* 0x0000000000987947 */ /* 0x000fea0003800000 */
.L_x_838:
        /* <DEDUP_REMOVED lines=13> */
.L_x_841:
[----:B------:R-:W-:Y:S05]  /*be10*/  BSYNC.RECONVERGENT B0 ;  /* 0x0000000000007941 */ /* 0x000fea0003800200 */
.L_x_840:
[----:B------:R-:W-:-:S05]  /*be20*/  LOP3.LUT R3, R0, 0x80, R3, 0xf8, !PT ;  /* 0x0000008000037812 */ /* 0x000fca00078ef803 */
[----:B------:R0:W-:Y:S01]  /*be30*/  STG.E.U8 desc[UR36][R8.64], R3 ;  /* 0x0000000308007986 */ /* 0x0001e2000c101124 */
[----:B------:R-:W-:Y:S05]  /*be40*/  BRA `(.L_x_815) ;  /* 0x0000000000547947 */ /* 0x000fea0003800000 */
.L_x_837:
        /* <DEDUP_REMOVED lines=12> */
.L_x_843:
[----:B------:R-:W-:Y:S01]  /*bf10*/  IMAD.MOV.U32 R0, RZ, RZ, 0x7f ;  /* 0x0000007fff007424 */ /* 0x000fe200078e00ff */
[----:B------:R-:W-:-:S04]  /*bf20*/  ISETP.GT.U32.AND P0, PT, R4, 0x7f800000, PT ;  /* 0x7f8000000400780c */ /* 0x000fc80003f04070 */
[----:B------:R-:W-:-:S09]  /*bf30*/  SEL R0, R0, 0x7c, P0 ;  /* 0x0000007c00007807 */ /* 0x000fd20000000000 */
.L_x_844:
[----:B------:R-:W-:Y:S05]  /*bf40*/  BSYNC.RECONVERGENT B0 ;  /* 0x0000000000007941 */ /* 0x000fea0003800200 */
.L_x_842:
[----:B------:R-:W-:-:S04]  /*bf50*/  SHF.R.U32.HI R3, RZ, 0x18, R3 ;  /* 0x00000018ff037819 */ /* 0x000fc80000011603 */
[----:B------:R-:W-:-:S05]  /*bf60*/  LOP3.LUT R3, R0, 0x80, R3, 0xf8, !PT ;  /* 0x0000008000037812 */ /* 0x000fca00078ef803 */
[----:B------:R0:W-:Y:S01]  /*bf70*/  STG.E.U8 desc[UR36][R8.64], R3 ;  /* 0x0000000308007986 */ /* 0x0001e2000c101124 */
[----:B------:R-:W-:Y:S05]  /*bf80*/  BRA `(.L_x_815) ;  /* 0x0000000000047947 */ /* 0x000fea0003800000 */
.L_x_836:
[----:B------:R0:W-:Y:S02]  /*bf90*/  STG.E.U16 desc[UR36][R8.64], R16 ;  /* 0x0000001008007986 */ /* 0x0001e4000c101524 */
.L_x_815:
[----:B------:R-:W-:-:S07]  /*bfa0*/  VIADD R17, R17, 0x80 ;  /* 0x0000008011117836 */ /* 0x000fce0000000000 */
.L_x_774:
[----:B------:R-:W-:Y:S05]  /*bfb0*/  BSYNC.RECONVERGENT B6 ;  /* 0x0000000000067941 */ /* 0x000fea0003800200 */
.L_x_773:
[----:B------:R-:W-:-:S13]  /*bfc0*/  ISETP.GE.AND P0, PT, R17, R22, PT ;  /* 0x000000161100720c */ /* 0x000fda0003f06270 */
[----:B------:R-:W-:Y:S05]  /*bfd0*/  @P0 EXIT ;  /* 0x000000000000094d */ /* 0x000fea0003800000 */
[----:B01234-:R-:W0:Y:S01]  /*bfe0*/  LDC.64 R4, c[0x0][0x3a0] ;  /* 0x0000e800ff047b82 */ /* 0x01fe220000000a00 */
[----:B------:R-:W1:Y:S01]  /*bff0*/  LDCU UR4, c[0x0][0x3cc] ;  /* 0x00007980ff0477ac */ /* 0x000e620008000800 */
[----:B------:R-:W-:Y:S01]  /*c000*/  PRMT R0, R19, 0x9910, RZ ;  /* 0x0000991013007816 */ /* 0x000fe200000000ff */
[----:B------:R-:W-:-:S03]  /*c010*/  IMAD R2, R2, 0x200, R17 ;  /* 0x0000020002027824 */ /* 0x000fc600078e0211 */
[----:B------:R-:W-:Y:S01]  /*c020*/  ISETP.GT.AND P1, PT, R0, 0x9, PT ;  /* 0x000000090000780c */ /* 0x000fe20003f24270 */
[----:B-1----:R-:W-:-:S05]  /*c030*/  IMAD R3, R2, UR4, RZ ;  /* 0x0000000402037c24 */ /* 0x002fca000f8e02ff */
[----:B0-----:R-:W-:-:S05]  /*c040*/  IADD3 R2, P0, PT, R3, R4, RZ ;  /* 0x0000000403027210 */ /* 0x001fca0007f1e0ff */
[----:B------:R-:W-:Y:S02]  /*c050*/  IMAD.X R3, RZ, RZ, R5, P0 ;  /* 0x000000ffff037224 */ /* 0x000fe400000e0605 */
[----:B------:R-:W-:Y:S06]  /*c060*/  @P1 BRA `(.L_x_845) ;  /* 0x00000004000c1947 */ /* 0x000fec0003800000 */
        /* <DEDUP_REMOVED lines=10> */
[----:B0-----:R-:W-:Y:S01]  /*c110*/  STG.E.U8 desc[UR36][R2.64], R5 ;  /* 0x0000000502007986 */ /* 0x001fe2000c101124 */
[----:B------:R-:W-:Y:S05]  /*c120*/  EXIT ;  /* 0x000000000000794d */ /* 0x000fea0003800000 */
.L_x_848:
[----:B------:R-:W-:-:S06]  /*c130*/  IMAD.U32 R5, R18, 0x10000, RZ ;  /* 0x0001000012057824 */ /* 0x000fcc00078e00ff */
[----:B------:R-:W0:Y:S02]  /*c140*/  F2I.S64.TRUNC R4, R5 ;  /* 0x0000000500047311 */ /* 0x000e24000020d900 */
[----:B0-----:R-:W-:Y:S01]  /*c150*/  STG.E.U8 desc[UR36][R2.64], R4 ;  /* 0x0000000402007986 */ /* 0x001fe2000c101124 */
[----:B------:R-:W-:Y:S05]  /*c160*/  EXIT ;  /* 0x000000000000794d */ /* 0x000fea0003800000 */
.L_x_847:
        /* <DEDUP_REMOVED lines=8> */
[----:B0-----:R-:W-:Y:S01]  /*c1f0*/  STG.E.64 desc[UR36][R2.64], R4 ;  /* 0x0000000402007986 */ /* 0x001fe2000c101b24 */
[----:B------:R-:W-:Y:S05]  /*c200*/  EXIT ;  /* 0x000000000000794d */ /* 0x000fea0003800000 */
.L_x_851:
[----:B------:R-:W-:-:S04]  /*c210*/  IMAD.U32 R18, R18, 0x10000, RZ ;  /* 0x0001000012127824 */ /* 0x000fc800078e00ff */
[----:B------:R-:W0:Y:S02]  /*c220*/  F2I.FTZ.TRUNC.NTZ R5, R18 ;  /* 0x0000001200057305 */ /* 0x000e24000021f100 */
[----:B0-----:R-:W-:Y:S01]  /*c230*/  STG.E desc[UR36][R2.64], R5 ;  /* 0x0000000502007986 */ /* 0x001fe2000c101924 */
[----:B------:R-:W-:Y:S05]  /*c240*/  EXIT ;  /* 0x000000000000794d */ /* 0x000fea0003800000 */
.L_x_850:
[----:B------:R-:W-:-:S04]  /*c250*/  IMAD.U32 R18, R18, 0x10000, RZ ;  /* 0x0001000012127824 */ /* 0x000fc800078e00ff */
[----:B------:R-:W0:Y:S02]  /*c260*/  F2I.FTZ.TRUNC.NTZ R5, R18 ;  /* 0x0000001200057305 */ /* 0x000e24000021f100 */
[----:B0-----:R-:W-:Y:S01]  /*c270*/  STG.E.U16 desc[UR36][R2.64], R5 ;  /* 0x0000000502007986 */ /* 0x001fe2000c101524 */
[----:B------:R-:W-:Y:S05]  /*c280*/  EXIT ;  /* 0x000000000000794d */ /* 0x000fea0003800000 */
.L_x_846:
[----:B------:R-:W-:-:S13]  /*c290*/  ISETP.GT.AND P0, PT, R0, 0x6, PT ;  /* 0x000000060000780c */ /* 0x000fda0003f04270 */
[----:B------:R-:W-:Y:S05]  /*c2a0*/  @P0 BRA `(.L_x_852) ;  /* 0x00000000002c0947 */ /* 0x000fea0003800000 */
[----:B------:R-:W-:-:S13]  /*c2b0*/  ISETP.NE.AND P0, PT, R0, 0x5, PT ;  /* 0x000000050000780c */ /* 0x000fda0003f05270 */
[----:B------:R-:W-:Y:S05]  /*c2c0*/  @!P0 BRA `(.L_x_853) ;  /* 0x0000000000148947 */ /* 0x000fea0003800000 */
[----:B------:R-:W-:-:S13]  /*c2d0*/  ISETP.NE.AND P0, PT, R0, 0x6, PT ;  /* 0x000000060000780c */ /* 0x000fda0003f05270 */
[----:B------:R-:W-:Y:S05]  /*c2e0*/  @P0 BRA `(.L_x_849) ;  /* 0x0000000800300947 */ /* 0x000fea0003800000 */
[----:B------:R-:W-:-:S05]  /*c2f0*/  IMAD.U32 R5, R18, 0x10000, RZ ;  /* 0x0001000012057824 */ /* 0x000fca00078e00ff */
[----:B------:R-:W-:Y:S01]  /*c300*/  STG.E desc[UR36][R2.64], R5 ;  /* 0x0000000502007986 */ /* 0x000fe2000c101924 */
[----:B------:R-:W-:Y:S05]  /*c310*/  EXIT ;  /* 0x000000000000794d */ /* 0x000fea0003800000 */
.L_x_853:
[----:B------:R-:W-:-:S05]  /*c320*/  IMAD.U32 R0, R18, 0x10000, RZ ;  /* 0x0001000012007824 */ /* 0x000fca00078e00ff */
[----:B------:R-:W-:-:S05]  /*c330*/  F2FP.F16.F32.PACK_AB R0, RZ, R0 ;  /* 0x00000000ff00723e */ /* 0x000fca00000000ff */
[----:B------:R-:W-:Y:S01]  /*c340*/  STG.E.U16 desc[UR36][R2.64], R0 ;  /* 0x0000000002007986 */ /* 0x000fe2000c101524 */
[----:B------:R-:W-:Y:S05]  /*c350*/  EXIT ;  /* 0x000000000000794d */ /* 0x000fea0003800000 */
.L_x_852:
        /* <DEDUP_REMOVED lines=8> */
[----:B------:R-:W-:Y:S01]  /*c3e0*/  STG.E.64 desc[UR36][R2.64], R18 ;  /* 0x0000001202007986 */ /* 0x000fe2000c101b24 */
[----:B------:R-:W-:Y:S05]  /*c3f0*/  EXIT ;  /* 0x000000000000794d */ /* 0x000fea0003800000 */
.L_x_855:
[----:B------:R-:W-:-:S05]  /*c400*/  IMAD.U32 R18, R18, 0x10000, RZ ;  /* 0x0001000012127824 */ /* 0x000fca00078e00ff */
[----:B------:R-:W-:-:S04]  /*c410*/  F2FP.F16.F32.PACK_AB R5, RZ, R18 ;  /* 0x00000012ff05723e */ /* 0x000fc800000000ff */
[----:B------:R-:W-:-:S05]  /*c420*/  PRMT R5, R5, 0x5410, RZ ;  /* 0x0000541005057816 */ /* 0x000fca00000000ff */
[----:B------:R-:W-:Y:S01]  /*c430*/  STG.E desc[UR36][R2.64], R5 ;  /* 0x0000000502007986 */ /* 0x000fe2000c101924 */
[----:B------:R-:W-:Y:S05]  /*c440*/  EXIT ;  /* 0x000000000000794d */ /* 0x000fea0003800000 */
.L_x_854:
[----:B------:R-:W-:-:S04]  /*c450*/  IMAD.U32 R4, R18, 0x10000, RZ ;  /* 0x0001000012047824 */ /* 0x000fc800078e00ff */
[----:B------:R-:W-:-:S06]  /*c460*/  FMUL.FTZ R4, R4, 1 ;  /* 0x3f80000004047820 */ /* 0x000fcc0000410000 */
[----:B------:R-:W0:Y:S02]  /*c470*/  F2F.F64.F32 R4, R4 ;  /* 0x0000000400047310 */ /* 0x000e240000201800 */
[----:B0-----:R-:W-:Y:S01]  /*c480*/  STG.E.64 desc[UR36][R2.64], R4 ;  /* 0x0000000402007986 */ /* 0x001fe2000c101b24 */
[----:B------:R-:W-:Y:S05]  /*c490*/  EXIT ;  /* 0x000000000000794d */ /* 0x000fea0003800000 */
.L_x_845:
        /* <DEDUP_REMOVED lines=12> */
[----:B0-----:R-:W-:Y:S01]  /*c560*/  STG.E.U16 desc[UR36][R2.64], R5 ;  /* 0x0000000502007986 */ /* 0x001fe2000c101524 */
[----:B------:R-:W-:Y:S05]  /*c570*/  EXIT ;  /* 0x000000000000794d */ /* 0x000fea0003800000 */
.L_x_859:
        /* <DEDUP_REMOVED lines=18> */
.L_x_862:
[----:B------:R-:W-:-:S04]  /*c6a0*/  SHF.R.U32.HI R5, RZ, 0x18, R5 ;  /* 0x00000018ff057819 */ /* 0x000fc80000011605 */
[----:B------:R-:W-:-:S07]  /*c6b0*/  LOP3.LUT R0, R0, 0x80, R5, 0xf8, !PT ;  /* 0x0000008000007812 */ /* 0x000fce00078ef805 */
.L_x_861:
[----:B------:R-:W-:Y:S05]  /*c6c0*/  BSYNC.RECONVERGENT B0 ;  /* 0x0000000000007941 */ /* 0x000fea0003800200 */
.L_x_860:
[----:B------:R-:W-:Y:S01]  /*c6d0*/  STG.E.U8 desc[UR36][R2.64], R0 ;  /* 0x0000000002007986 */ /* 0x000fe2000c101124 */
[----:B------:R-:W-:Y:S05]  /*c6e0*/  EXIT ;  /* 0x000000000000794d */ /* 0x000fea0003800000 */
.L_x_858:
        /* <DEDUP_REMOVED lines=18> */
.L_x_865:
[----:B------:R-:W-:-:S04]  /*c810*/  SHF.R.U32.HI R5, RZ, 0x18, R5 ;  /* 0x00000018ff057819 */ /* 0x000fc80000011605 */
[----:B------:R-:W-:-:S07]  /*c820*/  LOP3.LUT R0, R0, 0x80, R5, 0xf8, !PT ;  /* 0x0000008000007812 */ /* 0x000fce00078ef805 */
.L_x_864:
[----:B------:R-:W-:Y:S05]  /*c830*/  BSYNC.RECONVERGENT B0 ;  /* 0x0000000000007941 */ /* 0x000fea0003800200 */
.L_x_863:
[----:B------:R-:W-:Y:S01]  /*c840*/  STG.E.U8 desc[UR36][R2.64], R0 ;  /* 0x0000000002007986 */ /* 0x000fe2000c101124 */
[----:B------:R-:W-:Y:S05]  /*c850*/  EXIT ;  /* 0x000000000000794d */ /* 0x000fea0003800000 */
.L_x_857:
        /* <DEDUP_REMOVED lines=20> */
[----:B------:R-:W-:Y:S01]  /*c9a0*/  STG.E.U8 desc[UR36][R2.64], R5 ;  /* 0x0000000502007986 */ /* 0x000fe2000c101124 */
[----:B------:R-:W-:Y:S05]  /*c9b0*/  EXIT ;  /* 0x000000000000794d */ /* 0x000fea0003800000 */
.L_x_867:
[----:B------:R-:W-:-:S06]  /*c9c0*/  IMAD.U32 R4, R18, 0x10000, RZ ;  /* 0x0001000012047824 */ /* 0x000fcc00078e00ff */
[----:B------:R-:W0:Y:S02]  /*c9d0*/  F2I.U64.TRUNC R4, R4 ;  /* 0x0000000400047311 */ /* 0x000e24000020d800 */
[----:B0-----:R-:W-:Y:S01]  /*c9e0*/  STG.E.64 desc[UR36][R2.64], R4 ;  /* 0x0000000402007986 */ /* 0x001fe2000c101b24 */
[----:B------:R-:W-:Y:S05]  /*c9f0*/  EXIT ;  /* 0x000000000000794d */ /* 0x000fea0003800000 */
.L_x_866:
[----:B------:R-:W-:-:S04]  /*ca00*/  IMAD.U32 R18, R18, 0x10000, RZ ;  /* 0x0001000012127824 */ /* 0x000fc800078e00ff */
[----:B------:R-:W0:Y:S02]  /*ca10*/  F2I.FTZ.U32.TRUNC.NTZ R5, R18 ;  /* 0x0000001200057305 */ /* 0x000e24000021f000 */
[----:B0-----:R-:W-:Y:S01]  /*ca20*/  STG.E desc[UR36][R2.64], R5 ;  /* 0x0000000502007986 */ /* 0x001fe2000c101924 */
[----:B------:R-:W-:Y:S05]  /*ca30*/  EXIT ;  /* 0x000000000000794d */ /* 0x000fea0003800000 */
.L_x_856:
        /* <DEDUP_REMOVED lines=9> */
[----:B------:R-:W-:Y:S01]  /*cad0*/  STG.E.U8 desc[UR36][R2.64], R5 ;  /* 0x0000000502007986 */ /* 0x000fe2000c101124 */
[----:B------:R-:W-:Y:S05]  /*cae0*/  EXIT ;  /* 0x000000000000794d */ /* 0x000fea0003800000 */
.L_x_869:
[----:B------:R-:W-:Y:S01]  /*caf0*/  IMAD.U32 R18, R18, 0x10000, RZ ;  /* 0x0001000012127824 */ /* 0x000fe200078e00ff */
[----:B------:R-:W-:-:S03]  /*cb00*/  CS2R R6, SRZ ;  /* 0x0000000000067805 */ /* 0x000fc6000001ff00 */
[----:B------:R-:W-:-:S06]  /*cb10*/  FMUL.FTZ R4, R18, 1 ;  /* 0x3f80000012047820 */ /* 0x000fcc0000410000 */
[----:B------:R-:W0:Y:S02]  /*cb20*/  F2F.F64.F32 R4, R4 ;  /* 0x0000000400047310 */ /* 0x000e240000201800 */
[----:B0-----:R-:W-:Y:S01]  /*cb30*/  STG.E.128 desc[UR36][R2.64], R4 ;  /* 0x0000000402007986 */ /* 0x001fe2000c101d24 */
[----:B------:R-:W-:Y:S05]  /*cb40*/  EXIT ;  /* 0x000000000000794d */ /* 0x000fea0003800000 */
.L_x_868:
[----:B------:R-:W-:-:S13]  /*cb50*/  ISETP.NE.AND P0, PT, R0, 0xf, PT ;  /* 0x0000000f0000780c */ /* 0x000fda0003f05270 */
[----:B------:R-:W-:Y:S05]  /*cb60*/  @!P0 BRA `(.L_x_870) ;  /* 0x0000000000e88947 */ /* 0x000fea0003800000 */
[----:B------:R-:W-:-:S13]  /*cb70*/  ISETP.NE.AND P0, PT, R0, 0x17, PT ;  /* 0x000000170000780c */ /* 0x000fda0003f05270 */
[----:B------:R-:W-:Y:S05]  /*cb80*/  @!P0 BRA `(.L_x_871) ;  /* 0x0000000000908947 */ /* 0x000fea0003800000 */
[----:B------:R-:W-:-:S13]  /*cb90*/  ISETP.NE.AND P0, PT, R0, 0x18, PT ;  /* 0x000000180000780c */ /* 0x000fda0003f05270 */
[----:B------:R-:W-:Y:S05]  /*cba0*/  @!P0 BRA `(.L_x_872) ;  /* 0x0000000000448947 */ /* 0x000fea0003800000 */
.L_x_849:
        /* <DEDUP_REMOVED lines=12> */
[----:B----4-:R-:W-:Y:S02]  /*cc70*/  IMAD.U32 R10, RZ, RZ, UR8 ;  /* 0x00000008ff0a7e24 */ /* 0x010fe4000f8e00ff */
[----:B-1----:R-:W-:-:S07]  /*cc80*/  IMAD.U32 R11, RZ, RZ, UR9 ;  /* 0x00000009ff0b7e24 */ /* 0x002fce000f8e00ff */
[----:B------:R-:W-:-:S07]  /*cc90*/  LEPC R20, `(.L_x_873) ;  /* 0x000000001014794e */ /* 0x000fce0000000000 */
[----:B--2---:R-:W-:Y:S05]  /*cca0*/  CALL.ABS.NOINC R2 ;  /* 0x0000000002007343 */ /* 0x004fea0003c00000 */
.L_x_873:
[----:B------:R-:W-:Y:S05]  /*ccb0*/  EXIT ;  /* 0x000000000000794d */ /* 0x000fea0003800000 */
.L_x_872:
        /* <DEDUP_REMOVED lines=13> */
.L_x_875:
[----:B------:R-:W-:Y:S05]  /*cd90*/  BSYNC.RECONVERGENT B0 ;  /* 0x0000000000007941 */ /* 0x000fea0003800200 */
.L_x_874:
[----:B------:R-:W-:-:S05]  /*cda0*/  LOP3.LUT R5, R0, 0x80, R5, 0xf8, !PT ;  /* 0x0000008000057812 */ /* 0x000fca00078ef805 */
[----:B------:R-:W-:Y:S01]  /*cdb0*/  STG.E.U8 desc[UR36][R2.64], R5 ;  /* 0x0000000502007986 */ /* 0x000fe2000c101124 */
[----:B------:R-:W-:Y:S05]  /*cdc0*/  EXIT ;  /* 0x000000000000794d */ /* 0x000fea0003800000 */
.L_x_871:
        /* <DEDUP_REMOVED lines=12> */
.L_x_877:
[----:B------:R-:W-:Y:S01]  /*ce90*/  IMAD.MOV.U32 R0, RZ, RZ, 0x7f ;  /* 0x0000007fff007424 */ /* 0x000fe200078e00ff */
[----:B------:R-:W-:-:S04]  /*cea0*/  ISETP.GT.U32.AND P0, PT, R4, 0x7f800000, PT ;  /* 0x7f8000000400780c */ /* 0x000fc80003f04070 */
[----:B------:R-:W-:-:S09]  /*ceb0*/  SEL R0, R0, 0x7c, P0 ;  /* 0x0000007c00007807 */ /* 0x000fd20000000000 */
.L_x_878:
[----:B------:R-:W-:Y:S05]  /*cec0*/  BSYNC.RECONVERGENT B0 ;  /* 0x0000000000007941 */ /* 0x000fea0003800200 */
.L_x_876:
[----:B------:R-:W-:-:S04]  /*ced0*/  SHF.R.U32.HI R5, RZ, 0x18, R5 ;  /* 0x00000018ff057819 */ /* 0x000fc80000011605 */
[----:B------:R-:W-:-:S05]  /*cee0*/  LOP3.LUT R5, R0, 0x80, R5, 0xf8, !PT ;  /* 0x0000008000057812 */ /* 0x000fca00078ef805 */
[----:B------:R-:W-:Y:S01]  /*cef0*/  STG.E.U8 desc[UR36][R2.64], R5 ;  /* 0x0000000502007986 */ /* 0x000fe2000c101124 */
[----:B------:R-:W-:Y:S05]  /*cf00*/  EXIT ;  /* 0x000000000000794d */ /* 0x000fea0003800000 */
.L_x_870:
[----:B------:R-:W-:Y:S01]  /*cf10*/  STG.E.U16 desc[UR36][R2.64], R18 ;  /* 0x0000001202007986 */ /* 0x000fe2000c101524 */
[----:B------:R-:W-:Y:S05]  /*cf20*/  EXIT ;  /* 0x000000000000794d */ /* 0x000fea0003800000 */
.L_x_879:
        /* <DEDUP_REMOVED lines=13> */
.L_x_7940:


//--------------------- .text._ZN2at6native18elementwise_kernelILi128ELi4EZNS0_22gpu_kernel_impl_nocastIZZZNS0_60_GLOBAL__N__171e0b9f_22_ActivationEluKernel_cu_9e10b42f_306119elu_backward_kernelERNS_18TensorIteratorBaseERKN3c106ScalarES9_S9_bENKUlvE_clEvENKUlvE2_clEvEUlNS6_8BFloat16ESC_E_EEvS5_RKT_EUliE_EEviT1_ --------------------------
	.section	.text._ZN2at6native18elementwise_kernelILi128ELi4EZNS0_22gpu_kernel_impl_nocastIZZZNS0_60_GLOBAL__N__171e0b9f_22_ActivationEluKernel_cu_9e10b42f_306119elu_backward_kernelERNS_18TensorIteratorBaseERKN3c106ScalarES9_S9_bENKUlvE_clEvENKUlvE2_clEvEUlNS6_8BFloat16ESC_E_EEvS5_RKT_EUliE_EEviT1_,"ax",@progbits
	.align	128
        .global         _ZN2at6native18elementwise_kernelILi128ELi4EZNS0_22gpu_kernel_impl_nocastIZZZNS0_60_GLOBAL__N__171e0b9f_22_ActivationEluKernel_cu_9e10b42f_306119elu_backward_kernelERNS_18TensorIteratorBaseERKN3c106ScalarES9_S9_bENKUlvE_clEvENKUlvE2_clEvEUlNS6_8BFloat16ESC_E_EEvS5_RKT_EUliE_EEviT1_
        .type           _ZN2at6native18elementwise_kernelILi128ELi4EZNS0_22gpu_kernel_impl_nocastIZZZNS0_60_GLOBAL__N__171e0b9f_22_ActivationEluKernel_cu_9e10b42f_306119elu_backward_kernelERNS_18TensorIteratorBaseERKN3c106ScalarES9_S9_bENKUlvE_clEvENKUlvE2_clEvEUlNS6_8BFloat16ESC_E_EEvS5_RKT_EUliE_EEviT1_,@function
        .size           _ZN2at6native18elementwise_kernelILi128ELi4EZNS0_22gpu_kernel_impl_nocastIZZZNS0_60_GLOBAL__N__171e0b9f_22_ActivationEluKernel_cu_9e10b42f_306119elu_backward_kernelERNS_18TensorIteratorBaseERKN3c106ScalarES9_S9_bENKUlvE_clEvENKUlvE2_clEvEUlNS6_8BFloat16ESC_E_EEvS5_RKT_EUliE_EEviT1_,(.L_x_7941 - _ZN2at6native18elementwise_kernelILi128ELi4EZNS0_22gpu_kernel_impl_nocastIZZZNS0_60_GLOBAL__N__171e0b9f_22_ActivationEluKernel_cu_9e10b42f_306119elu_backward_kernelERNS_18TensorIteratorBaseERKN3c106ScalarES9_S9_bENKUlvE_clEvENKUlvE2_clEvEUlNS6_8BFloat16ESC_E_EEvS5_RKT_EUliE_EEviT1_)
        .other          _ZN2at6native18elementwise_kernelILi128ELi4EZNS0_22gpu_kernel_impl_nocastIZZZNS0_60_GLOBAL__N__171e0b9f_22_ActivationEluKernel_cu_9e10b42f_306119elu_backward_kernelERNS_18TensorIteratorBaseERKN3c106ScalarES9_S9_bENKUlvE_clEvENKUlvE2_clEvEUlNS6_8BFloat16ESC_E_EEvS5_RKT_EUliE_EEviT1_,@"STO_CUDA_ENTRY STV_DEFAULT"
_ZN2at6native18elementwise_kernelILi128ELi4EZNS0_22gpu_kernel_impl_nocastIZZZNS0_60_GLOBAL__N__171e0b9f_22_ActivationEluKernel_cu_9e10b42f_306119elu_backward_kernelERNS_18TensorIteratorBaseERKN3c106ScalarES9_S9_bENKUlvE_clEvENKUlvE2_clEvEUlNS6_8BFloat16ESC_E_EEvS5_RKT_EUliE_EEviT1_:
.text._ZN2at6native18elementwise_kernelILi128ELi4EZNS0_22gpu_kernel_impl_nocastIZZZNS0_60_GLOBAL__N__171e0b9f_22_ActivationEluKernel_cu_9e10b42f_306119elu_backward_kernelERNS_18TensorIteratorBaseERKN3c106ScalarES9_S9_bENKUlvE_clEvENKUlvE2_clEvEUlNS6_8BFloat16ESC_E_EEvS5_RKT_EUliE_EEviT1_:
[----:B------:R-:W-:Y:S08]  /*0000*/  LDC R1, c[0x0][0x37c] ;  /* 0x0000df00ff017b82 */ /* 0x000ff00000000800 */
[----:B------:R-:W0:Y:S01]  /*0010*/  LDC R0, c[0x0][0x388] ;  /* 0x0000e200ff007b82 */ /* 0x000e220000000800 */
[----:B------:R-:W1:Y:S01]  /*0020*/  S2R R3, SR_TID.X ;  /* 0x0000000000037919 */ /* 0x000e620000002100 */
[----:B------:R-:W2:Y:S01]  /*0030*/  LDCU.64 UR6, c[0x0][0x358] ;  /* 0x00006b00ff0677ac */ /* 0x000ea20008000a00 */
[----:B------:R-:W3:Y:S05]  /*0040*/  LDCU.U8 UR5, c[0x0][0x60c] ;  /* 0x0000c180ff0577ac */ /* 0x000eea0008000000 */
[----:B------:R-:W4:Y:S01]  /*0050*/  S2UR UR4, SR_CTAID.X ;  /* 0x00000000000479c3 */ /* 0x000f220000002500 */
[----:B0-----:R-:W-:Y:S01]  /*0060*/  ISETP.NE.AND P0, PT, R0, RZ, PT ;  /* 0x000000ff0000720c */ /* 0x001fe20003f05270 */
[----:B----4-:R-:W-:-:S06]  /*0070*/  USHF.L.U32 UR4, UR4, 0x9, URZ ;  /* 0x0000000904047899 */ /* 0x010fcc00080006ff */
[----:B-1----:R-:W-:-:S06]  /*0080*/  LOP3.LUT R3, R3, UR4, RZ, 0xfc, !PT ;  /* 0x0000000403037c12 */ /* 0x002fcc000f8efcff */
[----:B--23--:R-:W-:Y:S05]  /*0090*/  @P0 BRA `(.L_x_880) ;  /* 0x0000000c00000947 */ /* 0x00cfea0003800000 */
[----:B------:R-:W-:-:S09]  /*00a0*/  UISETP.NE.AND UP0, UPT, UR5, URZ, UPT ;  /* 0x000000ff0500728c */ /* 0x000fd2000bf05270 */
[----:B------:R-:W-:Y:S05]  /*00b0*/  BRA.U UP0, `(.L_x_881) ;  /* 0x0000000500a87547 */ /* 0x000fea000b800000 */
[----:B------:R-:W0:Y:S01]  /*00c0*/  LDCU UR4, c[0x0][0x380] ;  /* 0x00007000ff0477ac */ /* 0x000e220008000800 */
[----:B------:R-:W-:Y:S04]  /*00d0*/  BSSY.RECONVERGENT B0, `(.L_x_882) ;  /* 0x000004e000007945 */ /* 0x000fe80003800200 */
[----:B------:R-:W-:Y:S01]  /*00e0*/  BSSY.RELIABLE B1, `(.L_x_883) ;  /* 0x0000035000017945 */ /* 0x000fe20003800100 */
[----:B0-----:R-:W-:-:S13]  /*00f0*/  ISETP.GE.AND P0, PT, R3, UR4, PT ;  /* 0x0000000403007c0c */ /* 0x001fda000bf06270 */
[----:B------:R-:W-:Y:S05]  /*0100*/  @P0 BRA `(.L_x_884) ;  /* 0x0000000000bc0947 */ /* 0x000fea0003800000 */
[----:B------:R-:W0:Y:S02]  /*0110*/  LDC.64 R6, c[0x0][0x5f8] ;  /* 0x00017e00ff067b82 */ /* 0x000e240000000a00 */
[----:B0-----:R-:W2:Y:S06]  /*0120*/  LDG.E.U16 R6, desc[UR6][R6.64] ;  /* 0x0000000606067981 */ /* 0x001eac000c1e1500 */
[----:B------:R-:W0:Y:S02]  /*0130*/  LDC.64 R4, c[0x0][0x5f0] ;  /* 0x00017c00ff047b82 */ /* 0x000e240000000a00 */
[----:B0-----:R-:W3:Y:S01]  /*0140*/  LDG.E.U16 R4, desc[UR6][R4.64] ;  /* 0x0000000604047981 */ /* 0x001ee2000c1e1500 */
[----:B------:R-:W-:-:S02]  /*0150*/  IADD3 R3, PT, PT, R3, 0x80, RZ ;  /* 0x0000008003037810 */ /* 0x000fc40007ffe0ff */
[----:B--2---:R-:W-:-:S04]  /*0160*/  SHF.L.U32 R0, R6, 0x10, RZ ;  /* 0x0000001006007819 */ /* 0x004fc800000006ff */
[----:B------:R-:W-:-:S13]  /*0170*/  FSETP.GTU.FTZ.AND P0, PT, R0, RZ, PT ;  /* 0x000000ff0000720b */ /* 0x000fda0003f1c000 */
[----:B------:R-:W0:Y:S08]  /*0180*/  @!P0 LDC R11, c[0x0][0x608] ;  /* 0x00018200ff0b8b82 */ /* 0x000e300000000800 */
[----:B------:R-:W1:Y:S08]  /*0190*/  @!P0 LDC R13, c[0x0][0x600] ;  /* 0x00018000ff0d8b82 */ /* 0x000e700000000800 */
[----:B------:R-:W2:Y:S01]  /*01a0*/  @P0 LDC R15, c[0x0][0x604] ;  /* 0x00018100ff0f0b82 */ /* 0x000ea20000000800 */
[----:B0-----:R-:W-:-:S04]  /*01b0*/  @!P0 FMUL.FTZ R0, R0, R11 ;  /* 0x0000000b00008220 */ /* 0x001fc80000410000 */
[----:B------:R-:W-:Y:S01]  /*01c0*/  @!P0 FMUL.FTZ R8, R0, 1.4426950216293334961 ;  /* 0x3fb8aa3b00088820 */ /* 0x000fe20000410000 */
[----:B---3--:R-:W-:Y:S02]  /*01d0*/  SHF.L.U32 R0, R4, 0x10, RZ ;  /* 0x0000001004007819 */ /* 0x008fe400000006ff */
[----:B------:R-:W0:Y:S01]  /*01e0*/  LDC.64 R4, c[0x0][0x5e8] ;  /* 0x00017a00ff047b82 */ /* 0x000e220000000a00 */
[----:B------:R-:W3:Y:S02]  /*01f0*/  @!P0 MUFU.EX2 R9, R8 ;  /* 0x0000000800098308 */ /* 0x000ee40000000800 */
[----:B------:R-:W-:-:S04]  /*0200*/  @!P0 FMUL.FTZ R2, R0, R11 ;  /* 0x0000000b00028220 */ /* 0x000fc80000410000 */
[----:B-1----:R-:W-:-:S04]  /*0210*/  @!P0 FMUL.FTZ R2, R2, R13 ;  /* 0x0000000d02028220 */ /* 0x002fc80000410000 */
[----:B---3--:R-:W-:Y:S01]  /*0220*/  @!P0 FMUL.FTZ R2, R2, R9 ;  /* 0x0000000902028220 */ /* 0x008fe20000410000 */
[----:B--2---:R-:W-:Y:S01]  /*0230*/  @P0 FMUL.FTZ R2, R0, R15 ;  /* 0x0000000f00020220 */ /* 0x004fe20000410000 */
[----:B------:R-:W-:-:S04]  /*0240*/  ISETP.GE.AND P0, PT, R3, UR4, PT ;  /* 0x0000000403007c0c */ /* 0x000fc8000bf06270 */
[----:B------:R-:W-:-:S05]  /*0250*/  F2FP.BF16.F32.PACK_AB R2, RZ, R2 ;  /* 0x00000002ff02723e */ /* 0x000fca00000010ff */
[----:B0-----:R0:W-:Y:S04]  /*0260*/  STG.E.U16 desc[UR6][R4.64], R2 ;  /* 0x0000000204007986 */ /* 0x0011e8000c101506 */
[----:B------:R-:W-:Y:S05]  /*0270*/  @P0 BREAK.RELIABLE B1 ;  /* 0x0000000000010942 */ /* 0x000fea0003800100 */
[----:B------:R-:W-:Y:S05]  /*0280*/  @P0 BRA `(.L_x_885) ;  /* 0x0000000000c80947 */ /* 0x000fea0003800000 */
[----:B------:R-:W1:Y:S08]  /*0290*/  LDC.64 R6, c[0x0][0x5f8] ;  /* 0x00017e00ff067b82 */ /* 0x000e700000000a00 */
[----:B0-----:R-:W0:Y:S01]  /*02a0*/  LDC.64 R4, c[0x0][0x5f0] ;  /* 0x00017c00ff047b82 */ /* 0x001e220000000a00 */
[----:B-1----:R-:W2:Y:S04]  /*02b0*/  LDG.E.U16 R6, desc[UR6][R6.64] ;  /* 0x0000000606067981 */ /* 0x002ea8000c1e1500 */
[----:B0-----:R-:W3:Y:S01]  /*02c0*/  LDG.E.U16 R4, desc[UR6][R4.64] ;  /* 0x0000000604047981 */ /* 0x001ee2000c1e1500 */
[----:B--2---:R-:W-:-:S04]  /*02d0*/  SHF.L.U32 R2, R6, 0x10, RZ ;  /* 0x0000001006027819 */ /* 0x004fc800000006ff */
[----:B------:R-:W-:Y:S02]  /*02e0*/  FSETP.GTU.FTZ.AND P0, PT, R2, RZ, PT ;  /* 0x000000ff0200720b */ /* 0x000fe40003f1c000 */
[----:B---3--:R-:W-:-:S11]  /*02f0*/  SHF.L.U32 R0, R4, 0x10, RZ ;  /* 0x0000001004007819 */ /* 0x008fd600000006ff */
[----:B------:R-:W-:Y:S05]  /*0300*/  @P0 BRA `(.L_x_886) ;  /* 0x0000000000240947 */ /* 0x000fea0003800000 */
[----:B------:R-:W0:Y:S01]  /*0310*/  LDCU UR5, c[0x0][0x608] ;  /* 0x0000c100ff0577ac */ /* 0x000e220008000800 */
[----:B------:R-:W1:Y:S01]  /*0320*/  LDCU UR8, c[0x0][0x600] ;  /* 0x0000c000ff0877ac */ /* 0x000e620008000800 */
[----:B0-----:R-:W-:Y:S01]  /*0330*/  FMUL.FTZ R2, R2, UR5 ;  /* 0x0000000502027c20 */ /* 0x001fe20008410000 */
[----:B------:R-:W-:-:S03]  /*0340*/  FMUL.FTZ R0, R0, UR5 ;  /* 0x0000000500007c20 */ /* 0x000fc60008410000 */
[----:B------:R-:W-:Y:S01]  /*0350*/  FMUL.FTZ R2, R2, 1.4426950216293334961 ;  /* 0x3fb8aa3b02027820 */ /* 0x000fe20000410000 */
[----:B-1----:R-:W-:-:S03]  /*0360*/  FMUL.FTZ R0, R0, UR8 ;  /* 0x0000000800007c20 */ /* 0x002fc60008410000 */
[----:B------:R-:W0:Y:S02]  /*0370*/  MUFU.EX2 R5, R2 ;  /* 0x0000000200057308 */ /* 0x000e240000000800 */
[----:B0-----:R-:W-:Y:S01]  /*0380*/  FMUL.FTZ R0, R0, R5 ;  /* 0x0000000500007220 */ /* 0x001fe20000410000 */
[----:B------:R-:W-:Y:S06]  /*0390*/  BRA `(.L_x_887) ;  /* 0x0000000000087947 */ /* 0x000fec0003800000 */
.L_x_886:
[----:B------:R-:W0:Y:S02]  /*03a0*/  LDCU UR5, c[0x0][0x604] ;  /* 0x0000c080ff0577ac */ /* 0x000e240008000800 */
[----:B0-----:R-:W-:-:S07]  /*03b0*/  FMUL.FTZ R0, R0, UR5 ;  /* 0x0000000500007c20 */ /* 0x001fce0008410000 */
.L_x_887:
[----:B------:R-:W0:Y:S01]  /*03c0*/  LDC.64 R4, c[0x0][0x5e8] ;  /* 0x00017a00ff047b82 */ /* 0x000e220000000a00 */
[----:B------:R-:W-:Y:S02]  /*03d0*/  F2FP.BF16.F32.PACK_AB R0, RZ, R0 ;  /* 0x00000000ff00723e */ /* 0x000fe400000010ff */
[----:B------:R-:W-:-:S03]  /*03e0*/  IADD3 R3, PT, PT, R3, 0x80, RZ ;  /* 0x0000008003037810 */ /* 0x000fc60007ffe0ff */
[----:B0-----:R0:W-:Y:S04]  /*03f0*/  STG.E.U16 desc[UR6][R4.64], R0 ;  /* 0x0000000004007986 */ /* 0x0011e8000c101506 */
.L_x_884:
[----:B------:R-:W-:-:S13]  /*0400*/  ISETP.GE.AND P0, PT, R3, UR4, PT ;  /* 0x0000000403007c0c */ /* 0x000fda000bf06270 */
[----:B------:R-:W-:Y:S05]  /*0410*/  @P0 BREAK.RELIABLE B1 ;  /* 0x0000000000010942 */ /* 0x000fea0003800100 */
[----:B------:R-:W-:Y:S05]  /*0420*/  @P0 BRA `(.L_x_885) ;  /* 0x0000000000600947 */ /* 0x000fea0003800000 */
[----:B------:R-:W-:Y:S05]  /*0430*/  BSYNC.RELIABLE B1 ;  /* 0x0000000000017941 */ /* 0x000fea0003800100 */
.L_x_883:
        /* <DEDUP_REMOVED lines=17> */
.L_x_888:
[----:B------:R-:W0:Y:S02]  /*0550*/  LDCU UR5, c[0x0][0x604] ;  /* 0x0000c080ff0577ac */ /* 0x000e240008000800 */
[----:B0-----:R-:W-:-:S07]  /*0560*/  FMUL.FTZ R0, R0, UR5 ;  /* 0x0000000500007c20 */ /* 0x001fce0008410000 */
.L_x_889:
[----:B------:R-:W0:Y:S01]  /*0570*/  LDC.64 R4, c[0x0][0x5e8] ;  /* 0x00017a00ff047b82 */ /* 0x000e220000000a00 */
[----:B------:R-:W-:Y:S02]  /*0580*/  F2FP.BF16.F32.PACK_AB R0, RZ, R0 ;  /* 0x00000000ff00723e */ /* 0x000fe400000010ff */
[----:B------:R-:W-:-:S03]  /*0590*/  IADD3 R3, PT, PT, R3, 0x80, RZ ;  /* 0x0000008003037810 */ /* 0x000fc60007ffe0ff */
[----:B0-----:R1:W-:Y:S04]  /*05a0*/  STG.E.U16 desc[UR6][R4.64], R0 ;  /* 0x0000000004007986 */ /* 0x0013e8000c101506 */
.L_x_885:
[----:B------:R-:W-:Y:S05]  /*05b0*/  BSYNC.RECONVERGENT B0 ;  /* 0x0000000000007941 */ /* 0x000fea0003800200 */
.L_x_882:
[----:B------:R-:W-:Y:S05]  /*05c0*/  WARPSYNC.ALL ;  /* 0x0000000000007948 */ /* 0x000fea0003800000 */
[----:B------:R-:W-:-:S13]  /*05d0*/  ISETP.GE.AND P0, PT, R3, UR4, PT ;  /* 0x0000000403007c0c */ /* 0x000fda000bf06270 */
[----:B------:R-:W-:Y:S05]  /*05e0*/  @P0 EXIT ;  /* 0x000000000000094d */ /* 0x000fea0003800000 */
[----:B01----:R-:W0:Y:S08]  /*05f0*/  LDC.64 R4, c[0x0][0x5f8] ;  /* 0x00017e00ff047b82 */ /* 0x003e300000000a00 */
[----:B------:R-:W1:Y:S01]  /*0600*/  LDC.64 R2, c[0x0][0x5f0] ;  /* 0x00017c00ff027b82 */ /* 0x000e620000000a00 */
[----:B0-----:R-:W2:Y:S04]  /*0610*/  LDG.E.U16 R4, desc[UR6][R4.64] ;  /* 0x0000000604047981 */ /* 0x001ea8000c1e1500 */
[----:B-1----:R-:W3:Y:S01]  /*0620*/  LDG.E.U16 R2, desc[UR6][R2.64] ;  /* 0x0000000602027981 */ /* 0x002ee2000c1e1500 */
        /* <DEDUP_REMOVED lines=13> */
.L_x_890:
[----:B------:R-:W0:Y:S02]  /*0700*/  LDCU UR4, c[0x0][0x604] ;  /* 0x0000c080ff0477ac */ /* 0x000e240008000800 */
[----:B0-----:R-:W-:-:S07]  /*0710*/  FMUL.FTZ R0, R0, UR4 ;  /* 0x0000000400007c20 */ /* 0x001fce0008410000 */
.L_x_891:
[----:B------:R-:W0:Y:S01]  /*0720*/  LDC.64 R2, c[0x0][0x5e8] ;  /* 0x00017a00ff027b82 */ /* 0x000e220000000a00 */
[----:B------:R-:W-:-:S05]  /*0730*/  F2FP.BF16.F32.PACK_AB R0, RZ, R0 ;  /* 0x00000000ff00723e */ /* 0x000fca00000010ff */
[----:B0-----:R-:W-:Y:S01]  /*0740*/  STG.E.U16 desc[UR6][R2.64], R0 ;  /* 0x0000000002007986 */ /* 0x001fe2000c101506 */
[----:B------:R-:W-:Y:S05]  /*0750*/  EXIT ;  /* 0x000000000000794d */ /* 0x000fea0003800000 */
.L_x_881:
[----:B------:R-:W0:Y:S01]  /*0760*/  LDCU UR4, c[0x0][0x380] ;  /* 0x00007000ff0477ac */ /* 0x000e220008000800 */
[----:B------:R-:W-:Y:S04]  /*0770*/  BSSY.RECONVERGENT B0, `(.L_x_892) ;  /* 0x000003e000007945 */ /* 0x000fe80003800200 */
[----:B------:R-:W-:Y:S01]  /*0780*/  BSSY.RELIABLE B1, `(.L_x_893) ;  /* 0x000002b000017945 */ /* 0x000fe20003800100 */
[----:B0-----:R-:W-:-:S13]  /*0790*/  ISETP.GE.AND P0, PT, R3, UR4, PT ;  /* 0x0000000403007c0c */ /* 0x001fda000bf06270 */
[----:B------:R-:W-:Y:S05]  /*07a0*/  @P0 BRA `(.L_x_894) ;  /* 0x0000000000940947 */ /* 0x000fea0003800000 */
[----:B------:R-:W0:Y:S01]  /*07b0*/  LDC.64 R6, c[0x0][0x5f8] ;  /* 0x00017e00ff067b82 */ /* 0x000e220000000a00 */
[----:B------:R-:W1:Y:S01]  /*07c0*/  LDCU UR5, c[0x0][0x608] ;  /* 0x0000c100ff0577ac */ /* 0x000e620008000800 */
[----:B------:R-:W2:Y:S06]  /*07d0*/  LDCU.64 UR8, c[0x0][0x600] ;  /* 0x0000c000ff0877ac */ /* 0x000eac0008000a00 */
[----:B------:R-:W3:Y:S01]  /*07e0*/  LDC.64 R4, c[0x0][0x5f0] ;  /* 0x00017c00ff047b82 */ /* 0x000ee20000000a00 */
[----:B0-----:R-:W4:Y:S04]  /*07f0*/  LDG.E.U16 R6, desc[UR6][R6.64] ;  /* 0x0000000606067981 */ /* 0x001f28000c1e1500 */
[----:B---3--:R-:W3:Y:S03]  /*0800*/  LDG.E.U16 R4, desc[UR6][R4.64] ;  /* 0x0000000604047981 */ /* 0x008ee6000c1e1500 */
[----:B------:R-:W0:Y:S01]  /*0810*/  LDC.64 R8, c[0x0][0x5e8] ;  /* 0x00017a00ff087b82 */ /* 0x000e220000000a00 */
[----:B------:R-:W-:-:S02]  /*0820*/  IADD3 R3, PT, PT, R3, 0x80, RZ ;  /* 0x0000008003037810 */ /* 0x000fc40007ffe0ff */
[----:B----4-:R-:W-:-:S04]  /*0830*/  SHF.L.U32 R2, R6, 0x10, RZ ;  /* 0x0000001006027819 */ /* 0x010fc800000006ff */
[C---:B------:R-:W-:Y:S01]  /*0840*/  FSETP.GTU.FTZ.AND P0, PT, R2.reuse, RZ, PT ;  /* 0x000000ff0200720b */ /* 0x040fe20003f1c000 */
[----:B--2---:R-:W-:Y:S01]  /*0850*/  FADD.FTZ R11, R2, UR8 ;  /* 0x00000008020b7e21 */ /* 0x004fe20008010000 */
[----:B---3--:R-:W-:-:S05]  /*0860*/  SHF.L.U32 R0, R4, 0x10, RZ ;  /* 0x0000001004007819 */ /* 0x008fca00000006ff */
[----:B-1----:R-:W-:-:S04]  /*0870*/  FMUL.FTZ R10, R0, UR5 ;  /* 0x00000005000a7c20 */ /* 0x002fc80008410000 */
[----:B------:R-:W-:Y:S02]  /*0880*/  FMUL.FTZ R10, R10, R11 ;  /* 0x0000000b0a0a7220 */ /* 0x000fe40000410000 */
[----:B------:R-:W-:Y:S01]  /*0890*/  @P0 FMUL.FTZ R10, R0, UR9 ;  /* 0x00000009000a0c20 */ /* 0x000fe20008410000 */
[----:B------:R-:W-:-:S04]  /*08a0*/  ISETP.GE.AND P0, PT, R3, UR4, PT ;  /* 0x0000000403007c0c */ /* 0x000fc8000bf06270 */
[----:B------:R-:W-:-:S05]  /*08b0*/  F2FP.BF16.F32.PACK_AB R10, RZ, R10 ;  /* 0x0000000aff0a723e */ /* 0x000fca00000010ff */
[----:B0-----:R0:W-:Y:S04]  /*08c0*/  STG.E.U16 desc[UR6][R8.64], R10 ;  /* 0x0000000a08007986 */ /* 0x0011e8000c101506 */
[----:B------:R-:W-:Y:S05]  /*08d0*/  @P0 BREAK.RELIABLE B1 ;  /* 0x0000000000010942 */ /* 0x000fea0003800100 */
[----:B------:R-:W-:Y:S05]  /*08e0*/  @P0 BRA `(.L_x_895) ;  /* 0x0000000000980947 */ /* 0x000fea0003800000 */
[----:B------:R-:W1:Y:S01]  /*08f0*/  LDC.64 R6, c[0x0][0x5f8] ;  /* 0x00017e00ff067b82 */ /* 0x000e620000000a00 */
[----:B------:R-:W2:Y:S01]  /*0900*/  LDCU UR5, c[0x0][0x608] ;  /* 0x0000c100ff0577ac */ /* 0x000ea20008000800 */
[----:B------:R-:W3:Y:S06]  /*0910*/  LDCU.64 UR8, c[0x0][0x600] ;  /* 0x0000c000ff0877ac */ /* 0x000eec0008000a00 */
[----:B------:R-:W4:Y:S01]  /*0920*/  LDC.64 R4, c[0x0][0x5f0] ;  /* 0x00017c00ff047b82 */ /* 0x000f220000000a00 */
[----:B-1----:R-:W5:Y:S04]  /*0930*/  LDG.E.U16 R6, desc[UR6][R6.64] ;  /* 0x0000000606067981 */ /* 0x002f68000c1e1500 */
[----:B----4-:R-:W4:Y:S03]  /*0940*/  LDG.E.U16 R4, desc[UR6][R4.64] ;  /* 0x0000000604047981 */ /* 0x010f26000c1e1500 */
[----:B0-----:R-:W0:Y:S01]  /*0950*/  LDC.64 R8, c[0x0][0x5e8] ;  /* 0x00017a00ff087b82 */ /* 0x001e220000000a00 */
[----:B------:R-:W-:-:S02]  /*0960*/  IADD3 R3, PT, PT, R3, 0x80, RZ ;  /* 0x0000008003037810 */ /* 0x000fc40007ffe0ff */
[----:B-----5:R-:W-:-:S04]  /*0970*/  SHF.L.U32 R2, R6, 0x10, RZ ;  /* 0x0000001006027819 */ /* 0x020fc800000006ff */
[C---:B------:R-:W-:Y:S01]  /*0980*/  FSETP.GTU.FTZ.AND P0, PT, R2.reuse, RZ, PT ;  /* 0x000000ff0200720b */ /* 0x040fe20003f1c000 */
[----:B---3--:R-:W-:Y:S01]  /*0990*/  FADD.FTZ R11, R2, UR8 ;  /* 0x00000008020b7e21 */ /* 0x008fe20008010000 */
[----:B----4-:R-:W-:-:S05]  /*09a0*/  SHF.L.U32 R0, R4, 0x10, RZ ;  /* 0x0000001004007819 */ /* 0x010fca00000006ff */
[----:B--2---:R-:W-:-:S04]  /*09b0*/  FMUL.FTZ R10, R0, UR5 ;  /* 0x00000005000a7c20 */ /* 0x004fc80008410000 */
[----:B------:R-:W-:Y:S02]  /*09c0*/  FMUL.FTZ R10, R10, R11 ;  /* 0x0000000b0a0a7220 */ /* 0x000fe40000410000 */
[----:B------:R-:W-:-:S05]  /*09d0*/  @P0 FMUL.FTZ R10, R0, UR9 ;  /* 0x00000009000a0c20 */ /* 0x000fca0008410000 */
[----:B------:R-:W-:-:S05]  /*09e0*/  F2FP.BF16.F32.PACK_AB R10, RZ, R10 ;  /* 0x0000000aff0a723e */ /* 0x000fca00000010ff */
[----:B0-----:R0:W-:Y:S02]  /*09f0*/  STG.E.U16 desc[UR6][R8.64], R10 ;  /* 0x0000000a08007986 */ /* 0x0011e4000c101506 */
.L_x_894:
[----:B------:R-:W-:-:S13]  /*0a00*/  ISETP.GE.AND P0, PT, R3, UR4, PT ;  /* 0x0000000403007c0c */ /* 0x000fda000bf06270 */
[----:B------:R-:W-:Y:S05]  /*0a10*/  @P0 BREAK.RELIABLE B1 ;  /* 0x0000000000010942 */ /* 0x000fea0003800100 */
[----:B------:R-:W-:Y:S05]  /*0a20*/  @P0 BRA `(.L_x_895) ;  /* 0x0000000000480947 */ /* 0x000fea0003800000 */
[----:B------:R-:W-:Y:S05]  /*0a30*/  BSYNC.RELIABLE B1 ;  /* 0x0000000000017941 */ /* 0x000fea0003800100 */
.L_x_893:
        /* <DEDUP_REMOVED lines=17> */
.L_x_895:
[----:B------:R-:W-:Y:S05]  /*0b50*/  BSYNC.RECONVERGENT B0 ;  /* 0x0000000000007941 */ /* 0x000fea0003800200 */
.L_x_892:
[----:B------:R-:W-:Y:S05]  /*0b60*/  WARPSYNC.ALL ;  /* 0x0000000000007948 */ /* 0x000fea0003800000 */
[----:B------:R-:W-:-:S13]  /*0b70*/  ISETP.GE.AND P0, PT, R3, UR4, PT ;  /* 0x0000000403007c0c */ /* 0x000fda000bf06270 */
[----:B------:R-:W-:Y:S05]  /*0b80*/  @P0 EXIT ;  /* 0x000000000000094d */ /* 0x000fea0003800000 */
[----:B------:R-:W2:Y:S01]  /*0b90*/  LDC.64 R4, c[0x0][0x5f8] ;  /* 0x00017e00ff047b82 */ /* 0x000ea20000000a00 */
[----:B------:R-:W3:Y:S01]  /*0ba0*/  LDCU UR4, c[0x0][0x608] ;  /* 0x0000c100ff0477ac */ /* 0x000ee20008000800 */
[----:B------:R-:W4:Y:S06]  /*0bb0*/  LDCU.64 UR8, c[0x0][0x600] ;  /* 0x0000c000ff0877ac */ /* 0x000f2c0008000a00 */
[----:B------:R-:W5:Y:S01]  /*0bc0*/  LDC.64 R2, c[0x0][0x5f0] ;  /* 0x00017c00ff027b82 */ /* 0x000f620000000a00 */
[----:B--2---:R-:W0:Y:S04]  /*0bd0*/  LDG.E.U16 R4, desc[UR6][R4.64] ;  /* 0x0000000604047981 */ /* 0x004e28000c1e1500 */
[----:B-----5:R-:W2:Y:S03]  /*0be0*/  LDG.E.U16 R2, desc[UR6][R2.64] ;  /* 0x0000000602027981 */ /* 0x020ea6000c1e1500 */
[----:B------:R-:W5:Y:S01]  /*0bf0*/  LDC.64 R6, c[0x0][0x5e8] ;  /* 0x00017a00ff067b82 */ /* 0x000f620000000a00 */
[----:B01----:R-:W-:-:S04]  /*0c00*/  SHF.L.U32 R8, R4, 0x10, RZ ;  /* 0x0000001004087819 */ /* 0x003fc800000006ff */
[C---:B------:R-:W-:Y:S01]  /*0c10*/  FSETP.GTU.FTZ.AND P0, PT, R8.reuse, RZ, PT ;  /* 0x000000ff0800720b */ /* 0x040fe20003f1c000 */
[----:B----4-:R-:W-:Y:S01]  /*0c20*/  FADD.FTZ R8, R8, UR8 ;  /* 0x0000000808087e21 */ /* 0x010fe20008010000 */
[----:B--2---:R-:W-:-:S05]  /*0c30*/  SHF.L.U32 R0, R2, 0x10, RZ ;  /* 0x0000001002007819 */ /* 0x004fca00000006ff */
[----:B---3--:R-:W-:-:S04]  /*0c40*/  FMUL.FTZ R9, R0, UR4 ;  /* 0x0000000400097c20 */ /* 0x008fc80008410000 */
[----:B------:R-:W-:Y:S02]  /*0c50*/  FMUL.FTZ R8, R9, R8 ;  /* 0x0000000809087220 */ /* 0x000fe40000410000 */
[----:B------:R-:W-:-:S05]  /*0c60*/  @P0 FMUL.FTZ R8, R0, UR9 ;  /* 0x0000000900080c20 */ /* 0x000fca0008410000 */
[----:B------:R-:W-:-:S05]  /*0c70*/  F2FP.BF16.F32.PACK_AB R8, RZ, R8 ;  /* 0x00000008ff08723e */ /* 0x000fca00000010ff */
[----:B-----5:R-:W-:Y:S01]  /*0c80*/  STG.E.U16 desc[UR6][R6.64], R8 ;  /* 0x0000000806007986 */ /* 0x020fe2000c101506 */
[----:B------:R-:W-:Y:S05]  /*0c90*/  EXIT ;  /* 0x000000000000794d */ /* 0x000fea0003800000 */
.L_x_880:
[----:B------:R-:W-:Y:S01]  /*0ca0*/  UISETP.NE.AND UP0, UPT, UR5, URZ, UPT ;  /* 0x000000ff0500728c */ /* 0x000fe2000bf05270 */
[----:B------:R-:W-:-:S08]  /*0cb0*/  IADD3 R0, PT, PT, R0, -0x1, RZ ;  /* 0xffffffff00007810 */ /* 0x000fd00007ffe0ff */
[----:B------:R-:W-:Y:S05]  /*0cc0*/  BRA.U UP0, `(.L_x_896) ;  /* 0x0000005d00b87547 */ /* 0x000fea000b800000 */
[----:B------:R-:W0:Y:S01]  /*0cd0*/  LDCU UR4, c[0x0][0x380] ;  /* 0x00007000ff0477ac */ /* 0x000e220008000800 */
[----:B------:R-:W-:Y:S01]  /*0ce0*/  VIMNMX.U32 R2, PT, PT, R0, 0x18, PT ;  /* 0x0000001800027848 */ /* 0x000fe20003fe0000 */
[----:B------:R-:W-:Y:S04]  /*0cf0*/  BSSY.RECONVERGENT B1, `(.L_x_897) ;  /* 0x000046e000017945 */ /* 0x000fe80003800200 */
[----:B------:R-:W-:Y:S01]  /*0d00*/  BSSY.RELIABLE B0, `(.L_x_898) ;  /* 0x00002f6000007945 */ /* 0x000fe20003800100 */
[----:B------:R-:W-:Y:S02]  /*0d10*/  IADD3 R2, PT, PT, R2, 0x1, RZ ;  /* 0x0000000102027810 */ /* 0x000fe40007ffe0ff */
[----:B0-----:R-:W-:-:S13]  /*0d20*/  ISETP.GE.AND P0, PT, R3, UR4, PT ;  /* 0x0000000403007c0c */ /* 0x001fda000bf06270 */
[----:B------:R-:W-:Y:S05]  /*0d30*/  @P0 BRA `(.L_x_899) ;  /* 0x0000002c00bc0947 */ /* 0x000fea0003800000 */
[----:B------:R-:W0:Y:S01]  /*0d40*/  LDCU.64 UR8, c[0x0][0x390] ;  /* 0x00007200ff0877ac */ /* 0x000e220008000a00 */
[----:B------:R-:W-:Y:S01]  /*0d50*/  HFMA2 R4, -RZ, RZ, 0, 0 ;  /* 0x00000000ff047431 */ /* 0x000fe200000001ff */
[----:B------:R-:W-:Y:S01]  /*0d60*/  MOV R5, R3 ;  /* 0x0000000300057202 */ /* 0x000fe20000000f00 */
[----:B------:R-:W1:Y:S01]  /*0d70*/  LDCU UR5, c[0x0][0x38c] ;  /* 0x00007180ff0577ac */ /* 0x000e620008000800 */
[----:B------:R-:W-:Y:S01]  /*0d80*/  ISETP.NE.AND P0, PT, R0, RZ, PT ;  /* 0x000000ff0000720c */ /* 0x000fe20003f05270 */
[----:B------:R-:W2:Y:S01]  /*0d90*/  LDCU.64 UR10, c[0x0][0x4b8] ;  /* 0x00009700ff0a77ac */ /* 0x000ea20008000a00 */
[----:B0-----:R-:W-:Y:S01]  /*0da0*/  IMAD.HI.U32 R8, R3, UR8, R4 ;  /* 0x0000000803087c27 */ /* 0x001fe2000f8e0004 */
[----:B------:R-:W0:Y:S04]  /*0db0*/  LDCU UR8, c[0x0][0x4c0] ;  /* 0x00009800ff0877ac */ /* 0x000e280008000800 */
[----:B------:R-:W-:-:S04]  /*0dc0*/  SHF.R.U32.HI R9, RZ, UR9, R8 ;  /* 0x00000009ff097c19 */ /* 0x000fc80008011608 */
[----:B------:R-:W-:-:S05]  /*0dd0*/  IADD3 R6, PT, PT, -R9, RZ, RZ ;  /* 0x000000ff09067210 */ /* 0x000fca0007ffe1ff */
[----:B-1----:R-:W-:-:S04]  /*0de0*/  IMAD R6, R6, UR5, R3 ;  /* 0x0000000506067c24 */ /* 0x002fc8000f8e0203 */
[C---:B--2---:R-:W-:Y:S02]  /*0df0*/  IMAD R5, R6.reuse, UR10, RZ ;  /* 0x0000000a06057c24 */ /* 0x044fe4000f8e02ff */
[C---:B------:R-:W-:Y:S02]  /*0e00*/  IMAD R4, R6.reuse, UR11, RZ ;  /* 0x0000000b06047c24 */ /* 0x040fe4000f8e02ff */
[----:B0-----:R-:W-:Y:S01]  /*0e10*/  IMAD R6, R6, UR8, RZ ;  /* 0x0000000806067c24 */ /* 0x001fe2000f8e02ff */
[----:B------:R-:W-:Y:S06]  /*0e20*/  @!P0 BRA `(.L_x_900) ;  /* 0x0000001400348947 */ /* 0x000fec0003800000 */
[----:B------:R-:W0:Y:S01]  /*0e30*/  LDCU.64 UR8, c[0x0][0x398] ;  /* 0x00007300ff0877ac */ /* 0x000e220008000a00 */
[----:B------:R-:W-:Y:S02]  /*0e40*/  MOV R8, RZ ;  /* 0x000000ff00087202 */ /* 0x000fe40000000f00 */
[----:B------:R-:W-:Y:S01]  /*0e50*/  ISETP.NE.AND P0, PT, R2, 0x2, PT ;  /* 0x000000020200780c */ /* 0x000fe20003f05270 */
[----:B------:R-:W1:Y:S01]  /*0e60*/  LDCU UR5, c[0x0][0x3a0] ;  /* 0x00007400ff0577ac */ /* 0x000e620008000800 */
[----:B------:R-:W2:Y:S01]  /*0e70*/  LDCU UR10, c[0x0][0x4c4] ;  /* 0x00009880ff0a77ac */ /* 0x000ea20008000800 */
[----:B------:R-:W3:Y:S01]  /*0e80*/  LDCU.64 UR12, c[0x0][0x4c8] ;  /* 0x00009900ff0c77ac */ /* 0x000ee20008000a00 */
[----:B0-----:R-:W-:-:S05]  /*0e90*/  IMAD.HI.U32 R10, R9, UR9, R8 ;  /* 0x00000009090a7c27 */ /* 0x001fca000f8e0008 */
[----:B-1----:R-:W-:-:S04]  /*0ea0*/  SHF.R.U32.HI R11, RZ, UR5, R10 ;  /* 0x00000005ff0b7c19 */ /* 0x002fc8000801160a */
[----:B------:R-:W-:-:S05]  /*0eb0*/  IADD3 R7, PT, PT, -R11, RZ, RZ ;  /* 0x000000ff0b077210 */ /* 0x000fca0007ffe1ff */
[----:B------:R-:W-:-:S04]  /*0ec0*/  IMAD R9, R7, UR8, R9 ;  /* 0x0000000807097c24 */ /* 0x000fc8000f8e0209 */
[C---:B--2---:R-:W-:Y:S02]  /*0ed0*/  IMAD R5, R9.reuse, UR10, R5 ;  /* 0x0000000a09057c24 */ /* 0x044fe4000f8e0205 */
[C---:B---3--:R-:W-:Y:S02]  /*0ee0*/  IMAD R4, R9.reuse, UR12, R4 ;  /* 0x0000000c09047c24 */ /* 0x048fe4000f8e0204 */
[----:B------:R-:W-:Y:S01]  /*0ef0*/  IMAD R6, R9, UR13, R6 ;  /* 0x0000000d09067c24 */ /* 0x000fe2000f8e0206 */
[----:B------:R-:W-:Y:S06]  /*0f00*/  @!P0 BRA `(.L_x_900) ;  /* 0x0000001000fc8947 */ /* 0x000fec0003800000 */
[----:B------:R-:W0:Y:S01]  /*0f10*/  LDCU.64 UR8, c[0x0][0x3a8] ;  /* 0x00007500ff0877ac */ /* 0x000e220008000a00 */
[----:B------:R-:W-:Y:S01]  /*0f20*/  HFMA2 R10, -RZ, RZ, 0, 0 ;  /* 0x00000000ff0a7431 */ /* 0x000fe200000001ff */
[----:B------:R-:W-:Y:S01]  /*0f30*/  ISETP.NE.AND P0, PT, R2, 0x3, PT ;  /* 0x000000030200780c */ /* 0x000fe20003f05270 */
[----:B------:R-:W1:Y:S01]  /*0f40*/  LDCU UR5, c[0x0][0x3a4] ;  /* 0x00007480ff0577ac */ /* 0x000e620008000800 */
[----:B------:R-:W2:Y:S02]  /*0f50*/  LDCU.64 UR10, c[0x0][0x4d0] ;  /* 0x00009a00ff0a77ac */ /* 0x000ea40008000a00 */
        /* <DEDUP_REMOVED lines=24> */
[----:B------:R-:W-:Y:S02]  /*10e0*/  MOV R10, RZ ;  /* 0x000000ff000a7202 */ /* 0x000fe40000000f00 */
[----:B------:R-:W-:Y:S01]  /*10f0*/  ISETP.NE.AND P0, PT, R2, 0x5, PT ;  /* 0x000000050200780c */ /* 0x000fe20003f05270 */
[----:B------:R-:W1:Y:S01]  /*1100*/  LDCU UR5, c[0x0][0x3bc] ;  /* 0x00007780ff0577ac */ /* 0x000e620008000800 */
[----:B------:R-:W2:Y:S01]  /*1110*/  LDCU.64 UR10, c[0x0][0x4e8] ;  /* 0x00009d00ff0a77ac */ /* 0x000ea20008000a00 */
        /* <DEDUP_REMOVED lines=10> */
[----:B------:R-:W-:Y:S01]  /*11c0*/  HFMA2 R8, -RZ, RZ, 0, 0 ;  /* 0x00000000ff087431 */ /* 0x000fe200000001ff */
        /* <DEDUP_REMOVED lines=250> */
[----:B------:R-:W-:Y:S01]  /*2170*/  ISETP.NE.AND P0, PT, R2, 0x18, PT ;  /* 0x000000180200780c */ /* 0x000fe20003f05270 */
[----:B------:R-:W0:Y:S01]  /*2180*/  LDCU.64 UR8, c[0x0][0x4a0] ;  /* 0x00009400ff0877ac */ /* 0x000e220008000a00 */
[----:B------:R-:W-:Y:S01]  /*2190*/  HFMA2 R8, -RZ, RZ, 0, 0 ;  /* 0x00000000ff087431 */ /* 0x000fe200000001ff */
[----:B------:R-:W1:Y:S01]  /*21a0*/  LDCU UR5, c[0x0][0x4a8] ;  /* 0x00009500ff0577ac */ /* 0x000e620008000800 */
[----:B------:R-:W2:Y:S09]  /*21b0*/  LDCU.64 UR10, c[0x0][0x5d0] ;  /* 0x0000ba00ff0a77ac */ /* 0x000eb20008000a00 */
[----:B------:R-:W3:Y:S01]  /*21c0*/  @P0 LDC.64 R14, c[0x0][0x4b0] ;  /* 0x00012c00ff0e0b82 */ /* 0x000ee20000000a00 */
[----:B0-----:R-:W-:Y:S01]  /*21d0*/  IMAD.HI.U32 R12, R9, UR9, R8 ;  /* 0x00000009090c7c27 */ /* 0x001fe2000f8e0008 */
[----:B------:R-:W0:Y:S06]  /*21e0*/  LDCU UR9, c[0x0][0x5cc] ;  /* 0x0000b980ff0977ac */ /* 0x000e2c0008000800 */
[----:B------:R-:W4:Y:S01]  /*21f0*/  @P0 LDC R17, c[0x0][0x4ac] ;  /* 0x00012b00ff110b82 */ /* 0x000f220000000800 */
[----:B-1----:R-:W-:-:S02]  /*2200*/  SHF.R.U32.HI R13, RZ, UR5, R12 ;  /* 0x00000005ff0d7c19 */ /* 0x002fc4000801160c */
[----:B------:R-:W-:Y:S02]  /*2210*/  @P0 MOV R12, RZ ;  /* 0x000000ff000c0202 */ /* 0x000fe40000000f00 */
[----:B------:R-:W-:-:S03]  /*2220*/  IADD3 R7, PT, PT, -R13, RZ, RZ ;  /* 0x000000ff0d077210 */ /* 0x000fc60007ffe1ff */
[----:B------:R-:W1:Y:S02]  /*2230*/  @P0 LDC.64 R10, c[0x0][0x5d8] ;  /* 0x00017600ff0a0b82 */ /* 0x000e640000000a00 */
[----:B------:R-:W-:-:S06]  /*2240*/  IMAD R9, R7, UR8, R9 ;  /* 0x0000000807097c24 */ /* 0x000fcc000f8e0209 */
[----:B------:R-:W5:Y:S01]  /*2250*/  @P0 LDC R16, c[0x0][0x5e0] ;  /* 0x00017800ff100b82 */ /* 0x000f620000000800 */
[----:B---3--:R-:W-:-:S04]  /*2260*/  @P0 IMAD.HI.U32 R8, R13, R14, R12 ;  /* 0x0000000e0d080227 */ /* 0x008fc800078e000c */
[C---:B0-----:R-:W-:Y:S01]  /*2270*/  IMAD R5, R9.reuse, UR9, R5 ;  /* 0x0000000909057c24 */ /* 0x041fe2000f8e0205 */
[----:B------:R-:W-:Y:S01]  /*2280*/  @P0 SHF.R.U32.HI R8, RZ, R15, R8 ;  /* 0x0000000fff080219 */ /* 0x000fe20000011608 */
[C---:B--2---:R-:W-:Y:S02]  /*2290*/  IMAD R4, R9.reuse, UR10, R4 ;  /* 0x0000000a09047c24 */ /* 0x044fe4000f8e0204 */
[----:B------:R-:W-:Y:S01]  /*22a0*/  IMAD R6, R9, UR11, R6 ;  /* 0x0000000b09067c24 */ /* 0x000fe2000f8e0206 */
[----:B------:R-:W-:-:S05]  /*22b0*/  @P0 IADD3 R12, PT, PT, -R8, RZ, RZ ;  /* 0x000000ff080c0210 */ /* 0x000fca0007ffe1ff */
[----:B----4-:R-:W-:-:S04]  /*22c0*/  @P0 IMAD R13, R12, R17, R13 ;  /* 0x000000110c0d0224 */ /* 0x010fc800078e020d */
[C---:B-1----:R-:W-:Y:S02]  /*22d0*/  @P0 IMAD R5, R13.reuse, R10, R5 ;  /* 0x0000000a0d050224 */ /* 0x042fe400078e0205 */
[C---:B------:R-:W-:Y:S02]  /*22e0*/  @P0 IMAD R4, R13.reuse, R11, R4 ;  /* 0x0000000b0d040224 */ /* 0x040fe400078e0204 */
[----:B-----5:R-:W-:-:S07]  /*22f0*/  @P0 IMAD R6, R13, R16, R6 ;  /* 0x000000100d060224 */ /* 0x020fce00078e0206 */
.L_x_900:
[----:B------:R-:W0:Y:S02]  /*2300*/  LDCU.128 UR8, c[0x0][0x5f0] ;  /* 0x0000be00ff0877ac */ /* 0x000e240008000c00 */
[----:B0-----:R-:W-:-:S04]  /*2310*/  IADD3 R8, P0, PT, R6, UR10, RZ ;  /* 0x0000000a06087c10 */ /* 0x001fc8000ff1e0ff */
[----:B------:R-:W-:-:S05]  /*2320*/  IADD3.X R9, PT, PT, RZ, UR11, RZ, P0, !PT ;  /* 0x0000000bff097c10 */ /* 0x000fca00087fe4ff */
[----:B------:R-:W2:Y:S01]  /*2330*/  LDG.E.U16 R8, desc[UR6][R8.64] ;  /* 0x0000000608087981 */ /* 0x000ea2000c1e1500 */
[----:B------:R-:W-:-:S04]  /*2340*/  IADD3 R6, P0, PT, R4, UR8, RZ ;  /* 0x0000000804067c10 */ /* 0x000fc8000ff1e0ff */
[----:B------:R-:W-:Y:S01]  /*2350*/  IADD3.X R7, PT, PT, RZ, UR9, RZ, P0, !PT ;  /* 0x00000009ff077c10 */ /* 0x000fe200087fe4ff */
[----:B------:R-:W0:Y:S04]  /*2360*/  LDCU.64 UR8, c[0x0][0x5e8] ;  /* 0x0000bd00ff0877ac */ /* 0x000e280008000a00 */
[----:B------:R-:W3:Y:S01]  /*2370*/  LDG.E.U16 R6, desc[UR6][R6.64] ;  /* 0x0000000606067981 */ /* 0x000ee2000c1e1500 */
[----:B------:R-:W-:Y:S02]  /*2380*/  IADD3 R3, PT, PT, R3, 0x80, RZ ;  /* 0x0000008003037810 */ /* 0x000fe40007ffe0ff */
[----:B--2---:R-:W-:-:S04]  /*2390*/  SHF.L.U32 R4, R8, 0x10, RZ ;  /* 0x0000001008047819 */ /* 0x004fc800000006ff */
[----:B------:R-:W-:Y:S02]  /*23a0*/  FSETP.GTU.FTZ.AND P0, PT, R4, RZ, PT ;  /* 0x000000ff0400720b */ /* 0x000fe40003f1c000 */
[----:B---3--:R-:W-:-:S11]  /*23b0*/  SHF.L.U32 R8, R6, 0x10, RZ ;  /* 0x0000001006087819 */ /* 0x008fd600000006ff */
[----:B------:R-:W1:Y:S08]  /*23c0*/  @!P0 LDC R11, c[0x0][0x608] ;  /* 0x00018200ff0b8b82 */ /* 0x000e700000000800 */
[----:B------:R-:W2:Y:S08]  /*23d0*/  @!P0 LDC R13, c[0x0][0x600] ;  /* 0x00018000ff0d8b82 */ /* 0x000eb00000000800 */
[----:B------:R-:W3:Y:S01]  /*23e0*/  @P0 LDC R15, c[0x0][0x604] ;  /* 0x00018100ff0f0b82 */ /* 0x000ee20000000800 */
[----:B-1----:R-:W-:-:S04]  /*23f0*/  @!P0 FMUL.FTZ R4, R4, R11 ;  /* 0x0000000b04048220 */ /* 0x002fc80000410000 */
[----:B------:R-:W-:Y:S01]  /*2400*/  @!P0 FMUL.FTZ R10, R4, 1.4426950216293334961 ;  /* 0x3fb8aa3b040a8820 */ /* 0x000fe20000410000 */
[----:B------:R-:W-:-:S03]  /*2410*/  @!P0 FMUL.FTZ R4, R8, R11 ;  /* 0x0000000b08048220 */ /* 0x000fc60000410000 */
[----:B------:R-:W1:Y:S01]  /*2420*/  @!P0 MUFU.EX2 R9, R10 ;  /* 0x0000000a00098308 */ /* 0x000e620000000800 */
[----:B--2---:R-:W-:-:S04]  /*2430*/  @!P0 FMUL.FTZ R4, R4, R13 ;  /* 0x0000000d04048220 */ /* 0x004fc80000410000 */
[----:B-1----:R-:W-:Y:S01]  /*2440*/  @!P0 FMUL.FTZ R9, R4, R9 ;  /* 0x0000000904098220 */ /* 0x002fe20000410000 */
[----:B---3--:R-:W-:Y:S01]  /*2450*/  @P0 FMUL.FTZ R9, R8, R15 ;  /* 0x0000000f08090220 */ /* 0x008fe20000410000 */
[----:B0-----:R-:W-:-:S04]  /*2460*/  IADD3 R4, P0, PT, R5, UR8, RZ ;  /* 0x0000000805047c10 */ /* 0x001fc8000ff1e0ff */
[----:B------:R-:W-:Y:S02]  /*2470*/  F2FP.BF16.F32.PACK_AB R9, RZ, R9 ;  /* 0x00000009ff09723e */ /* 0x000fe400000010ff */
[----:B------:R-:W-:Y:S02]  /*2480*/  IADD3.X R5, PT, PT, RZ, UR9, RZ, P0, !PT ;  /* 0x00000009ff057c10 */ /* 0x000fe400087fe4ff */
[----:B------:R-:W-:-:S03]  /*2490*/  ISETP.GE.AND P0, PT, R3, UR4, PT ;  /* 0x0000000403007c0c */ /* 0x000fc6000bf06270 */
[----:B------:R0:W-:Y:S10]  /*24a0*/  STG.E.U16 desc[UR6][R4.64], R9 ;  /* 0x0000000904007986 */ /* 0x0001f4000c101506 */
[----:B------:R-:W-:Y:S05]  /*24b0*/  @P0 BREAK.RELIABLE B0 ;  /* 0x0000000000000942 */ /* 0x000fea0003800100 */
[----:B------:R-:W-:Y:S05]  /*24c0*/  @P0 BRA `(.L_x_901) ;  /* 0x0000002c00c00947 */ /* 0x000fea0003800000 */
[----:B------:R-:W1:Y:S01]  /*24d0*/  LDCU.64 UR8, c[0x0][0x390] ;  /* 0x00007200ff0877ac */ /* 0x000e620008000a00 */
[----:B0-----:R-:W-:Y:S01]  /*24e0*/  HFMA2 R4, -RZ, RZ, 0, 0 ;  /* 0x00000000ff047431 */ /* 0x001fe200000001ff */
[----:B------:R-:W-:Y:S01]  /*24f0*/  MOV R5, R3 ;  /* 0x0000000300057202 */ /* 0x000fe20000000f00 */
[----:B------:R-:W0:Y:S01]  /*2500*/  LDCU UR5, c[0x0][0x38c] ;  /* 0x00007180ff0577ac */ /* 0x000e220008000800 */
[----:B------:R-:W-:Y:S01]  /*2510*/  ISETP.NE.AND P0, PT, R0, RZ, PT ;  /* 0x000000ff0000720c */ /* 0x000fe20003f05270 */
[----:B------:R-:W2:Y:S01]  /*2520*/  LDCU.64 UR10, c[0x0][0x4b8] ;  /* 0x00009700ff0a77ac */ /* 0x000ea20008000a00 */
[----:B-1----:R-:W-:Y:S01]  /*2530*/  IMAD.HI.U32 R8, R3, UR8, R4 ;  /* 0x0000000803087c27 */ /* 0x002fe2000f8e0004 */
[----:B------:R-:W1:Y:S04]  /*2540*/  LDCU UR8, c[0x0][0x4c0] ;  /* 0x00009800ff0877ac */ /* 0x000e680008000800 */
[----:B------:R-:W-:-:S04]  /*2550*/  SHF.R.U32.HI R9, RZ, UR9, R8 ;  /* 0x00000009ff097c19 */ /* 0x000fc80008011608 */
[----:B------:R-:W-:-:S05]  /*2560*/  IADD3 R6, PT, PT, -R9, RZ, RZ ;  /* 0x000000ff09067210 */ /* 0x000fca0007ffe1ff */
[----:B0-----:R-:W-:-:S04]  /*2570*/  IMAD R6, R6, UR5, R3 ;  /* 0x0000000506067c24 */ /* 0x001fc8000f8e0203 */
[C---:B--2---:R-:W-:Y:S02]  /*2580*/  IMAD R5, R6.reuse, UR10, RZ ;  /* 0x0000000a06057c24 */ /* 0x044fe4000f8e02ff */
[C---:B------:R-:W-:Y:S02]  /*2590*/  IMAD R4, R6.reuse, UR11, RZ ;  /* 0x0000000b06047c24 */ /* 0x040fe4000f8e02ff */
[----:B-1----:R-:W-:Y:S01]  /*25a0*/  IMAD R6, R6, UR8, RZ ;  /* 0x0000000806067c24 */ /* 0x002fe2000f8e02ff */
        /* <DEDUP_REMOVED lines=334> */
.L_x_902:
        /* <DEDUP_REMOVED lines=24> */
[----:B------:R-:W-:-:S05]  /*3c10*/  IADD3.X R5, PT, PT, RZ, UR9, RZ, P0, !PT ;  /* 0x00000009ff057c10 */ /* 0x000fca00087fe4ff */
[----:B------:R0:W-:Y:S02]  /*3c20*/  STG.E.U16 desc[UR6][R4.64], R9 ;  /* 0x0000000904007986 */ /* 0x0001e4000c101506 */
.L_x_899:
[----:B------:R-:W-:-:S13]  /*3c30*/  ISETP.GE.AND P0, PT, R3, UR4, PT ;  /* 0x0000000403007c0c */ /* 0x000fda000bf06270 */
[----:B------:R-:W-:Y:S05]  /*3c40*/  @P0 BREAK.RELIABLE B0 ;  /* 0x0000000000000942 */ /* 0x000fea0003800100 */
[----:B------:R-:W-:Y:S05]  /*3c50*/  @P0 BRA `(.L_x_901) ;  /* 0x0000001400dc0947 */ /* 0x000fea0003800000 */
[----:B------:R-:W-:Y:S05]  /*3c60*/  BSYNC.RELIABLE B0 ;  /* 0x0000000000007941 */ /* 0x000fea0003800100 */
.L_x_898:
        /* <DEDUP_REMOVED lines=348> */
.L_x_903:
        /* <DEDUP_REMOVED lines=26> */
.L_x_901:
[----:B------:R-:W-:Y:S05]  /*53d0*/  BSYNC.RECONVERGENT B1 ;  /* 0x0000000000017941 */ /* 0x000fea0003800200 */
.L_x_897:
[----:B------:R-:W-:Y:S05]  /*53e0*/  WARPSYNC.ALL ;  /* 0x0000000000007948 */ /* 0x000fea0003800000 */
[----:B------:R-:W-:-:S13]  /*53f0*/  ISETP.GE.AND P0, PT, R3, UR4, PT ;  /* 0x0000000403007c0c */ /* 0x000fda000bf06270 */
[----:B------:R-:W-:Y:S05]  /*5400*/  @P0 EXIT ;  /* 0x000000000000094d */ /* 0x000fea0003800000 */
[----:B------:R-:W2:Y:S01]  /*5410*/  LDCU.64 UR4, c[0x0][0x390] ;  /* 0x00007200ff0477ac */ /* 0x000ea20008000a00 */
[----:B01----:R-:W-:Y:S01]  /*5420*/  HFMA2 R4, -RZ, RZ, 0, 0 ;  /* 0x00000000ff047431 */ /* 0x003fe200000001ff */
[----:B------:R-:W-:Y:S01]  /*5430*/  MOV R5, R3 ;  /* 0x0000000300057202 */ /* 0x000fe20000000f00 */
[----:B------:R-:W0:Y:S01]  /*5440*/  LDCU UR8, c[0x0][0x38c] ;  /* 0x00007180ff0877ac */ /* 0x000e220008000800 */
[----:B------:R-:W-:Y:S01]  /*5450*/  ISETP.NE.AND P0, PT, R0, RZ, PT ;  /* 0x000000ff0000720c */ /* 0x000fe20003f05270 */
[----:B------:R-:W1:Y:S01]  /*5460*/  LDCU.64 UR10, c[0x0][0x4b8] ;  /* 0x00009700ff0a77ac */ /* 0x000e620008000a00 */
[----:B--2---:R-:W-:Y:S01]  /*5470*/  IMAD.HI.U32 R6, R3, UR4, R4 ;  /* 0x0000000403067c27 */ /* 0x004fe2000f8e0004 */
[----:B------:R-:W2:Y:S04]  /*5480*/  LDCU UR4, c[0x0][0x4c0] ;  /* 0x00009800ff0477ac */ /* 0x000ea80008000800 */
[----:B------:R-:W-:-:S04]  /*5490*/  SHF.R.U32.HI R7, RZ, UR5, R6 ;  /* 0x00000005ff077c19 */ /* 0x000fc80008011606 */
[----:B------:R-:W-:-:S05]  /*54a0*/  IADD3 R4, PT, PT, -R7, RZ, RZ ;  /* 0x000000ff07047210 */ /* 0x000fca0007ffe1ff */
[----:B0-----:R-:W-:-:S04]  /*54b0*/  IMAD R4, R4, UR8, R3 ;  /* 0x0000000804047c24 */ /* 0x001fc8000f8e0203 */
[C---:B-1----:R-:W-:Y:S02]  /*54c0*/  IMAD R3, R4.reuse, UR10, RZ ;  /* 0x0000000a04037c24 */ /* 0x042fe4000f8e02ff */
[C---:B------:R-:W-:Y:S02]  /*54d0*/  IMAD R0, R4.reuse, UR11, RZ ;  /* 0x0000000b04007c24 */ /* 0x040fe4000f8e02ff */
[----:B--2---:R-:W-:Y:S01]  /*54e0*/  IMAD R4, R4, UR4, RZ ;  /* 0x0000000404047c24 */ /* 0x004fe2000f8e02ff */
        /* <DEDUP_REMOVED lines=313> */
[----:B------:R-:W2:Y:S09]  /*6880*/  LDCU UR5, c[0x0][0x5cc] ;  /* 0x0000b980ff0577ac */ /* 0x000eb20008000800 */
[----:B------:R-:W3:Y:S01]  /*6890*/  @P0 LDC.64 R12, c[0x0][0x4b0] ;  /* 0x00012c00ff0c0b82 */ /* 0x000ee20000000a00 */
[----:B------:R-:W4:Y:S01]  /*68a0*/  LDCU.64 UR10, c[0x0][0x5d0] ;  /* 0x0000ba00ff0a77ac */ /* 0x000f220008000a00 */
[----:B0-----:R-:W-:-:S06]  /*68b0*/  IMAD.HI.U32 R10, R7, UR9, R6 ;  /* 0x00000009070a7c27 */ /* 0x001fcc000f8e0006 */
[----:B------:R-:W0:Y:S01]  /*68c0*/  @P0 LDC R15, c[0x0][0x4ac] ;  /* 0x00012b00ff0f0b82 */ /* 0x000e220000000800 */
[----:B-1----:R-:W-:Y:S02]  /*68d0*/  SHF.R.U32.HI R11, RZ, UR4, R10 ;  /* 0x00000004ff0b7c19 */ /* 0x002fe4000801160a */
[----:B------:R-:W-:Y:S02]  /*68e0*/  @P0 MOV R10, RZ ;  /* 0x000000ff000a0202 */ /* 0x000fe40000000f00 */
[----:B------:R-:W-:-:S03]  /*68f0*/  IADD3 R5, PT, PT, -R11, RZ, RZ ;  /* 0x000000ff0b057210 */ /* 0x000fc60007ffe1ff */
[----:B------:R-:W1:Y:S02]  /*6900*/  @P0 LDC.64 R8, c[0x0][0x5d8] ;  /* 0x00017600ff080b82 */ /* 0x000e640000000a00 */
[----:B------:R-:W-:-:S06]  /*6910*/  IMAD R7, R5, UR8, R7 ;  /* 0x0000000805077c24 */ /* 0x000fcc000f8e0207 */
[----:B------:R-:W5:Y:S01]  /*6920*/  @P0 LDC R6, c[0x0][0x5e0] ;  /* 0x00017800ff060b82 */ /* 0x000f620000000800 */
[----:B---3--:R-:W-:-:S04]  /*6930*/  @P0 IMAD.HI.U32 R2, R11, R12, R10 ;  /* 0x0000000c0b020227 */ /* 0x008fc800078e000a */
[C---:B--2---:R-:W-:Y:S01]  /*6940*/  IMAD R3, R7.reuse, UR5, R3 ;  /* 0x0000000507037c24 */ /* 0x044fe2000f8e0203 */
[----:B------:R-:W-:Y:S01]  /*6950*/  @P0 SHF.R.U32.HI R2, RZ, R13, R2 ;  /* 0x0000000dff020219 */ /* 0x000fe20000011602 */
[C---:B----4-:R-:W-:Y:S02]  /*6960*/  IMAD R0, R7.reuse, UR10, R0 ;  /* 0x0000000a07007c24 */ /* 0x050fe4000f8e0200 */
[----:B------:R-:W-:Y:S01]  /*6970*/  IMAD R4, R7, UR11, R4 ;  /* 0x0000000b07047c24 */ /* 0x000fe2000f8e0204 */
[----:B------:R-:W-:-:S05]  /*6980*/  @P0 IADD3 R10, PT, PT, -R2, RZ, RZ ;  /* 0x000000ff020a0210 */ /* 0x000fca0007ffe1ff */
[----:B0-----:R-:W-:-:S04]  /*6990*/  @P0 IMAD R11, R15, R10, R11 ;  /* 0x0000000a0f0b0224 */ /* 0x001fc800078e020b */
[C---:B-1----:R-:W-:Y:S02]  /*69a0*/  @P0 IMAD R3, R11.reuse, R8, R3 ;  /* 0x000000080b030224 */ /* 0x042fe400078e0203 */
[C---:B------:R-:W-:Y:S02]  /*69b0*/  @P0 IMAD R0, R11.reuse, R9, R0 ;  /* 0x000000090b000224 */ /* 0x040fe400078e0200 */
[----:B-----5:R-:W-:-:S07]  /*69c0*/  @P0 IMAD R4, R11, R6, R4 ;  /* 0x000000060b040224 */ /* 0x020fce00078e0204 */
.L_x_904:
[----:B------:R-:W0:Y:S01]  /*69d0*/  LDCU.128 UR8, c[0x0][0x5f0] ;  /* 0x0000be00ff0877ac */ /* 0x000e220008000c00 */
[----:B------:R-:W1:Y:S01]  /*69e0*/  LDCU.64 UR4, c[0x0][0x5e8] ;  /* 0x0000bd00ff0477ac */ /* 0x000e620008000a00 */
[----:B0-----:R-:W-:-:S04]  /*69f0*/  IADD3 R6, P0, PT, R4, UR10, RZ ;  /* 0x0000000a04067c10 */ /* 0x001fc8000ff1e0ff */
[----:B------:R-:W-:Y:S02]  /*6a00*/  IADD3.X R7, PT, PT, RZ, UR11, RZ, P0, !PT ;  /* 0x0000000bff077c10 */ /* 0x000fe400087fe4ff */
[----:B------:R-:W-:-:S03]  /*6a10*/  IADD3 R4, P0, PT, R0, UR8, RZ ;  /* 0x0000000800047c10 */ /* 0x000fc6000ff1e0ff */
[----:B------:R-:W2:Y:S01]  /*6a20*/  LDG.E.U16 R6, desc[UR6][R6.64] ;  /* 0x0000000606067981 */ /* 0x000ea2000c1e1500 */
[----:B------:R-:W-:-:S05]  /*6a30*/  IADD3.X R5, PT, PT, RZ, UR9, RZ, P0, !PT ;  /* 0x00000009ff057c10 */ /* 0x000fca00087fe4ff */
[----:B------:R-:W3:Y:S01]  /*6a40*/  LDG.E.U16 R4, desc[UR6][R4.64] ;  /* 0x0000000604047981 */ /* 0x000ee2000c1e1500 */
[----:B-1----:R-:W-:Y:S01]  /*6a50*/  IADD3 R2, P1, PT, R3, UR4, RZ ;  /* 0x0000000403027c10 */ /* 0x002fe2000ff3e0ff */
[----:B------:R-:W-:Y:S03]  /*6a60*/  BSSY.RECONVERGENT B1, `(.L_x_905) ;  /* 0x0000011000017945 */ /* 0x000fe60003800200 */
[----:B------:R-:W-:Y:S02]  /*6a70*/  IADD3.X R3, PT, PT, RZ, UR5, RZ, P1, !PT ;  /* 0x00000005ff037c10 */ /* 0x000fe40008ffe4ff */
[----:B--2---:R-:W-:-:S04]  /*6a80*/  SHF.L.U32 R0, R6, 0x10, RZ ;  /* 0x0000001006007819 */ /* 0x004fc800000006ff */
[----:B------:R-:W-:Y:S02]  /*6a90*/  FSETP.GTU.FTZ.AND P0, PT, R0, RZ, PT ;  /* 0x000000ff0000720b */ /* 0x000fe40003f1c000 */
[----:B---3--:R-:W-:-:S11]  /*6aa0*/  SHF.L.U32 R8, R4, 0x10, RZ ;  /* 0x0000001004087819 */ /* 0x008fd600000006ff */
        /* <DEDUP_REMOVED lines=8> */
[----:B0-----:R-:W-:Y:S01]  /*6b30*/  FMUL.FTZ R0, R0, R5 ;  /* 0x0000000500007220 */ /* 0x001fe20000410000 */
[----:B------:R-:W-:Y:S06]  /*6b40*/  BRA `(.L_x_907) ;  /* 0x0000000000087947 */ /* 0x000fec0003800000 */
.L_x_906:
[----:B------:R-:W0:Y:S02]  /*6b50*/  LDCU UR4, c[0x0][0x604] ;  /* 0x0000c080ff0477ac */ /* 0x000e240008000800 */
[----:B0-----:R-:W-:-:S07]  /*6b60*/  FMUL.FTZ R0, R8, UR4 ;  /* 0x0000000408007c20 */ /* 0x001fce0008410000 */
.L_x_907:
[----:B------:R-:W-:Y:S05]  /*6b70*/  BSYNC.RECONVERGENT B1 ;  /* 0x0000000000017941 */ /* 0x000fea0003800200 */
.L_x_905:
[----:B------:R-:W-:-:S05]  /*6b80*/  F2FP.BF16.F32.PACK_AB R0, RZ, R0 ;  /* 0x00000000ff00723e */ /* 0x000fca00000010ff */
[----:B------:R-:W-:Y:S01]  /*6b90*/  STG.E.U16 desc[UR6][R2.64], R0 ;  /* 0x0000000002007986 */ /* 0x000fe2000c101506 */
[----:B------:R-:W-:Y:S05]  /*6ba0*/  EXIT ;  /* 0x000000000000794d */ /* 0x000fea0003800000 */
.L_x_896:
        /* <DEDUP_REMOVED lines=355> */
.L_x_911:
[----:B------:R-:W0:Y:S01]  /*81e0*/  LDCU.128 UR8, c[0x0][0x5f0] ;  /* 0x0000be00ff0877ac */ /* 0x000e220008000c00 */
[----:B------:R-:W1:Y:S01]  /*81f0*/  LDCU UR5, c[0x0][0x608] ;  /* 0x0000c100ff0577ac */ /* 0x000e620008000800 */
[----:B0-----:R-:W-:Y:S02]  /*8200*/  IADD3 R8, P1, PT, R6, UR10, RZ ;  /* 0x0000000a06087c10 */ /* 0x001fe4000ff3e0ff */
[----:B------:R-:W-:Y:S02]  /*8210*/  IADD3 R6, P0, PT, R4, UR8, RZ ;  /* 0x0000000804067c10 */ /* 0x000fe4000ff1e0ff */
[----:B------:R-:W-:Y:S01]  /*8220*/  IADD3.X R9, PT, PT, RZ, UR11, RZ, P1, !PT ;  /* 0x0000000bff097c10 */ /* 0x000fe20008ffe4ff */
[----:B------:R-:W0:Y:S01]  /*8230*/  LDCU.64 UR10, c[0x0][0x600] ;  /* 0x0000c000ff0a77ac */ /* 0x000e220008000a00 */
[----:B------:R-:W-:-:S03]  /*8240*/  IADD3.X R7, PT, PT, RZ, UR9, RZ, P0, !PT ;  /* 0x00000009ff077c10 */ /* 0x000fc600087fe4ff */
[----:B------:R-:W2:Y:S01]  /*8250*/  LDG.E.U16 R8, desc[UR6][R8.64] ;  /* 0x0000000608087981 */ /* 0x000ea2000c1e1500 */
[----:B------:R-:W3:Y:S03]  /*8260*/  LDCU.64 UR8, c[0x0][0x5e8] ;  /* 0x0000bd00ff0877ac */ /* 0x000ee60008000a00 */
[----:B------:R-:W4:Y:S01]  /*8270*/  LDG.E.U16 R6, desc[UR6][R6.64] ;  /* 0x0000000606067981 */ /* 0x000f22000c1e1500 */
[----:B------:R-:W-:Y:S02]  /*8280*/  IADD3 R3, PT, PT, R3, 0x80, RZ ;  /* 0x0000008003037810 */ /* 0x000fe40007ffe0ff */
[----:B--2---:R-:W-:-:S04]  /*8290*/  SHF.L.U32 R10, R8, 0x10, RZ ;  /* 0x00000010080a7819 */ /* 0x004fc800000006ff */
[C---:B------:R-:W-:Y:S01]  /*82a0*/  FSETP.GTU.FTZ.AND P0, PT, R10.reuse, RZ, PT ;  /* 0x000000ff0a00720b */ /* 0x040fe20003f1c000 */
[----:B0-----:R-:W-:Y:S01]  /*82b0*/  FADD.FTZ R10, R10, UR10 ;  /* 0x0000000a0a0a7e21 */ /* 0x001fe20008010000 */
[----:B----4-:R-:W-:-:S05]  /*82c0*/  SHF.L.U32 R4, R6, 0x10, RZ ;  /* 0x0000001006047819 */ /* 0x010fca00000006ff */
[----:B-1----:R-:W-:-:S04]  /*82d0*/  FMUL.FTZ R11, R4, UR5 ;  /* 0x00000005040b7c20 */ /* 0x002fc80008410000 */
[----:B------:R-:W-:Y:S02]  /*82e0*/  FMUL.FTZ R10, R11, R10 ;  /* 0x0000000a0b0a7220 */ /* 0x000fe40000410000 */
[----:B------:R-:W-:Y:S01]  /*82f0*/  @P0 FMUL.FTZ R10, R4, UR11 ;  /* 0x0000000b040a0c20 */ /* 0x000fe20008410000 */
[----:B---3--:R-:W-:-:S04]  /*8300*/  IADD3 R4, P0, PT, R5, UR8, RZ ;  /* 0x0000000805047c10 */ /* 0x008fc8000ff1e0ff */
        /* <DEDUP_REMOVED lines=354> */
.L_x_913:
        /* <DEDUP_REMOVED lines=20> */
[----:B------:R-:W-:-:S05]  /*9a70*/  IADD3.X R5, PT, PT, RZ, UR9, RZ, P0, !PT ;  /* 0x00000009ff057c10 */ /* 0x000fca00087fe4ff */
[----:B------:R0:W-:Y:S02]  /*9a80*/  STG.E.U16 desc[UR6][R4.64], R10 ;  /* 0x0000000a04007986 */ /* 0x0001e4000c101506 */
.L_x_910:
[----:B------:R-:W-:-:S13]  /*9a90*/  ISETP.GE.AND P0, PT, R3, UR4, PT ;  /* 0x0000000403007c0c */ /* 0x000fda000bf06270 */
[----:B------:R-:W-:Y:S05]  /*9aa0*/  @P0 BREAK.RELIABLE B1 ;  /* 0x0000000000010942 */ /* 0x000fea0003800100 */
[----:B------:R-:W-:Y:S05]  /*9ab0*/  @P0 BRA `(.L_x_912) ;  /* 0x0000001400cc0947 */ /* 0x000fea0003800000 */
[----:B------:R-:W-:Y:S05]  /*9ac0*/  BSYNC.RELIABLE B1 ;  /* 0x0000000000017941 */ /* 0x000fea0003800100 */
.L_x_909:
        /* <DEDUP_REMOVED lines=348> */
.L_x_914:
        /* <DEDUP_REMOVED lines=22> */
.L_x_912:
[----:B------:R-:W-:Y:S05]  /*b1f0*/  BSYNC.RECONVERGENT B0 ;  /* 0x0000000000007941 */ /* 0x000fea0003800200 */
.L_x_908:
        /* <DEDUP_REMOVED lines=351> */
.L_x_915:
[----:B------:R-:W0:Y:S01]  /*c7f0*/  LDCU.128 UR8, c[0x0][0x5f0] ;  /* 0x0000be00ff0877ac */ /* 0x000e220008000c00 */
[----:B------:R-:W1:Y:S01]  /*c800*/  LDCU.64 UR4, c[0x0][0x5e8] ;  /* 0x0000bd00ff0477ac */ /* 0x000e620008000a00 */
[----:B0-----:R-:W-:Y:S02]  /*c810*/  IADD3 R6, P1, PT, R4, UR10, RZ ;  /* 0x0000000a04067c10 */ /* 0x001fe4000ff3e0ff */
[----:B------:R-:W-:Y:S01]  /*c820*/  IADD3 R4, P0, PT, R0, UR8, RZ ;  /* 0x0000000800047c10 */ /* 0x000fe2000ff1e0ff */
[----:B------:R-:W0:Y:S01]  /*c830*/  LDCU UR8, c[0x0][0x608] ;  /* 0x0000c100ff0877ac */ /* 0x000e220008000800 */
[----:B------:R-:W-:Y:S02]  /*c840*/  IADD3.X R7, PT, PT, RZ, UR11, RZ, P1, !PT ;  /* 0x0000000bff077c10 */ /* 0x000fe40008ffe4ff */
[----:B------:R-:W-:Y:S01]  /*c850*/  IADD3.X R5, PT, PT, RZ, UR9, RZ, P0, !PT ;  /* 0x00000009ff057c10 */ /* 0x000fe200087fe4ff */
[----:B------:R-:W2:Y:S02]  /*c860*/  LDCU.64 UR10, c[0x0][0x600] ;  /* 0x0000c000ff0a77ac */ /* 0x000ea40008000a00 */
[----:B------:R-:W3:Y:S04]  /*c870*/  LDG.E.U16 R6, desc[UR6][R6.64] ;  /* 0x0000000606067981 */ /* 0x000ee8000c1e1500 */
[----:B------:R-:W4:Y:S01]  /*c880*/  LDG.E.U16 R4, desc[UR6][R4.64] ;  /* 0x0000000604047981 */ /* 0x000f22000c1e1500 */
[----:B---3--:R-:W-:-:S04]  /*c890*/  SHF.L.U32 R2, R6, 0x10, RZ ;  /* 0x0000001006027819 */ /* 0x008fc800000006ff */
[C---:B------:R-:W-:Y:S01]  /*c8a0*/  FSETP.GTU.FTZ.AND P0, PT, R2.reuse, RZ, PT ;  /* 0x000000ff0200720b */ /* 0x040fe20003f1c000 */
[----:B--2---:R-:W-:Y:S01]  /*c8b0*/  FADD.FTZ R9, R2, UR10 ;  /* 0x0000000a02097e21 */ /* 0x004fe20008010000 */
[----:B----4-:R-:W-:-:S05]  /*c8c0*/  SHF.L.U32 R0, R4, 0x10, RZ ;  /* 0x0000001004007819 */ /* 0x010fca00000006ff */
[----:B0-----:R-:W-:-:S04]  /*c8d0*/  FMUL.FTZ R8, R0, UR8 ;  /* 0x0000000800087c20 */ /* 0x001fc80008410000 */
[----:B------:R-:W-:Y:S02]  /*c8e0*/  FMUL.FTZ R8, R8, R9 ;  /* 0x0000000908087220 */ /* 0x000fe40000410000 */
[----:B------:R-:W-:Y:S01]  /*c8f0*/  @P0 FMUL.FTZ R8, R0, UR11 ;  /* 0x0000000b00080c20 */ /* 0x000fe20008410000 */
[----:B-1----:R-:W-:-:S04]  /*c900*/  IADD3 R2, P0, PT, R3, UR4, RZ ;  /* 0x0000000403027c10 */ /* 0x002fc8000ff1e0ff */
[----:B------:R-:W-:Y:S02]  /*c910*/  F2FP.BF16.F32.PACK_AB R8, RZ, R8 ;  /* 0x00000008ff08723e */ /* 0x000fe400000010ff */
[----:B------:R-:W-:-:S05]  /*c920*/  IADD3.X R3, PT, PT, RZ, UR5, RZ, P0, !PT ;  /* 0x00000005ff037c10 */ /* 0x000fca00087fe4ff */
[----:B------:R-:W-:Y:S01]  /*c930*/  STG.E.U16 desc[UR6][R2.64], R8 ;  /* 0x0000000802007986 */ /* 0x000fe2000c101506 */
[----:B------:R-:W-:Y:S05]  /*c940*/  EXIT ;  /* 0x000000000000794d */ /* 0x000fea0003800000 */
.L_x_916:
        /* <DEDUP_REMOVED lines=11> */
.L_x_7941:


//--------------------- .text._ZN2at6native27unrolled_elementwise_kernelIZZZNS0_60_GLOBAL__N__171e0b9f_22_ActivationEluKernel_cu_9e10b42f_306119elu_backward_kernelERNS_18TensorIteratorBaseERKN3c106ScalarES8_S8_bENKUlvE_clEvENKUlvE2_clEvEUlNS5_8BFloat16ESB_E_St5arrayIPcLm3EELi4E23TrivialOffsetCalculatorILi2EjESG_ILi1EjENS0_6memory15LoadWithoutCastENSJ_16StoreWithoutCastEEEviT_T0_T2_T3_T4_T5_ --------------------------
	.section	.text._ZN2at6native27unrolled_elementwise_kernelIZZZNS0_60_GLOBAL__N__171e0b9f_22_ActivationEluKernel_cu_9e10b42f_306119elu_backward_kernelERNS_18TensorIteratorBaseERKN3c106ScalarES8_S8_bENKUlvE_clEvENKUlvE2_clEvEUlNS5_8BFloat16ESB_E_St5arrayIPcLm3EELi4E23TrivialOffsetCalculatorILi2EjESG_ILi1EjENS0_6memory15LoadWithoutCastENSJ_16StoreWithoutCastEEEviT_T0_T2_T3_T4_T5_,"ax",@progbits
	.align	128
        .global         _ZN2at6native27unrolled_elementwise_kernelIZZZNS0_60_GLOBAL__N__171e0b9f_22_ActivationEluKernel_cu_9e10b42f_306119elu_backward_kernelERNS_18TensorIteratorBaseERKN3c106ScalarES8_S8_bENKUlvE_clEvENKUlvE2_clEvEUlNS5_8BFloat16ESB_E_St5arrayIPcLm3EELi4E23TrivialOffsetCalculatorILi2EjESG_ILi1EjENS0_6memory15LoadWithoutCastENSJ_16StoreWithoutCastEEEviT_T0_T2_T3_T4_T5_
        .type           _ZN2at6native27unrolled_elementwise_kernelIZZZNS0_60_GLOBAL__N__171e0b9f_22_ActivationEluKernel_cu_9e10b42f_306119elu_backward_kernelERNS_18TensorIteratorBaseERKN3c106ScalarES8_S8_bENKUlvE_clEvENKUlvE2_clEvEUlNS5_8BFloat16ESB_E_St5arrayIPcLm3EELi4E23TrivialOffsetCalculatorILi2EjESG_ILi1EjENS0_6memory15LoadWithoutCastENSJ_16StoreWithoutCastEEEviT_T0_T2_T3_T4_T5_,@function
        .size           _ZN2at6native27unrolled_elementwise_kernelIZZZNS0_60_GLOBAL__N__171e0b9f_22_ActivationEluKernel_cu_9e10b42f_306119elu_backward_kernelERNS_18TensorIteratorBaseERKN3c106ScalarES8_S8_bENKUlvE_clEvENKUlvE2_clEvEUlNS5_8BFloat16ESB_E_St5arrayIPcLm3EELi4E23TrivialOffsetCalculatorILi2EjESG_ILi1EjENS0_6memory15LoadWithoutCastENSJ_16StoreWithoutCastEEEviT_T0_T2_T3_T4_T5_,(.L_x_7942 - _ZN2at6native27unrolled_elementwise_kernelIZZZNS0_60_GLOBAL__N__171e0b9f_22_ActivationEluKernel_cu_9e10b42f_306119elu_backward_kernelERNS_18TensorIteratorBaseERKN3c106ScalarES8_S8_bENKUlvE_clEvENKUlvE2_clEvEUlNS5_8BFloat16ESB_E_St5arrayIPcLm3EELi4E23TrivialOffsetCalculatorILi2EjESG_ILi1EjENS0_6memory15LoadWithoutCastENSJ_16StoreWithoutCastEEEviT_T0_T2_T3_T4_T5_)
        .other          _ZN2at6native27unrolled_elementwise_kernelIZZZNS0_60_GLOBAL__N__171e0b9f_22_ActivationEluKernel_cu_9e10b42f_306119elu_backward_kernelERNS_18TensorIteratorBaseERKN3c106ScalarES8_S8_bENKUlvE_clEvENKUlvE2_clEvEUlNS5_8BFloat16ESB_E_St5arrayIPcLm3EELi4E23TrivialOffsetCalculatorILi2EjESG_ILi1EjENS0_6memory15LoadWithoutCastENSJ_16StoreWithoutCastEEEviT_T0_T2_T3_T4_T5_,@"STO_CUDA_ENTRY STV_DEFAULT"
_ZN2at6native27unrolled_elementwise_kernelIZZZNS0_60_GLOBAL__N__171e0b9f_22_ActivationEluKernel_cu_9e10b42f_306119elu_backward_kernelERNS_18TensorIteratorBaseERKN3c106ScalarES8_S8_bENKUlvE_clEvENKUlvE2_clEvEUlNS5_8BFloat16ESB_E_St5arrayIPcLm3EELi4E23TrivialOffsetCalculatorILi2EjESG_ILi1EjENS0_6memory15LoadWithoutCastENSJ_16StoreWithoutCastEEEviT_T0_T2_T3_T4_T5_:
.text._ZN2at6native27unrolled_elementwise_kernelIZZZNS0_60_GLOBAL__N__171e0b9f_22_ActivationEluKernel_cu_9e10b42f_306119elu_backward_kernelERNS_18TensorIteratorBaseERKN3c106ScalarES8_S8_bENKUlvE_clEvENKUlvE2_clEvEUlNS5_8BFloat16ESB_E_St5arrayIPcLm3EELi4E23TrivialOffsetCalculatorILi2EjESG_ILi1EjENS0_6memory15LoadWithoutCastENSJ_16StoreWithoutCastEEEviT_T0_T2_T3_T4_T5_:
[----:B------:R-:W-:Y:S01]  /*0000*/  LDC R1, c[0x0][0x37c] ;  /* 0x0000df00ff017b82 */ /* 0x000fe20000000800 */
[----:B------:R-:W0:Y:S07]  /*0010*/  S2R R0, SR_CTAID.X ;  /* 0x0000000000007919 */ /* 0x000e2e0000002500 */
[----:B------:R-:W0:Y:S01]  /*0020*/  LDC R3, c[0x0][0x380] ;  /* 0x0000e000ff037b82 */ /* 0x000e220000000800 */
[----:B------:R-:W1:Y:S01]  /*0030*/  LDCU.64 UR4, c[0x0][0x358] ;  /* 0x00006b00ff0477ac */ /* 0x000e620008000a00 */
[----:B------:R-:W-:Y:S01]  /*0040*/  PRMT R20, RZ, 0x7610, R20 ;  /* 0x00007610ff147816 */ /* 0x000fe20000000014 */
[----:B------:R-:W2:Y:S01]  /*0050*/  S2R R25, SR_TID.X ;  /* 0x0000000000197919 */ /* 0x000ea20000002100 */
[----:B------:R-:W-:Y:S01]  /*0060*/  PRMT R22, RZ, 0x7610, R22 ;  /* 0x00007610ff167816 */ /* 0x000fe20000000016 */
[----:B------:R-:W3:Y:S01]  /*0070*/  LDCU.U8 UR6, c[0x0][0x394] ;  /* 0x00007280ff0677ac */ /* 0x000ee20008000000 */
[----:B0-----:R-:W-:Y:S01]  /*0080*/  IMAD R18, R0, -0x200, R3 ;  /* 0xfffffe0000127824 */ /* 0x001fe200078e0203 */
[----:B--2---:R-:W-:-:S04]  /*0090*/  MOV R19, R25 ;  /* 0x0000001900137202 */ /* 0x004fc80000000f00 */
[----:B------:R-:W-:-:S13]  /*00a0*/  ISETP.GE.AND P0, PT, R25, R18, PT ;  /* 0x000000121900720c */ /* 0x000fda0003f06270 */
[----:B------:R-:W-:Y:S01]  /*00b0*/  @!P0 IADD3 R25, PT, PT, R19, 0x80, RZ ;  /* 0x0000008013198810 */ /* 0x000fe20007ffe0ff */
[----:B------:R-:W0:Y:S01]  /*00c0*/  @!P0 LDC.64 R12, c[0x0][0x3a8] ;  /* 0x0000ea00ff0c8b82 */ /* 0x000e220000000a00 */
[----:B------:R-:W-:Y:S02]  /*00d0*/  @!P0 LEA R21, R0, R19, 0x9 ;  /* 0x0000001300158211 */ /* 0x000fe400078e48ff */
[----:B------:R-:W-:-:S05]  /*00e0*/  ISETP.GE.AND P1, PT, R25, R18, PT ;  /* 0x000000121900720c */ /* 0x000fca0003f26270 */
[----:B------:R-:W2:Y:S08]  /*00f0*/  @!P0 LDC.64 R14, c[0x0][0x3b0] ;  /* 0x0000ec00ff0e8b82 */ /* 0x000eb00000000a00 */
[----:B------:R-:W-:Y:S01]  /*0100*/  @!P1 IMAD R27, R0, 0x200, R25 ;  /* 0x00000200001b9824 */ /* 0x000fe200078e0219 */
[----:B------:R-:W-:Y:S01]  /*0110*/  @!P1 IADD3 R25, PT, PT, R25, 0x80, RZ ;  /* 0x0000008019199810 */ /* 0x000fe20007ffe0ff */
[----:B------:R-:W4:Y:S03]  /*0120*/  @!P1 LDC.64 R16, c[0x0][0x3a8] ;  /* 0x0000ea00ff109b82 */ /* 0x000f260000000a00 */
[----:B------:R-:W-:Y:S01]  /*0130*/  ISETP.GE.AND P3, PT, R25, R18, PT ;  /* 0x000000121900720c */ /* 0x000fe20003f66270 */
[----:B0-----:R-:W-:-:S04]  /*0140*/  @!P0 IMAD.WIDE.U32 R12, R21, 0x2, R12 ;  /* 0x00000002150c8825 */ /* 0x001fc800078e000c */
[----:B------:R-:W0:Y:S01]  /*0150*/  @!P1 LDC.64 R2, c[0x0][0x3b0] ;  /* 0x0000ec00ff029b82 */ /* 0x000e220000000a00 */
[----:B------:R-:W-:Y:S01]  /*0160*/  PRMT R24, RZ, 0x7610, R24 ;  /* 0x00007610ff187816 */ /* 0x000fe20000000018 */
[----:B-1----:R1:W5:Y:S01]  /*0170*/  @!P0 LDG.E.U16 R20, desc[UR4][R12.64] ;  /* 0x000000040c148981 */ /* 0x002362000c1e1500 */
[----:B--2---:R-:W-:Y:S01]  /*0180*/  @!P0 IMAD.WIDE.U32 R14, R21, 0x2, R14 ;  /* 0x00000002150e8825 */ /* 0x004fe200078e000e */
[----:B------:R-:W-:-:S04]  /*0190*/  PRMT R21, RZ, 0x7610, R21 ;  /* 0x00007610ff157816 */ /* 0x000fc80000000015 */
[----:B------:R-:W2:Y:S01]  /*01a0*/  @!P3 LDC.64 R4, c[0x0][0x3a8] ;  /* 0x0000ea00ff04bb82 */ /* 0x000ea20000000a00 */
[----:B------:R-:W-:Y:S01]  /*01b0*/  @!P3 IMAD R23, R0, 0x200, R25 ;  /* 0x000002000017b824 */ /* 0x000fe200078e0219 */
[----:B------:R-:W-:-:S06]  /*01c0*/  @!P3 IADD3 R25, PT, PT, R25, 0x80, RZ ;  /* 0x000000801919b810 */ /* 0x000fcc0007ffe0ff */
[----:B------:R-:W3:Y:S01]  /*01d0*/  @!P3 LDC.64 R6, c[0x0][0x3b0] ;  /* 0x0000ec00ff06bb82 */ /* 0x000ee20000000a00 */
[----:B------:R-:W-:Y:S01]  /*01e0*/  ISETP.GE.AND P2, PT, R25, R18, PT ;  /* 0x000000121900720c */ /* 0x000fe20003f46270 */
[C---:B----4-:R-:W-:Y:S01]  /*01f0*/  @!P1 IMAD.WIDE.U32 R16, R27.reuse, 0x2, R16 ;  /* 0x000000021b109825 */ /* 0x050fe200078e0010 */
[----:B-1----:R-:W-:Y:S01]  /*0200*/  PRMT R12, RZ, 0x7610, R12 ;  /* 0x00007610ff0c7816 */ /* 0x002fe2000000000c */
[----:B------:R1:W5:Y:S01]  /*0210*/  @!P0 LDG.E.U16 R21, desc[UR4][R14.64] ;  /* 0x000000040e158981 */ /* 0x000362000c1e1500 */
[----:B------:R-:W-:Y:S01]  /*0220*/  PRMT R13, RZ, 0x7610, R13 ;  /* 0x00007610ff0d7816 */ /* 0x000fe2000000000d */
[----:B0-----:R-:W-:Y:S02]  /*0230*/  @!P1 IMAD.WIDE.U32 R2, R27, 0x2, R2 ;  /* 0x000000021b029825 */ /* 0x001fe400078e0002 */
[----:B------:R1:W5:Y:S06]  /*0240*/  @!P1 LDG.E.U16 R22, desc[UR4][R16.64] ;  /* 0x0000000410169981 */ /* 0x00036c000c1e1500 */
[----:B------:R-:W0:Y:S08]  /*0250*/  @!P2 LDC.64 R8, c[0x0][0x3a8] ;  /* 0x0000ea00ff08ab82 */ /* 0x000e300000000a00 */
[----:B------:R-:W4:Y:S01]  /*0260*/  @!P2 LDC.64 R10, c[0x0][0x3b0] ;  /* 0x0000ec00ff0aab82 */ /* 0x000f220000000a00 */
[----:B------:R-:W-:-:S02]  /*0270*/  @!P2 IMAD R25, R0, 0x200, R25 ;  /* 0x000002000019a824 */ /* 0x000fc400078e0219 */
[----:B--2---:R-:W-:-:S04]  /*0280*/  @!P3 IMAD.WIDE.U32 R4, R23, 0x2, R4 ;  /* 0x000000021704b825 */ /* 0x004fc800078e0004 */
[----:B---3--:R-:W-:Y:S01]  /*0290*/  @!P3 IMAD.WIDE.U32 R6, R23, 0x2, R6 ;  /* 0x000000021706b825 */ /* 0x008fe200078e0006 */
[----:B------:R-:W-:Y:S01]  /*02a0*/  PRMT R23, RZ, 0x7610, R23 ;  /* 0x00007610ff177816 */ /* 0x000fe20000000017 */
[----:B------:R1:W5:Y:S05]  /*02b0*/  @!P3 LDG.E.U16 R24, desc[UR4][R4.64] ;  /* 0x000000040418b981 */ /* 0x00036a000c1e1500 */
[----:B------:R1:W5:Y:S01]  /*02c0*/  @!P3 LDG.E.U16 R23, desc[UR4][R6.64] ;  /* 0x000000040617b981 */ /* 0x000362000c1e1500 */
[----:B0-----:R-:W-:-:S05]  /*02d0*/  @!P2 IMAD.WIDE.U32 R8, R25, 0x2, R8 ;  /* 0x000000021908a825 */ /* 0x001fca00078e0008 */
[----:B------:R1:W5:Y:S01]  /*02e0*/  @!P2 LDG.E.U16 R12, desc[UR4][R8.64] ;  /* 0x00000004080ca981 */ /* 0x000362000c1e1500 */
[----:B----4-:R-:W-:Y:S01]  /*02f0*/  @!P2 IMAD.WIDE.U32 R10, R25, 0x2, R10 ;  /* 0x00000002190aa825 */ /* 0x010fe200078e000a */
[----:B------:R-:W-:-:S04]  /*0300*/  PRMT R25, RZ, 0x7610, R25 ;  /* 0x00007610ff197816 */ /* 0x000fc80000000019 */
[----:B------:R1:W5:Y:S04]  /*0310*/  @!P2 LDG.E.U16 R13, desc[UR4][R10.64] ;  /* 0x000000040a0da981 */ /* 0x000368000c1e1500 */
[----:B------:R1:W5:Y:S01]  /*0320*/  @!P1 LDG.E.U16 R25, desc[UR4][R2.64] ;  /* 0x0000000402199981 */ /* 0x000362000c1e1500 */
[----:B------:R-:W-:Y:S01]  /*0330*/  UISETP.NE.AND UP0, UPT, UR6, URZ, UPT ;  /* 0x000000ff0600728c */ /* 0x000fe2000bf05270 */
[----:B------:R-:W-:Y:S08]  /*0340*/  BSSY.RECONVERGENT B0, `(.L_x_917) ;  /* 0x0000094000007945 */ /* 0x000ff00003800200 */
[----:B-1----:R-:W-:Y:S05]  /*0350*/  BRA.U UP0, `(.L_x_918) ;  /* 0x0000000500647547 */ /* 0x002fea000b800000 */
[----:B------:R-:W-:Y:S01]  /*0360*/  ISETP.GE.AND P0, PT, R19, R18, PT ;  /* 0x000000121300720c */ /* 0x000fe20003f06270 */
[----:B------:R-:W-:-:S12]  /*0370*/  BSSY.RECONVERGENT B1, `(.L_x_919) ;  /* 0x0000014000017945 */ /* 0x000fd80003800200 */
[----:B------:R-:W-:Y:S05]  /*0380*/  @P0 BRA `(.L_x_920) ;  /* 0x0000000000480947 */ /* 0x000fea0003800000 */
[----:B-----5:R-:W-:Y:S01]  /*0390*/  SHF.L.U32 R2, R21, 0x10, RZ ;  /* 0x0000001015027819 */ /* 0x020fe200000006ff */
[----:B------:R-:W-:Y:S01]  /*03a0*/  BSSY.RECONVERGENT B2, `(.L_x_921) ;  /* 0x000000f000027945 */ /* 0x000fe20003800200 */
[----:B------:R-:W-:Y:S02]  /*03b0*/  SHF.L.U32 R20, R20, 0x10, RZ ;  /* 0x0000001014147819 */ /* 0x000fe400000006ff */
        /* <DEDUP_REMOVED lines=11> */
.L_x_922:
[----:B------:R-:W0:Y:S02]  /*0470*/  LDCU UR6, c[0x0][0x38c] ;  /* 0x00007180ff0677ac */ /* 0x000e240008000800 */
[----:B0-----:R-:W-:-:S07]  /*0480*/  FMUL.FTZ R2, R20, UR6 ;  /* 0x0000000614027c20 */ /* 0x001fce0008410000 */
.L_x_923:
[----:B------:R-:W-:Y:S05]  /*0490*/  BSYNC.RECONVERGENT B2 ;  /* 0x0000000000027941 */ /* 0x000fea0003800200 */
.L_x_921:
[----:B------:R-:W-:-:S07]  /*04a0*/  F2FP.BF16.F32.PACK_AB R2, RZ, R2 ;  /* 0x00000002ff02723e */ /* 0x000fce00000010ff */
.L_x_920:
[----:B------:R-:W-:Y:S05]  /*04b0*/  BSYNC.RECONVERGENT B1 ;  /* 0x0000000000017941 */ /* 0x000fea0003800200 */
.L_x_919:
[----:B------:R-:W-:Y:S01]  /*04c0*/  VIADD R3, R19, 0x80 ;  /* 0x0000008013037836 */ /* 0x000fe20000000000 */
[----:B------:R-:W-:Y:S04]  /*04d0*/  BSSY.RECONVERGENT B1, `(.L_x_924) ;  /* 0x0000015000017945 */ /* 0x000fe80003800200 */
[----:B------:R-:W-:-:S13]  /*04e0*/  ISETP.GE.AND P1, PT, R3, R18, PT ;  /* 0x000000120300720c */ /* 0x000fda0003f26270 */
        /* <DEDUP_REMOVED lines=15> */
.L_x_927:
[----:B------:R-:W0:Y:S02]  /*05e0*/  LDCU UR6, c[0x0][0x38c] ;  /* 0x00007180ff0677ac */ /* 0x000e240008000800 */
[----:B0-----:R-:W-:-:S07]  /*05f0*/  FMUL.FTZ R4, R22, UR6 ;  /* 0x0000000616047c20 */ /* 0x001fce0008410000 */
.L_x_928:
[----:B------:R-:W-:Y:S05]  /*0600*/  BSYNC.RECONVERGENT B2 ;  /* 0x0000000000027941 */ /* 0x000fea0003800200 */
.L_x_926:
[----:B------:R-:W-:-:S07]  /*0610*/  F2FP.BF16.F32.PACK_AB R4, RZ, R4 ;  /* 0x00000004ff04723e */ /* 0x000fce00000010ff */
.L_x_925:
[----:B------:R-:W-:Y:S05]  /*0620*/  BSYNC.RECONVERGENT B1 ;  /* 0x0000000000017941 */ /* 0x000fea0003800200 */
.L_x_924:
        /* <DEDUP_REMOVED lines=18> */
.L_x_932:
[----:B------:R-:W0:Y:S02]  /*0750*/  LDCU UR6, c[0x0][0x38c] ;  /* 0x00007180ff0677ac */ /* 0x000e240008000800 */
[----:B0-----:R-:W-:-:S07]  /*0760*/  FMUL.FTZ R5, R24, UR6 ;  /* 0x0000000618057c20 */ /* 0x001fce0008410000 */
.L_x_933:
[----:B------:R-:W-:Y:S05]  /*0770*/  BSYNC.RECONVERGENT B2 ;  /* 0x0000000000027941 */ /* 0x000fea0003800200 */
.L_x_931:
[----:B------:R-:W-:-:S07]  /*0780*/  F2FP.BF16.F32.PACK_AB R5, RZ, R5 ;  /* 0x00000005ff05723e */ /* 0x000fce00000010ff */
.L_x_930:
[----:B------:R-:W-:Y:S05]  /*0790*/  BSYNC.RECONVERGENT B1 ;  /* 0x0000000000017941 */ /* 0x000fea0003800200 */
.L_x_929:
[----:B------:R-:W-:-:S05]  /*07a0*/  VIADD R7, R19, 0x180 ;  /* 0x0000018013077836 */ /* 0x000fca0000000000 */
[----:B------:R-:W-:-:S13]  /*07b0*/  ISETP.GE.AND P1, PT, R7, R18, PT ;  /* 0x000000120700720c */ /* 0x000fda0003f26270 */
[----:B------:R-:W-:Y:S05]  /*07c0*/  @P1 BRA `(.L_x_934) ;  /* 0x00000004002c1947 */ /* 0x000fea0003800000 */
[----:B-----5:R-:W-:Y:S02]  /*07d0*/  SHF.L.U32 R6, R13, 0x10, RZ ;  /* 0x000000100d067819 */ /* 0x020fe400000006ff */
        /* <DEDUP_REMOVED lines=10> */
[----:B0-----:R-:W-:-:S05]  /*0880*/  FMUL.FTZ R6, R6, R7 ;  /* 0x0000000706067220 */ /* 0x001fca0000410000 */
[----:B------:R-:W-:Y:S01]  /*0890*/  F2FP.BF16.F32.PACK_AB R8, RZ, R6 ;  /* 0x00000006ff08723e */ /* 0x000fe200000010ff */
[----:B------:R-:W-:Y:S06]  /*08a0*/  BRA `(.L_x_934) ;  /* 0x0000000000f47947 */ /* 0x000fec0003800000 */
.L_x_935:
[----:B------:R-:W0:Y:S02]  /*08b0*/  LDCU UR6, c[0x0][0x38c] ;  /* 0x00007180ff0677ac */ /* 0x000e240008000800 */
[----:B0-----:R-:W-:-:S05]  /*08c0*/  FMUL.FTZ R8, R8, UR6 ;  /* 0x0000000608087c20 */ /* 0x001fca0008410000 */
[----:B------:R-:W-:Y:S01]  /*08d0*/  F2FP.BF16.F32.PACK_AB R8, RZ, R8 ;  /* 0x00000008ff08723e */ /* 0x000fe200000010ff */
[----:B------:R-:W-:Y:S06]  /*08e0*/  BRA `(.L_x_934) ;  /* 0x0000000000e47947 */ /* 0x000fec0003800000 */
.L_x_918:
[CC--:B------:R-:W-:Y:S01]  /*08f0*/  ISETP.GE.AND P0, PT, R19.reuse, R18.reuse, PT ;  /* 0x000000121300720c */ /* 0x0c0fe20003f06270 */
[C---:B------:R-:W-:Y:S01]  /*0900*/  VIADD R5, R19.reuse, 0x100 ;  /* 0x0000010013057836 */ /* 0x040fe20000000000 */
[C---:B------:R-:W-:Y:S01]  /*0910*/  IADD3 R7, PT, PT, R19.reuse, 0x180, RZ ;  /* 0x0000018013077810 */ /* 0x040fe20007ffe0ff */
[----:B------:R-:W-:Y:S01]  /*0920*/  BSSY.RECONVERGENT B1, `(.L_x_936) ;  /* 0x0000010000017945 */ /* 0x000fe20003800200 */
[----:B------:R-:W-:Y:S02]  /*0930*/  IADD3 R3, PT, PT, R19, 0x80, RZ ;  /* 0x0000008013037810 */ /* 0x000fe40007ffe0ff */
[-C--:B------:R-:W-:Y:S02]  /*0940*/  ISETP.GE.AND P2, PT, R5, R18.reuse, PT ;  /* 0x000000120500720c */ /* 0x080fe40003f46270 */
[-C--:B------:R-:W-:Y:S02]  /*0950*/  ISETP.GE.AND P1, PT, R7, R18.reuse, PT ;  /* 0x000000120700720c */ /* 0x080fe40003f26270 */
[----:B------:R-:W-:-:S03]  /*0960*/  ISETP.GE.AND P4, PT, R3, R18, PT ;  /* 0x000000120300720c */ /* 0x000fc60003f86270 */
[----:B------:R-:W-:Y:S10]  /*0970*/  @P0 BRA `(.L_x_937) ;  /* 0x0000000000280947 */ /* 0x000ff40003800000 */
[----:B------:R-:W0:Y:S01]  /*0980*/  LDCU.64 UR8, c[0x0][0x388] ;  /* 0x00007100ff0877ac */ /* 0x000e220008000a00 */
[----:B-----5:R-:W-:Y:S01]  /*0990*/  IMAD.U32 R5, R21, 0x10000, RZ ;  /* 0x0001000015057824 */ /* 0x020fe200078e00ff */
[----:B------:R-:W-:Y:S01]  /*09a0*/  SHF.L.U32 R20, R20, 0x10, RZ ;  /* 0x0000001014147819 */ /* 0x000fe200000006ff */
[----:B------:R-:W1:Y:S03]  /*09b0*/  LDCU UR6, c[0x0][0x390] ;  /* 0x00007200ff0677ac */ /* 0x000e660008000800 */
[C---:B------:R-:W-:Y:S01]  /*09c0*/  FSETP.GTU.FTZ.AND P3, PT, R5.reuse, RZ, PT ;  /* 0x000000ff0500720b */ /* 0x040fe20003f7c000 */
[----:B0-----:R-:W-:Y:S01]  /*09d0*/  FADD.FTZ R5, R5, UR8 ;  /* 0x0000000805057e21 */ /* 0x001fe20008010000 */
[----:B-1----:R-:W-:-:S04]  /*09e0*/  FMUL.FTZ R2, R20, UR6 ;  /* 0x0000000614027c20 */ /* 0x002fc80008410000 */
[----:B------:R-:W-:-:S07]  /*09f0*/  FMUL.FTZ R2, R2, R5 ;  /* 0x0000000502027220 */ /* 0x000fce0000410000 */
[----:B------:R-:W-:-:S05]  /*0a00*/  @P3 FMUL.FTZ R2, R20, UR9 ;  /* 0x0000000914023c20 */ /* 0x000fca0008410000 */
[----:B------:R-:W-:-:S07]  /*0a10*/  F2FP.BF16.F32.PACK_AB R2, RZ, R2 ;  /* 0x00000002ff02723e */ /* 0x000fce00000010ff */
.L_x_937:
[----:B------:R-:W-:Y:S05]  /*0a20*/  BSYNC.RECONVERGENT B1 ;  /* 0x0000000000017941 */ /* 0x000fea0003800200 */
.L_x_936:
[----:B------:R-:W-:Y:S04]  /*0a30*/  BSSY.RECONVERGENT B1, `(.L_x_938) ;  /* 0x000000c000017945 */ /* 0x000fe80003800200 */
[----:B------:R-:W-:Y:S05]  /*0a40*/  @P4 BRA `(.L_x_939) ;  /* 0x0000000000284947 */ /* 0x000fea0003800000 */
[----:B------:R-:W0:Y:S01]  /*0a50*/  LDCU.64 UR8, c[0x0][0x388] ;  /* 0x00007100ff0877ac */ /* 0x000e220008000a00 */
[----:B-----5:R-:W-:Y:S01]  /*0a60*/  SHF.L.U32 R5, R25, 0x10, RZ ;  /* 0x0000001019057819 */ /* 0x020fe200000006ff */
        /* <DEDUP_REMOVED lines=8> */
.L_x_939:
[----:B------:R-:W-:Y:S05]  /*0af0*/  BSYNC.RECONVERGENT B1 ;  /* 0x0000000000017941 */ /* 0x000fea0003800200 */
.L_x_938:
[----:B------:R-:W-:Y:S04]  /*0b00*/  BSSY.RECONVERGENT B1, `(.L_x_940) ;  /* 0x000000c000017945 */ /* 0x000fe80003800200 */
[----:B------:R-:W-:Y:S05]  /*0b10*/  @P2 BRA `(.L_x_941) ;  /* 0x0000000000282947 */ /* 0x000fea0003800000 */
[----:B------:R-:W0:Y:S01]  /*0b20*/  LDCU.64 UR8, c[0x0][0x388] ;  /* 0x00007100ff0877ac */ /* 0x000e220008000a00 */
[----:B-----5:R-:W-:Y:S02]  /*0b30*/  SHF.L.U32 R6, R23, 0x10, RZ ;  /* 0x0000001017067819 */ /* 0x020fe400000006ff */
[----:B------:R-:W-:Y:S01]  /*0b40*/  SHF.L.U32 R24, R24, 0x10, RZ ;  /* 0x0000001018187819 */ /* 0x000fe200000006ff */
[----:B------:R-:W1:Y:S01]  /*0b50*/  LDCU UR6, c[0x0][0x390] ;  /* 0x00007200ff0677ac */ /* 0x000e620008000800 */
[C---:B------:R-:W-:Y:S01]  /*0b60*/  FSETP.GTU.FTZ.AND P2, PT, R6.reuse, RZ, PT ;  /* 0x000000ff0600720b */ /* 0x040fe20003f5c000 */
[----:B0-----:R-:W-:Y:S02]  /*0b70*/  FADD.FTZ R6, R6, UR8 ;  /* 0x0000000806067e21 */ /* 0x001fe40008010000 */
[----:B-1----:R-:W-:-:S04]  /*0b80*/  FMUL.FTZ R5, R24, UR6 ;  /* 0x0000000618057c20 */ /* 0x002fc80008410000 */
[----:B------:R-:W-:-:S06]  /*0b90*/  FMUL.FTZ R5, R5, R6 ;  /* 0x0000000605057220 */ /* 0x000fcc0000410000 */
[----:B------:R-:W-:-:S05]  /*0ba0*/  @P2 FMUL.FTZ R5, R24, UR9 ;  /* 0x0000000918052c20 */ /* 0x000fca0008410000 */
[----:B------:R-:W-:-:S07]  /*0bb0*/  F2FP.BF16.F32.PACK_AB R5, RZ, R5 ;  /* 0x00000005ff05723e */ /* 0x000fce00000010ff */
.L_x_941:
[----:B------:R-:W-:Y:S05]  /*0bc0*/  BSYNC.RECONVERGENT B1 ;  /* 0x0000000000017941 */ /* 0x000fea0003800200 */
.L_x_940:
[----:B------:R-:W-:Y:S05]  /*0bd0*/  @P1 BRA `(.L_x_934) ;  /* 0x0000000000281947 */ /* 0x000fea0003800000 */
        /* <DEDUP_REMOVED lines=10> */
.L_x_934:
[----:B------:R-:W-:Y:S05]  /*0c80*/  BSYNC.RECONVERGENT B0 ;  /* 0x0000000000007941 */ /* 0x000fea0003800200 */
.L_x_917:
[----:B------:R-:W0:Y:S01]  /*0c90*/  @!P0 LDC.64 R6, c[0x0][0x3a0] ;  /* 0x0000e800ff068b82 */ /* 0x000e220000000a00 */
[----:B------:R-:W-:Y:S01]  /*0ca0*/  @!P0 LEA R9, R0, R19, 0x9 ;  /* 0x0000001300098211 */ /* 0x000fe200078e48ff */
[----:B------:R-:W-:Y:S01]  /*0cb0*/  @!P0 IMAD.MOV.U32 R19, RZ, RZ, R3 ;  /* 0x000000ffff138224 */ /* 0x000fe200078e0003 */
[----:B------:R-:W-:Y:S01]  /*0cc0*/  PRMT R10, R2, 0x7610, R10 ;  /* 0x00007610020a7816 */ /* 0x000fe2000000000a */
[----:B------:R-:W-:Y:S03]  /*0cd0*/  BSSY.RECONVERGENT B0, `(.L_x_942) ;  /* 0x000000f000007945 */ /* 0x000fe60003800200 */
[----:B------:R-:W-:Y:S01]  /*0ce0*/  ISETP.GE.AND P1, PT, R19, R18, PT ;  /* 0x000000121300720c */ /* 0x000fe20003f26270 */
[----:B0-----:R-:W-:-:S05]  /*0cf0*/  @!P0 IMAD.WIDE.U32 R2, R9, 0x2, R6 ;  /* 0x0000000209028825 */ /* 0x001fca00078e0006 */
[----:B------:R0:W-:Y:S07]  /*0d00*/  @!P0 STG.E.U16 desc[UR4][R2.64], R10 ;  /* 0x0000000a02008986 */ /* 0x0001ee000c101504 */
[----:B------:R-:W-:Y:S05]  /*0d10*/  @P1 BRA `(.L_x_943) ;  /* 0x0000000000281947 */ /* 0x000fea0003800000 */
[----:B0-----:R-:W0:Y:S01]  /*0d20*/  LDC.64 R2, c[0x0][0x3a0] ;  /* 0x0000e800ff027b82 */ /* 0x001e220000000a00 */
[----:B------:R-:W-:Y:S02]  /*0d30*/  LEA R7, R0, R19, 0x9 ;  /* 0x0000001300077211 */ /* 0x000fe400078e48ff */
[----:B------:R-:W-:-:S04]  /*0d40*/  IADD3 R19, PT, PT, R19, 0x80, RZ ;  /* 0x0000008013137810 */ /* 0x000fc80007ffe0ff */
[----:B------:R-:W-:-:S13]  /*0d50*/  ISETP.GE.AND P0, PT, R19, R18, PT ;  /* 0x000000121300720c */ /* 0x000fda0003f06270 */
[----:B------:R-:W-:Y:S01]  /*0d60*/  @!P0 IMAD R9, R0, 0x200, R19 ;  /* 0x0000020000098824 */ /* 0x000fe200078e0213 */
[----:B------:R-:W-:Y:S01]  /*0d70*/  @!P0 IADD3 R19, PT, PT, R19, 0x80, RZ ;  /* 0x0000008013138810 */ /* 0x000fe20007ffe0ff */
[----:B0-----:R-:W-:-:S04]  /*0d80*/  IMAD.WIDE.U32 R6, R7, 0x2, R2 ;  /* 0x0000000207067825 */ /* 0x001fc800078e0002 */
[----:B------:R-:W-:Y:S01]  /*0d90*/  @!P0 IMAD.WIDE.U32 R2, R9, 0x2, R2 ;  /* 0x0000000209028825 */ /* 0x000fe200078e0002 */
[----:B------:R1:W-:Y:S04]  /*0da0*/  STG.E.U16 desc[UR4][R6.64], R4 ;  /* 0x0000000406007986 */ /* 0x0003e8000c101504 */
[----:B------:R1:W-:Y:S02]  /*0db0*/  @!P0 STG.E.U16 desc[UR4][R2.64], R5 ;  /* 0x0000000502008986 */ /* 0x0003e4000c101504 */
.L_x_943:
[----:B------:R-:W-:Y:S05]  /*0dc0*/  BSYNC.RECONVERGENT B0 ;  /* 0x0000000000007941 */ /* 0x000fea0003800200 */
.L_x_942:
[----:B------:R-:W-:-:S13]  /*0dd0*/  ISETP.GE.AND P0, PT, R19, R18, PT ;  /* 0x000000121300720c */ /* 0x000fda0003f06270 */
[----:B------:R-:W-:Y:S05]  /*0de0*/  @P0 EXIT ;  /* 0x000000000000094d */ /* 0x000fea0003800000 */
[----:B01----:R-:W0:Y:S01]  /*0df0*/  LDC.64 R2, c[0x0][0x3a0] ;  /* 0x0000e800ff027b82 */ /* 0x003e220000000a00 */
[----:B------:R-:W-:-:S05]  /*0e00*/  LEA R19, R0, R19, 0x9 ;  /* 0x0000001300137211 */ /* 0x000fca00078e48ff */
[----:B0-----:R-:W-:-:S05]  /*0e10*/  IMAD.WIDE.U32 R2, R19, 0x2, R2 ;  /* 0x0000000213027825 */ /* 0x001fca00078e0002 */
[----:B------:R-:W-:Y:S01]  /*0e20*/  STG.E.U16 desc[UR4][R2.64], R8 ;  /* 0x0000000802007986 */ /* 0x000fe2000c101504 */
[----:B------:R-:W-:Y:S05]  /*0e30*/  EXIT ;  /* 0x000000000000794d */ /* 0x000fea0003800000 */
.L_x_944:
        /* <DEDUP_REMOVED lines=12> */
.L_x_7942:


//--------------------- .text._ZN2at6native29vectorized_elementwise_kernelILi2EZZZNS0_60_GLOBAL__N__171e0b9f_22_ActivationEluKernel_cu_9e10b42f_306119elu_backward_kernelERNS_18TensorIteratorBaseERKN3c106ScalarES8_S8_bENKUlvE_clEvENKUlvE2_clEvEUlNS5_8BFloat16ESB_E_St5arrayIPcLm3EEEEviT0_T1_ --------------------------
	.section	.text._ZN2at6native29vectorized_elementwise_kernelILi2EZZZNS0_60_GLOBAL__N__171e0b9f_22_ActivationEluKernel_cu_9e10b42f_306119elu_backward_kernelERNS_18TensorIteratorBaseERKN3c106ScalarES8_S8_bENKUlvE_clEvENKUlvE2_clEvEUlNS5_8BFloat16ESB_E_St5arrayIPcLm3EEEEviT0_T1_,"ax",@progbits
	.align	128
        .global         _ZN2at6native29vectorized_elementwise_kernelILi2EZZZNS0_60_GLOBAL__N__171e0b9f_22_ActivationEluKernel_cu_9e10b42f_306119elu_backward_kernelERNS_18TensorIteratorBaseERKN3c106ScalarES8_S8_bENKUlvE_clEvENKUlvE2_clEvEUlNS5_8BFloat16ESB_E_St5arrayIPcLm3EEEEviT0_T1_
        .type           _ZN2at6native29vectorized_elementwise_kernelILi2EZZZNS0_60_GLOBAL__N__171e0b9f_22_ActivationEluKernel_cu_9e10b42f_306119elu_backward_kernelERNS_18TensorIteratorBaseERKN3c106ScalarES8_S8_bENKUlvE_clEvENKUlvE2_clEvEUlNS5_8BFloat16ESB_E_St5arrayIPcLm3EEEEviT0_T1_,@function
        .size           _ZN2at6native29vectorized_elementwise_kernelILi2EZZZNS0_60_GLOBAL__N__171e0b9f_22_ActivationEluKernel_cu_9e10b42f_306119elu_backward_kernelERNS_18TensorIteratorBaseERKN3c106ScalarES8_S8_bENKUlvE_clEvENKUlvE2_clEvEUlNS5_8BFloat16ESB_E_St5arrayIPcLm3EEEEviT0_T1_,(.L_x_7943 - _ZN2at6native29vectorized_elementwise_kernelILi2EZZZNS0_60_GLOBAL__N__171e0b9f_22_ActivationEluKernel_cu_9e10b42f_306119elu_backward_kernelERNS_18TensorIteratorBaseERKN3c106ScalarES8_S8_bENKUlvE_clEvENKUlvE2_clEvEUlNS5_8BFloat16ESB_E_St5arrayIPcLm3EEEEviT0_T1_)
        .other          _ZN2at6native29vectorized_elementwise_kernelILi2EZZZNS0_60_GLOBAL__N__171e0b9f_22_ActivationEluKernel_cu_9e10b42f_306119elu_backward_kernelERNS_18TensorIteratorBaseERKN3c106ScalarES8_S8_bENKUlvE_clEvENKUlvE2_clEvEUlNS5_8BFloat16ESB_E_St5arrayIPcLm3EEEEviT0_T1_,@"STO_CUDA_ENTRY STV_DEFAULT"
_ZN2at6native29vectorized_elementwise_kernelILi2EZZZNS0_60_GLOBAL__N__171e0b9f_22_ActivationEluKernel_cu_9e10b42f_306119elu_backward_kernelERNS_18TensorIteratorBaseERKN3c106ScalarES8_S8_bENKUlvE_clEvENKUlvE2_clEvEUlNS5_8BFloat16ESB_E_St5arrayIPcLm3EEEEviT0_T1_:
.text._ZN2at6native29vectorized_elementwise_kernelILi2EZZZNS0_60_GLOBAL__N__171e0b9f_22_ActivationEluKernel_cu_9e10b42f_306119elu_backward_kernelERNS_18TensorIteratorBaseERKN3c106ScalarES8_S8_bENKUlvE_clEvENKUlvE2_clEvEUlNS5_8BFloat16ESB_E_St5arrayIPcLm3EEEEviT0_T1_:
[----:B------:R-:W-:Y:S01]  /*0000*/  LDC R1, c[0x0][0x37c] ;  /* 0x0000df00ff017b82 */ /* 0x000fe20000000800 */
[----:B------:R-:W0:Y:S01]  /*0010*/  S2R R4, SR_CTAID.X ;  /* 0x0000000000047919 */ /* 0x000e220000002500 */
[----:B------:R-:W1:Y:S01]  /*0020*/  LDCU UR7, c[0x0][0x380] ;  /* 0x00007000ff0777ac */ /* 0x000e620008000800 */
[----:B------:R-:W2:Y:S01]  /*0030*/  LDCU.64 UR4, c[0x0][0x358] ;  /* 0x00006b00ff0477ac */ /* 0x000ea20008000a00 */
[----:B------:R-:W3:Y:S01]  /*0040*/  LDCU.U8 UR6, c[0x0][0x394] ;  /* 0x00007280ff0677ac */ /* 0x000ee20008000000 */
[----:B0-----:R-:W-:-:S04]  /*0050*/  SHF.L.U32 R4, R4, 0xa, RZ ;  /* 0x0000000a04047819 */ /* 0x001fc800000006ff */
[----:B-1----:R-:W-:-:S04]  /*0060*/  IADD3 R5, PT, PT, -R4, UR7, RZ ;  /* 0x0000000704057c10 */ /* 0x002fc8000fffe1ff */
[----:B------:R-:W-:-:S13]  /*0070*/  ISETP.GT.U32.AND P0, PT, R5, 0x3ff, PT ;  /* 0x000003ff0500780c */ /* 0x000fda0003f04070 */
[----:B--23--:R-:W-:Y:S05]  /*0080*/  @P0 BRA `(.L_x_945) ;  /* 0x0000001c00080947 */ /* 0x00cfea0003800000 */
[----:B------:R-:W0:Y:S01]  /*0090*/  S2R R24, SR_TID.X ;  /* 0x0000000000187919 */ /* 0x000e220000002100 */
[----:B------:R-:W-:Y:S02]  /*00a0*/  PRMT R8, RZ, 0x7610, R8 ;  /* 0x00007610ff087816 */ /* 0x000fe40000000008 */
[----:B0-----:R-:W-:Y:S02]  /*00b0*/  ISETP.GE.U32.AND P1, PT, R24, R5, PT ;  /* 0x000000051800720c */ /* 0x001fe40003f26070 */
[----:B------:R-:W-:-:S11]  /*00c0*/  MOV R6, R24 ;  /* 0x0000001800067202 */ /* 0x000fd60000000f00 */
[----:B------:R-:W-:Y:S01]  /*00d0*/  @!P1 IADD3 R24, PT, PT, R6, 0x80, RZ ;  /* 0x0000008006189810 */ /* 0x000fe20007ffe0ff */
[----:B------:R-:W0:Y:S01]  /*00e0*/  @!P1 LDC.64 R10, c[0x0][0x3a8] ;  /* 0x0000ea00ff0a9b82 */ /* 0x000e220000000a00 */
[----:B------:R-:W-:Y:S02]  /*00f0*/  @!P1 IMAD.IADD R7, R4, 0x1, R6 ;  /* 0x0000000104079824 */ /* 0x000fe400078e0206 */
[----:B------:R-:W-:-:S05]  /*0100*/  ISETP.GE.U32.AND P2, PT, R24, R5, PT ;  /* 0x000000051800720c */ /* 0x000fca0003f46070 */
[----:B------:R-:W1:Y:S08]  /*0110*/  @!P1 LDC.64 R18, c[0x0][0x3b0] ;  /* 0x0000ec00ff129b82 */ /* 0x000e700000000a00 */
[----:B------:R-:W-:Y:S01]  /*0120*/  @!P2 IMAD.IADD R25, R4, 0x1, R24 ;  /* 0x000000010419a824 */ /* 0x000fe200078e0218 */
[----:B------:R-:W-:Y:S01]  /*0130*/  @!P2 IADD3 R24, PT, PT, R24, 0x80, RZ ;  /* 0x000000801818a810 */ /* 0x000fe20007ffe0ff */
[----:B------:R-:W2:Y:S03]  /*0140*/  @!P2 LDC.64 R22, c[0x0][0x3a8] ;  /* 0x0000ea00ff16ab82 */ /* 0x000ea60000000a00 */
[----:B------:R-:W-:Y:S01]  /*0150*/  ISETP.GE.U32.AND P3, PT, R24, R5, PT ;  /* 0x000000051800720c */ /* 0x000fe20003f66070 */
[----:B0-----:R-:W-:-:S04]  /*0160*/  @!P1 IMAD.WIDE.U32 R10, R7, 0x2, R10 ;  /* 0x00000002070a9825 */ /* 0x001fc800078e000a */
[----:B------:R-:W0:Y:S01]  /*0170*/  @!P2 LDC.64 R16, c[0x0][0x3b0] ;  /* 0x0000ec00ff10ab82 */ /* 0x000e220000000a00 */
[----:B-1----:R-:W-:Y:S01]  /*0180*/  @!P1 IMAD.WIDE.U32 R18, R7, 0x2, R18 ;  /* 0x0000000207129825 */ /* 0x002fe200078e0012 */
[----:B------:R-:W-:-:S06]  /*0190*/  PRMT R7, RZ, 0x7610, R7 ;  /* 0x00007610ff077816 */ /* 0x000fcc0000000007 */
[----:B------:R-:W1:Y:S01]  /*01a0*/  @!P3 LDC.64 R14, c[0x0][0x3a8] ;  /* 0x0000ea00ff0ebb82 */ /* 0x000e620000000a00 */
[----:B------:R-:W-:Y:S02]  /*01b0*/  @!P3 IADD3 R3, PT, PT, R4, R24, RZ ;  /* 0x000000180403b210 */ /* 0x000fe40007ffe0ff */
[----:B------:R-:W-:Y:S01]  /*01c0*/  @!P3 IADD3 R24, PT, PT, R24, 0x80, RZ ;  /* 0x000000801818b810 */ /* 0x000fe20007ffe0ff */
[----:B------:R3:W5:Y:S03]  /*01d0*/  @!P1 LDG.E.U16 R8, desc[UR4][R18.64] ;  /* 0x0000000412089981 */ /* 0x000766000c1e1500 */
[-C--:B------:R-:W-:Y:S01]  /*01e0*/  ISETP.GE.U32.AND P4, PT, R24, R5.reuse, PT ;  /* 0x000000051800720c */ /* 0x080fe20003f86070 */
[----:B------:R-:W4:Y:S01]  /*01f0*/  @!P3 LDC.64 R12, c[0x0][0x3b0] ;  /* 0x0000ec00ff0cbb82 */ /* 0x000f220000000a00 */
[----:B------:R0:W5:Y:S11]  /*0200*/  @!P1 LDG.E.U16 R7, desc[UR4][R10.64] ;  /* 0x000000040a079981 */ /* 0x000176000c1e1500 */
[----:B------:R-:W-:Y:S01]  /*0210*/  @!P4 IADD3 R21, PT, PT, R4, R24, RZ ;  /* 0x000000180415c210 */ /* 0x000fe20007ffe0ff */
[C---:B--2---:R-:W-:Y:S01]  /*0220*/  @!P2 IMAD.WIDE.U32 R22, R25.reuse, 0x2, R22 ;  /* 0x000000021916a825 */ /* 0x044fe200078e0016 */
[----:B------:R-:W-:Y:S01]  /*0230*/  @!P4 IADD3 R24, PT, PT, R24, 0x80, RZ ;  /* 0x000000801818c810 */ /* 0x000fe20007ffe0ff */
[----:B---3--:R-:W2:Y:S03]  /*0240*/  @!P4 LDC.64 R18, c[0x0][0x3b0] ;  /* 0x0000ec00ff12cb82 */ /* 0x008ea60000000a00 */
[----:B------:R-:W-:Y:S01]  /*0250*/  ISETP.GE.U32.AND P0, PT, R24, R5, PT ;  /* 0x000000051800720c */ /* 0x000fe20003f06070 */
[----:B0-----:R-:W-:Y:S01]  /*0260*/  @!P2 IMAD.WIDE.U32 R16, R25, 0x2, R16 ;  /* 0x000000021910a825 */ /* 0x001fe200078e0010 */
[----:B------:R-:W-:-:S02]  /*0270*/  PRMT R9, RZ, 0x7610, R9 ;  /* 0x00007610ff097816 */ /* 0x000fc40000000009 */
[----:B------:R-:W-:Y:S01]  /*0280*/  PRMT R10, RZ, 0x7610, R10 ;  /* 0x00007610ff0a7816 */ /* 0x000fe2000000000a */
[C---:B-1----:R-:W-:Y:S01]  /*0290*/  @!P3 IMAD.WIDE.U32 R14, R3.reuse, 0x2, R14 ;  /* 0x00000002030eb825 */ /* 0x042fe200078e000e */
[----:B------:R-:W-:Y:S01]  /*02a0*/  PRMT R11, RZ, 0x7610, R11 ;  /* 0x00007610ff0b7816 */ /* 0x000fe2000000000b */
[----:B------:R-:W0:Y:S01]  /*02b0*/  @!P4 LDC.64 R28, c[0x0][0x3a8] ;  /* 0x0000ea00ff1ccb82 */ /* 0x000e220000000a00 */
[----:B------:R-:W-:Y:S01]  /*02c0*/  PRMT R20, RZ, 0x7610, R20 ;  /* 0x00007610ff147816 */ /* 0x000fe20000000014 */
[----:B----4-:R-:W-:Y:S01]  /*02d0*/  @!P3 IMAD.WIDE.U32 R12, R3, 0x2, R12 ;  /* 0x00000002030cb825 */ /* 0x010fe200078e000c */
[----:B------:R-:W5:Y:S03]  /*02e0*/  @!P2 LDG.E.U16 R9, desc[UR4][R22.64] ;  /* 0x000000041609a981 */ /* 0x000f66000c1e1500 */
[----:B------:R-:W-:Y:S01]  /*02f0*/  @!P0 IADD3 R26, PT, PT, R4, R24, RZ ;  /* 0x00000018041a8210 */ /* 0x000fe20007ffe0ff */
[----:B------:R-:W-:Y:S01]  /*0300*/  @!P0 VIADD R24, R24, 0x80 ;  /* 0x0000008018188836 */ /* 0x000fe20000000000 */
[----:B------:R-:W1:Y:S01]  /*0310*/  @!P0 LDC.64 R2, c[0x0][0x3a8] ;  /* 0x0000ea00ff028b82 */ /* 0x000e620000000a00 */
[----:B------:R3:W5:Y:S03]  /*0320*/  @!P2 LDG.E.U16 R10, desc[UR4][R16.64] ;  /* 0x00000004100aa981 */ /* 0x000766000c1e1500 */
[----:B------:R-:W-:Y:S01]  /*0330*/  ISETP.GE.U32.AND P5, PT, R24, R5, PT ;  /* 0x000000051800720c */ /* 0x000fe20003fa6070 */
[----:B------:R4:W5:Y:S04]  /*0340*/  @!P3 LDG.E.U16 R11, desc[UR4][R14.64] ;  /* 0x000000040e0bb981 */ /* 0x000968000c1e1500 */
[----:B------:R2:W5:Y:S01]  /*0350*/  @!P3 LDG.E.U16 R20, desc[UR4][R12.64] ;  /* 0x000000040c14b981 */ /* 0x000562000c1e1500 */
[----:B---3--:R-:W3:Y:S07]  /*0360*/  @!P0 LDC.64 R16, c[0x0][0x3b0] ;  /* 0x0000ec00ff108b82 */ /* 0x008eee0000000a00 */
[----:B------:R-:W-:-:S02]  /*0370*/  @!P5 IADD3 R0, PT, PT, R4, R24, RZ ;  /* 0x000000180400d210 */ /* 0x000fc40007ffe0ff */
[----:B------:R-:W-:Y:S01]  /*0380*/  @!P5 IADD3 R24, PT, PT, R24, 0x80, RZ ;  /* 0x000000801818d810 */ /* 0x000fe20007ffe0ff */
[----:B----4-:R-:W4:Y:S03]  /*0390*/  @!P5 LDC.64 R14, c[0x0][0x3a8] ;  /* 0x0000ea00ff0edb82 */ /* 0x010f260000000a00 */
[----:B------:R-:W-:-:S05]  /*03a0*/  ISETP.GE.U32.AND P2, PT, R24, R5, PT ;  /* 0x000000051800720c */ /* 0x000fca0003f46070 */
[----:B--2---:R-:W2:Y:S01]  /*03b0*/  @!P5 LDC.64 R12, c[0x0][0x3b0] ;  /* 0x0000ec00ff0cdb82 */ /* 0x004ea20000000a00 */
[----:B------:R-:W-:Y:S01]  /*03c0*/  PRMT R23, RZ, 0x7610, R23 ;  /* 0x00007610ff177816 */ /* 0x000fe20000000017 */
[----:B-1----:R-:W-:Y:S01]  /*03d0*/  @!P0 IMAD.WIDE.U32 R2, R26, 0x2, R2 ;  /* 0x000000021a028825 */ /* 0x002fe200078e0002 */
[----:B------:R-:W-:-:S04]  /*03e0*/  PRMT R22, RZ, 0x7610, R22 ;  /* 0x00007610ff167816 */ /* 0x000fc80000000016 */
[----:B------:R1:W5:Y:S01]  /*03f0*/  @!P0 LDG.E.U16 R23, desc[UR4][R2.64] ;  /* 0x0000000402178981 */ /* 0x000362000c1e1500 */
[----:B------:R-:W-:Y:S01]  /*0400*/  @!P2 IADD3 R25, PT, PT, R4, R24, RZ ;  /* 0x000000180419a210 */ /* 0x000fe20007ffe0ff */
[----:B------:R-:W-:-:S05]  /*0410*/  @!P2 VIADD R24, R24, 0x80 ;  /* 0x000000801818a836 */ /* 0x000fca0000000000 */
[----:B------:R-:W-:Y:S01]  /*0420*/  ISETP.GE.U32.AND P1, PT, R24, R5, PT ;  /* 0x000000051800720c */ /* 0x000fe20003f26070 */
[----:B----4-:R-:W-:Y:S01]  /*0430*/  @!P5 IMAD.WIDE.U32 R14, R0, 0x2, R14 ;  /* 0x00000002000ed825 */ /* 0x010fe200078e000e */
[----:B-1----:R-:W-:Y:S02]  /*0440*/  PRMT R3, RZ, 0x7610, R3 ;  /* 0x00007610ff037816 */ /* 0x002fe40000000003 */
[----:B------:R-:W-:Y:S01]  /*0450*/  PRMT R2, RZ, 0x7610, R2 ;  /* 0x00007610ff027816 */ /* 0x000fe20000000002 */
[----:B------:R-:W-:-:S03]  /*0460*/  @!P4 IMAD.WIDE.U32 R18, R21, 0x2, R18 ;  /* 0x000000021512c825 */ /* 0x000fc600078e0012 */
[----:B------:R1:W5:Y:S01]  /*0470*/  @!P5 LDG.E.U16 R3, desc[UR4][R14.64] ;  /* 0x000000040e03d981 */ /* 0x000362000c1e1500 */
[----:B--2---:R-:W-:Y:S01]  /*0480*/  @!P5 IMAD.WIDE.U32 R12, R0, 0x2, R12 ;  /* 0x00000002000cd825 */ /* 0x004fe200078e000c */
[----:B------:R-:W-:Y:S02]  /*0490*/  PRMT R0, RZ, 0x7610, R0 ;  /* 0x00007610ff007816 */ /* 0x000fe40000000000 */
[----:B------:R2:W5:Y:S01]  /*04a0*/  @!P4 LDG.E.U16 R22, desc[UR4][R18.64] ;  /* 0x000000041216c981 */ /* 0x000562000c1e1500 */
[----:B---3--:R-:W-:-:S03]  /*04b0*/  @!P0 IMAD.WIDE.U32 R16, R26, 0x2, R16 ;  /* 0x000000021a108825 */ /* 0x008fc600078e0010 */
[----:B------:R-:W5:Y:S01]  /*04c0*/  @!P5 LDG.E.U16 R2, desc[UR4][R12.64] ;  /* 0x000000040c02d981 */ /* 0x000f62000c1e1500 */
[----:B-1----:R-:W1:Y:S03]  /*04d0*/  @!P1 LDC.64 R14, c[0x0][0x3b0] ;  /* 0x0000ec00ff0e9b82 */ /* 0x002e660000000a00 */
[----:B------:R3:W5:Y:S05]  /*04e0*/  @!P0 LDG.E.U16 R0, desc[UR4][R16.64] ;  /* 0x0000000410008981 */ /* 0x00076a000c1e1500 */
[----:B--2---:R-:W2:Y:S08]  /*04f0*/  @!P2 LDC.64 R18, c[0x0][0x3a8] ;  /* 0x0000ea00ff12ab82 */ /* 0x004eb00000000a00 */
[----:B---3--:R-:W3:Y:S08]  /*0500*/  @!P2 LDC.64 R16, c[0x0][0x3b0] ;  /* 0x0000ec00ff10ab82 */ /* 0x008ef00000000a00 */
[----:B------:R-:W4:Y:S01]  /*0510*/  @!P1 LDC.64 R12, c[0x0][0x3a8] ;  /* 0x0000ea00ff0c9b82 */ /* 0x000f220000000a00 */
[----:B------:R-:W-:Y:S01]  /*0520*/  @!P1 IADD3 R27, PT, PT, R4, R24, RZ ;  /* 0x00000018041b9210 */ /* 0x000fe20007ffe0ff */
[----:B0-----:R-:W-:Y:S01]  /*0530*/  @!P4 IMAD.WIDE.U32 R28, R21, 0x2, R28 ;  /* 0x00000002151cc825 */ /* 0x001fe200078e001c */
[----:B------:R-:W-:-:S02]  /*0540*/  PRMT R21, RZ, 0x7610, R21 ;  /* 0x00007610ff157816 */ /* 0x000fc40000000015 */
[----:B------:R-:W-:Y:S01]  /*0550*/  PRMT R26, RZ, 0x7610, R26 ;  /* 0x00007610ff1a7816 */ /* 0x000fe2000000001a */
[----:B-1----:R-:W-:Y:S01]  /*0560*/  @!P1 IMAD.WIDE.U32 R14, R27, 0x2, R14 ;  /* 0x000000021b0e9825 */ /* 0x002fe200078e000e */
[----:B------:R-:W-:Y:S02]  /*0570*/  PRMT R24, RZ, 0x7610, R24 ;  /* 0x00007610ff187816 */ /* 0x000fe40000000018 */
[----:B------:R0:W5:Y:S01]  /*0580*/  @!P4 LDG.E.U16 R21, desc[UR4][R28.64] ;  /* 0x000000041c15c981 */ /* 0x000162000c1e1500 */
[----:B--2---:R-:W-:-:S03]  /*0590*/  @!P2 IMAD.WIDE.U32 R18, R25, 0x2, R18 ;  /* 0x000000021912a825 */ /* 0x004fc600078e0012 */
[----:B------:R0:W5:Y:S01]  /*05a0*/  @!P1 LDG.E.U16 R24, desc[UR4][R14.64] ;  /* 0x000000040e189981 */ /* 0x000162000c1e1500 */
[----:B---3--:R-:W-:Y:S01]  /*05b0*/  @!P2 IMAD.WIDE.U32 R16, R25, 0x2, R16 ;  /* 0x000000021910a825 */ /* 0x008fe200078e0010 */
[----:B------:R-:W-:Y:S02]  /*05c0*/  PRMT R25, RZ, 0x7610, R25 ;  /* 0x00007610ff197816 */ /* 0x000fe40000000019 */
[----:B------:R0:W5:Y:S01]  /*05d0*/  @!P2 LDG.E.U16 R26, desc[UR4][R18.64] ;  /* 0x00000004121aa981 */ /* 0x000162000c1e1500 */
[----:B----4-:R-:W-:Y:S01]  /*05e0*/  @!P1 IMAD.WIDE.U32 R12, R27, 0x2, R12 ;  /* 0x000000021b0c9825 */ /* 0x010fe200078e000c */
[----:B------:R-:W-:-:S04]  /*05f0*/  PRMT R27, RZ, 0x7610, R27 ;  /* 0x00007610ff1b7816 */ /* 0x000fc8000000001b */
[----:B------:R0:W5:Y:S04]  /*0600*/  @!P1 LDG.E.U16 R25, desc[UR4][R12.64] ;  /* 0x000000040c199981 */ /* 0x000168000c1e1500 */
[----:B------:R0:W5:Y:S01]  /*0610*/  @!P2 LDG.E.U16 R27, desc[UR4][R16.64] ;  /* 0x00000004101ba981 */ /* 0x000162000c1e1500 */
[----:B------:R-:W-:Y:S01]  /*0620*/  UISETP.NE.AND UP0, UPT, UR6, URZ, UPT ;  /* 0x000000ff0600728c */ /* 0x000fe2000bf05270 */
[----:B------:R-:W-:Y:S08]  /*0630*/  BSSY.RECONVERGENT B0, `(.L_x_946) ;  /* 0x000012c000007945 */ /* 0x000ff00003800200 */
[----:B0-----:R-:W-:Y:S05]  /*0640*/  BRA.U UP0, `(.L_x_947) ;  /* 0x0000000900d47547 */ /* 0x001fea000b800000 */
[----:B------:R-:W-:Y:S01]  /*0650*/  ISETP.GE.U32.AND P0, PT, R6, R5, PT ;  /* 0x000000050600720c */ /* 0x000fe20003f06070 */
        /* <DEDUP_REMOVED lines=16> */
.L_x_951:
[----:B------:R-:W0:Y:S02]  /*0760*/  LDCU UR6, c[0x0][0x38c] ;  /* 0x00007180ff0677ac */ /* 0x000e240008000800 */
[----:B0-----:R-:W-:-:S07]  /*0770*/  FMUL.FTZ R12, R12, UR6 ;  /* 0x000000060c0c7c20 */ /* 0x001fce0008410000 */
.L_x_952:
[----:B------:R-:W-:Y:S05]  /*0780*/  BSYNC.RECONVERGENT B2 ;  /* 0x0000000000027941 */ /* 0x000fea0003800200 */
.L_x_950:
[----:B------:R-:W-:-:S07]  /*0790*/  F2FP.BF16.F32.PACK_AB R12, RZ, R12 ;  /* 0x0000000cff0c723e */ /* 0x000fce00000010ff */
.L_x_949:
[----:B------:R-:W-:Y:S05]  /*07a0*/  BSYNC.RECONVERGENT B1 ;  /* 0x0000000000017941 */ /* 0x000fea0003800200 */
.L_x_948:
[----:B-----5:R-:W-:Y:S01]  /*07b0*/  VIADD R8, R6, 0x80 ;  /* 0x0000008006087836 */ /* 0x020fe20000000000 */
[----:B------:R-:W-:Y:S04]  /*07c0*/  BSSY.RECONVERGENT B1, `(.L_x_953) ;  /* 0x0000015000017945 */ /* 0x000fe80003800200 */
[----:B------:R-:W-:-:S13]  /*07d0*/  ISETP.GE.U32.AND P1, PT, R8, R5, PT ;  /* 0x000000050800720c */ /* 0x000fda0003f26070 */
[----:B------:R-:W-:Y:S05]  /*07e0*/  @P1 BRA `(.L_x_954) ;  /* 0x0000000000481947 */ /* 0x000fea0003800000 */
[----:B------:R-:W-:Y:S01]  /*07f0*/  SHF.L.U32 R7, R10, 0x10, RZ ;  /* 0x000000100a077819 */ /* 0x000fe200000006ff */
        /* <DEDUP_REMOVED lines=13> */
.L_x_956:
[----:B------:R-:W0:Y:S02]  /*08d0*/  LDCU UR6, c[0x0][0x38c] ;  /* 0x00007180ff0677ac */ /* 0x000e240008000800 */
[----:B0-----:R-:W-:-:S07]  /*08e0*/  FMUL.FTZ R7, R13, UR6 ;  /* 0x000000060d077c20 */ /* 0x001fce0008410000 */
.L_x_957:
[----:B------:R-:W-:Y:S05]  /*08f0*/  BSYNC.RECONVERGENT B2 ;  /* 0x0000000000027941 */ /* 0x000fea0003800200 */
.L_x_955:
[----:B------:R-:W-:-:S07]  /*0900*/  F2FP.BF16.F32.PACK_AB R7, RZ, R7 ;  /* 0x00000007ff07723e */ /* 0x000fce00000010ff */
.L_x_954:
[----:B------:R-:W-:Y:S05]  /*0910*/  BSYNC.RECONVERGENT B1 ;  /* 0x0000000000017941 */ /* 0x000fea0003800200 */
.L_x_953:
[----:B------:R-:W-:Y:S01]  /*0920*/  IADD3 R10, PT, PT, R6, 0x100, RZ ;  /* 0x00000100060a7810 */ /* 0x000fe20007ffe0ff */
[----:B------:R-:W-:Y:S03]  /*0930*/  BSSY.RECONVERGENT B1, `(.L_x_958) ;  /* 0x0000015000017945 */ /* 0x000fe60003800200 */
[----:B------:R-:W-:-:S13]  /*0940*/  ISETP.GE.U32.AND P1, PT, R10, R5, PT ;  /* 0x000000050a00720c */ /* 0x000fda0003f26070 */
[----:B------:R-:W-:Y:S05]  /*0950*/  @P1 BRA `(.L_x_959) ;  /* 0x0000000000481947 */ /* 0x000fea0003800000 */
[----:B------:R-:W-:Y:S01]  /*0960*/  IMAD.U32 R9, R20, 0x10000, RZ ;  /* 0x0001000014097824 */ /* 0x000fe200078e00ff */
[----:B------:R-:W-:Y:S01]  /*0970*/  BSSY.RECONVERGENT B2, `(.L_x_960) ;  /* 0x000000f000027945 */ /* 0x000fe20003800200 */
[----:B------:R-:W-:-:S03]  /*0980*/  SHF.L.U32 R11, R11, 0x10, RZ ;  /* 0x000000100b0b7819 */ /* 0x000fc600000006ff */
        /* <DEDUP_REMOVED lines=11> */
.L_x_961:
[----:B------:R-:W0:Y:S02]  /*0a40*/  LDCU UR6, c[0x0][0x38c] ;  /* 0x00007180ff0677ac */ /* 0x000e240008000800 */
[----:B0-----:R-:W-:-:S07]  /*0a50*/  FMUL.FTZ R9, R11, UR6 ;  /* 0x000000060b097c20 */ /* 0x001fce0008410000 */
.L_x_962:
[----:B------:R-:W-:Y:S05]  /*0a60*/  BSYNC.RECONVERGENT B2 ;  /* 0x0000000000027941 */ /* 0x000fea0003800200 */
.L_x_960:
[----:B------:R-:W-:-:S07]  /*0a70*/  F2FP.BF16.F32.PACK_AB R9, RZ, R9 ;  /* 0x00000009ff09723e */ /* 0x000fce00000010ff */
.L_x_959:
[----:B------:R-:W-:Y:S05]  /*0a80*/  BSYNC.RECONVERGENT B1 ;  /* 0x0000000000017941 */ /* 0x000fea0003800200 */
.L_x_958:
[----:B------:R-:W-:Y:S01]  /*0a90*/  IADD3 R10, PT, PT, R6, 0x180, RZ ;  /* 0x00000180060a7810 */ /* 0x000fe20007ffe0ff */
[----:B------:R-:W-:Y:S03]  /*0aa0*/  BSSY.RECONVERGENT B1, `(.L_x_963) ;  /* 0x0000015000017945 */ /* 0x000fe60003800200 */
[----:B------:R-:W-:-:S13]  /*0ab0*/  ISETP.GE.U32.AND P1, PT, R10, R5, PT ;  /* 0x000000050a00720c */ /* 0x000fda0003f26070 */
[----:B------:R-:W-:Y:S05]  /*0ac0*/  @P1 BRA `(.L_x_964) ;  /* 0x0000000000481947 */ /* 0x000fea0003800000 */
[----:B------:R-:W-:Y:S01]  /*0ad0*/  SHF.L.U32 R10, R22, 0x10, RZ ;  /* 0x00000010160a7819 */ /* 0x000fe200000006ff */
[----:B------:R-:W-:Y:S01]  /*0ae0*/  BSSY.RECONVERGENT B2, `(.L_x_965) ;  /* 0x000000f000027945 */ /* 0x000fe20003800200 */
[----:B------:R-:W-:Y:S02]  /*0af0*/  IMAD.U32 R21, R21, 0x10000, RZ ;  /* 0x0001000015157824 */ /* 0x000fe400078e00ff */
        /* <DEDUP_REMOVED lines=11> */
.L_x_966:
[----:B------:R-:W0:Y:S02]  /*0bb0*/  LDCU UR6, c[0x0][0x38c] ;  /* 0x00007180ff0677ac */ /* 0x000e240008000800 */
[----:B0-----:R-:W-:-:S07]  /*0bc0*/  FMUL.FTZ R10, R21, UR6 ;  /* 0x00000006150a7c20 */ /* 0x001fce0008410000 */
.L_x_967:
[----:B------:R-:W-:Y:S05]  /*0bd0*/  BSYNC.RECONVERGENT B2 ;  /* 0x0000000000027941 */ /* 0x000fea0003800200 */
.L_x_965:
[----:B------:R-:W-:-:S07]  /*0be0*/  F2FP.BF16.F32.PACK_AB R10, RZ, R10 ;  /* 0x0000000aff0a723e */ /* 0x000fce00000010ff */
.L_x_964:
[----:B------:R-:W-:Y:S05]  /*0bf0*/  BSYNC.RECONVERGENT B1 ;  /* 0x0000000000017941 */ /* 0x000fea0003800200 */
.L_x_963:
[----:B------:R-:W-:Y:S01]  /*0c00*/  IADD3 R14, PT, PT, R6, 0x200, RZ ;  /* 0x00000200060e7810 */ /* 0x000fe20007ffe0ff */
[----:B------:R-:W-:Y:S03]  /*0c10*/  BSSY.RECONVERGENT B1, `(.L_x_968) ;  /* 0x0000015000017945 */ /* 0x000fe60003800200 */
        /* <DEDUP_REMOVED lines=16> */
.L_x_971:
[----:B------:R-:W0:Y:S02]  /*0d20*/  LDCU UR6, c[0x0][0x38c] ;  /* 0x00007180ff0677ac */ /* 0x000e240008000800 */
[----:B0-----:R-:W-:-:S07]  /*0d30*/  FMUL.FTZ R0, R23, UR6 ;  /* 0x0000000617007c20 */ /* 0x001fce0008410000 */
.L_x_972:
[----:B------:R-:W-:Y:S05]  /*0d40*/  BSYNC.RECONVERGENT B2 ;  /* 0x0000000000027941 */ /* 0x000fea0003800200 */
.L_x_970:
[----:B------:R-:W-:-:S07]  /*0d50*/  F2FP.BF16.F32.PACK_AB R0, RZ, R0 ;  /* 0x00000000ff00723e */ /* 0x000fce00000010ff */
.L_x_969:
[----:B------:R-:W-:Y:S05]  /*0d60*/  BSYNC.RECONVERGENT B1 ;  /* 0x0000000000017941 */ /* 0x000fea0003800200 */
.L_x_968:
[----:B------:R-:W-:Y:S01]  /*0d70*/  VIADD R14, R6, 0x280 ;  /* 0x00000280060e7836 */ /* 0x000fe20000000000 */
        /* <DEDUP_REMOVED lines=17> */
.L_x_976:
[----:B------:R-:W0:Y:S02]  /*0e90*/  LDCU UR6, c[0x0][0x38c] ;  /* 0x00007180ff0677ac */ /* 0x000e240008000800 */
[----:B0-----:R-:W-:-:S07]  /*0ea0*/  FMUL.FTZ R2, R11, UR6 ;  /* 0x000000060b027c20 */ /* 0x001fce0008410000 */
.L_x_977:
[----:B------:R-:W-:Y:S05]  /*0eb0*/  BSYNC.RECONVERGENT B2 ;  /* 0x0000000000027941 */ /* 0x000fea0003800200 */
.L_x_975:
[----:B------:R-:W-:-:S07]  /*0ec0*/  F2FP.BF16.F32.PACK_AB R2, RZ, R2 ;  /* 0x00000002ff02723e */ /* 0x000fce00000010ff */
.L_x_974:
[----:B------:R-:W-:Y:S05]  /*0ed0*/  BSYNC.RECONVERGENT B1 ;  /* 0x0000000000017941 */ /* 0x000fea0003800200 */
.L_x_973:
        /* <DEDUP_REMOVED lines=18> */
.L_x_981:
[----:B------:R-:W0:Y:S02]  /*1000*/  LDCU UR6, c[0x0][0x38c] ;  /* 0x00007180ff0677ac */ /* 0x000e240008000800 */
[----:B0-----:R-:W-:-:S07]  /*1010*/  FMUL.FTZ R3, R26, UR6 ;  /* 0x000000061a037c20 */ /* 0x001fce0008410000 */
.L_x_982:
[----:B------:R-:W-:Y:S05]  /*1020*/  BSYNC.RECONVERGENT B2 ;  /* 0x0000000000027941 */ /* 0x000fea0003800200 */
.L_x_980:
[----:B------:R-:W-:-:S07]  /*1030*/  F2FP.BF16.F32.PACK_AB R3, RZ, R3 ;  /* 0x00000003ff03723e */ /* 0x000fce00000010ff */
.L_x_979:
[----:B------:R-:W-:Y:S05]  /*1040*/  BSYNC.RECONVERGENT B1 ;  /* 0x0000000000017941 */ /* 0x000fea0003800200 */
.L_x_978:
[----:B------:R-:W-:-:S04]  /*1050*/  IADD3 R14, PT, PT, R6, 0x380, RZ ;  /* 0x00000380060e7810 */ /* 0x000fc80007ffe0ff */
[----:B------:R-:W-:-:S13]  /*1060*/  ISETP.GE.U32.AND P1, PT, R14, R5, PT ;  /* 0x000000050e00720c */ /* 0x000fda0003f26070 */
[----:B------:R-:W-:Y:S05]  /*1070*/  @P1 BRA `(.L_x_983) ;  /* 0x00000008001c1947 */ /* 0x000fea0003800000 */
[----:B------:R-:W-:Y:S02]  /*1080*/  SHF.L.U32 R11, R24, 0x10, RZ ;  /* 0x00000010180b7819 */ /* 0x000fe400000006ff */
        /* <DEDUP_REMOVED lines=11> */
[----:B------:R-:W-:Y:S01]  /*1140*/  F2FP.BF16.F32.PACK_AB R11, RZ, R11 ;  /* 0x0000000bff0b723e */ /* 0x000fe200000010ff */
[----:B------:R-:W-:Y:S06]  /*1150*/  BRA `(.L_x_983) ;  /* 0x0000000400e47947 */ /* 0x000fec0003800000 */
.L_x_984:
[----:B------:R-:W0:Y:S02]  /*1160*/  LDCU UR6, c[0x0][0x38c] ;  /* 0x00007180ff0677ac */ /* 0x000e240008000800 */
[----:B0-----:R-:W-:-:S05]  /*1170*/  FMUL.FTZ R11, R25, UR6 ;  /* 0x00000006190b7c20 */ /* 0x001fca0008410000 */
[----:B------:R-:W-:Y:S01]  /*1180*/  F2FP.BF16.F32.PACK_AB R11, RZ, R11 ;  /* 0x0000000bff0b723e */ /* 0x000fe200000010ff */
[----:B------:R-:W-:Y:S06]  /*1190*/  BRA `(.L_x_983) ;  /* 0x0000000400d47947 */ /* 0x000fec0003800000 */
.L_x_947:
[CC--:B------:R-:W-:Y:S01]  /*11a0*/  ISETP.GE.U32.AND P0, PT, R6.reuse, R5.reuse, PT ;  /* 0x000000050600720c */ /* 0x0c0fe20003f06070 */
[C---:B------:R-:W-:Y:S01]  /*11b0*/  VIADD R12, R6.reuse, 0x100 ;  /* 0x00000100060c7836 */ /* 0x040fe20000000000 */
[----:B------:R-:W-:Y:S01]  /*11c0*/  IADD3 R14, PT, PT, R6, 0x180, RZ ;  /* 0x00000180060e7810 */ /* 0x000fe20007ffe0ff */
[----:B------:R-:W-:Y:S03]  /*11d0*/  BSSY.RECONVERGENT B1, `(.L_x_985) ;  /* 0x000000e000017945 */ /* 0x000fe60003800200 */
[-C--:B------:R-:W-:Y:S02]  /*11e0*/  ISETP.GE.U32.AND P1, PT, R12, R5.reuse, PT ;  /* 0x000000050c00720c */ /* 0x080fe40003f26070 */
[----:B------:R-:W-:-:S05]  /*11f0*/  ISETP.GE.U32.AND P2, PT, R14, R5, PT ;  /* 0x000000050e00720c */ /* 0x000fca0003f46070 */
[----:B------:R-:W-:Y:S08]  /*1200*/  @P0 BRA `(.L_x_986) ;  /* 0x0000000000280947 */ /* 0x000ff00003800000 */
        /* <DEDUP_REMOVED lines=10> */
.L_x_986:
[----:B------:R-:W-:Y:S05]  /*12b0*/  BSYNC.RECONVERGENT B1 ;  /* 0x0000000000017941 */ /* 0x000fea0003800200 */
.L_x_985:
[C---:B-----5:R-:W-:Y:S01]  /*12c0*/  IADD3 R8, PT, PT, R6.reuse, 0x80, RZ ;  /* 0x0000008006087810 */ /* 0x060fe20007ffe0ff */
[C---:B------:R-:W-:Y:S01]  /*12d0*/  VIADD R16, R6.reuse, 0x280 ;  /* 0x0000028006107836 */ /* 0x040fe20000000000 */
[----:B------:R-:W-:Y:S01]  /*12e0*/  IADD3 R14, PT, PT, R6, 0x200, RZ ;  /* 0x00000200060e7810 */ /* 0x000fe20007ffe0ff */
[----:B------:R-:W-:Y:S01]  /*12f0*/  BSSY.RECONVERGENT B1, `(.L_x_987) ;  /* 0x0000012000017945 */ /* 0x000fe20003800200 */
[-C--:B------:R-:W-:Y:S02]  /*1300*/  ISETP.GE.U32.AND P6, PT, R8, R5.reuse, PT ;  /* 0x000000050800720c */ /* 0x080fe40003fc6070 */
[----:B------:R-:W-:Y:S02]  /*1310*/  IADD3 R18, PT, PT, R6, 0x300, RZ ;  /* 0x0000030006127810 */ /* 0x000fe40007ffe0ff */
[-C--:B------:R-:W-:Y:S02]  /*1320*/  ISETP.GE.U32.AND P3, PT, R14, R5.reuse, PT ;  /* 0x000000050e00720c */ /* 0x080fe40003f66070 */
[----:B------:R-:W-:-:S02]  /*1330*/  ISETP.GE.U32.AND P4, PT, R16, R5, PT ;  /* 0x000000051000720c */ /* 0x000fc40003f86070 */
[----:B------:R-:W-:Y:S02]  /*1340*/  ISETP.GE.U32.AND P5, PT, R18, R5, PT ;  /* 0x000000051200720c */ /* 0x000fe40003fa6070 */
[----:B------:R-:W-:-:S03]  /*1350*/  IADD3 R14, PT, PT, R6, 0x380, RZ ;  /* 0x00000380060e7810 */ /* 0x000fc60007ffe0ff */
[----:B------:R-:W-:Y:S08]  /*1360*/  @P6 BRA `(.L_x_988) ;  /* 0x0000000000286947 */ /* 0x000ff00003800000 */
[----:B------:R-:W0:Y:S01]  /*1370*/  LDCU.64 UR8, c[0x0][0x388] ;  /* 0x00007100ff0877ac */ /* 0x000e220008000a00 */
[----:B------:R-:W-:Y:S01]  /*1380*/  SHF.L.U32 R10, R10, 0x10, RZ ;  /* 0x000000100a0a7819 */ /* 0x000fe200000006ff */
        /* <DEDUP_REMOVED lines=8> */
.L_x_988:
[----:B------:R-:W-:Y:S05]  /*1410*/  BSYNC.RECONVERGENT B1 ;  /* 0x0000000000017941 */ /* 0x000fea0003800200 */
.L_x_987:
[----:B------:R-:W-:Y:S01]  /*1420*/  BSSY.RECONVERGENT B1, `(.L_x_989) ;  /* 0x000000d000017945 */ /* 0x000fe20003800200 */
[----:B------:R-:W-:-:S03]  /*1430*/  ISETP.GE.U32.AND P6, PT, R14, R5, PT ;  /* 0x000000050e00720c */ /* 0x000fc60003fc6070 */
[----:B------:R-:W-:Y:S10]  /*1440*/  @P1 BRA `(.L_x_990) ;  /* 0x0000000000281947 */ /* 0x000ff40003800000 */
[----:B------:R-:W0:Y:S01]  /*1450*/  LDCU.64 UR8, c[0x0][0x388] ;  /* 0x00007100ff0877ac */ /* 0x000e220008000a00 */
[----:B------:R-:W-:Y:S02]  /*1460*/  SHF.L.U32 R10, R20, 0x10, RZ ;  /* 0x00000010140a7819 */ /* 0x000fe400000006ff */
        /* <DEDUP_REMOVED lines=8> */
.L_x_990:
[----:B------:R-:W-:Y:S05]  /*14f0*/  BSYNC.RECONVERGENT B1 ;  /* 0x0000000000017941 */ /* 0x000fea0003800200 */
.L_x_989:
[----:B------:R-:W-:Y:S04]  /*1500*/  BSSY.RECONVERGENT B1, `(.L_x_991) ;  /* 0x000000c000017945 */ /* 0x000fe80003800200 */
[----:B------:R-:W-:Y:S05]  /*1510*/  @P2 BRA `(.L_x_992) ;  /* 0x0000000000282947 */ /* 0x000fea0003800000 */
        /* <DEDUP_REMOVED lines=10> */
.L_x_992:
[----:B------:R-:W-:Y:S05]  /*15c0*/  BSYNC.RECONVERGENT B1 ;  /* 0x0000000000017941 */ /* 0x000fea0003800200 */
.L_x_991:
[----:B------:R-:W-:Y:S04]  /*15d0*/  BSSY.RECONVERGENT B1, `(.L_x_993) ;  /* 0x000000c000017945 */ /* 0x000fe80003800200 */
[----:B------:R-:W-:Y:S05]  /*15e0*/  @P3 BRA `(.L_x_994) ;  /* 0x0000000000283947 */ /* 0x000fea0003800000 */
[----:B------:R-:W0:Y:S01]  /*15f0*/  LDCU.64 UR8, c[0x0][0x388] ;  /* 0x00007100ff0877ac */ /* 0x000e220008000a00 */
[----:B------:R-:W-:Y:S01]  /*1600*/  IMAD.U32 R0, R0, 0x10000, RZ ;  /* 0x0001000000007824 */ /* 0x000fe200078e00ff */
        /* <DEDUP_REMOVED lines=8> */
.L_x_994:
[----:B------:R-:W-:Y:S05]  /*1690*/  BSYNC.RECONVERGENT B1 ;  /* 0x0000000000017941 */ /* 0x000fea0003800200 */
.L_x_993:
        /* <DEDUP_REMOVED lines=12> */
.L_x_996:
[----:B------:R-:W-:Y:S05]  /*1760*/  BSYNC.RECONVERGENT B1 ;  /* 0x0000000000017941 */ /* 0x000fea0003800200 */
.L_x_995:
[----:B------:R-:W-:Y:S04]  /*1770*/  BSSY.RECONVERGENT B1, `(.L_x_997) ;  /* 0x000000c000017945 */ /* 0x000fe80003800200 */
[----:B------:R-:W-:Y:S05]  /*1780*/  @P5 BRA `(.L_x_998) ;  /* 0x0000000000285947 */ /* 0x000fea0003800000 */
        /* <DEDUP_REMOVED lines=10> */
.L_x_998:
[----:B------:R-:W-:Y:S05]  /*1830*/  BSYNC.RECONVERGENT B1 ;  /* 0x0000000000017941 */ /* 0x000fea0003800200 */
.L_x_997:
        /* <DEDUP_REMOVED lines=11> */
.L_x_983:
[----:B------:R-:W-:Y:S05]  /*18f0*/  BSYNC.RECONVERGENT B0 ;  /* 0x0000000000007941 */ /* 0x000fea0003800200 */
.L_x_946:
[----:B------:R-:W0:Y:S01]  /*1900*/  @!P0 LDC.64 R14, c[0x0][0x3a0] ;  /* 0x0000e800ff0e8b82 */ /* 0x000e220000000a00 */
[----:B------:R-:W-:Y:S01]  /*1910*/  @!P0 IADD3 R13, PT, PT, R4, R6, RZ ;  /* 0x00000006040d8210 */ /* 0x000fe20007ffe0ff */
[----:B------:R-:W-:Y:S01]  /*1920*/  BSSY.RECONVERGENT B0, `(.L_x_999) ;  /* 0x0000030000007945 */ /* 0x000fe20003800200 */
[----:B------:R-:W-:-:S03]  /*1930*/  @!P0 MOV R6, R8 ;  /* 0x0000000800068202 */ /* 0x000fc60000000f00 */
[----:B------:R-:W-:Y:S01]  /*1940*/  BSSY.RELIABLE B1, `(.L_x_1000) ;  /* 0x0000027000017945 */ /* 0x000fe20003800100 */
[----:B0-----:R-:W-:-:S05]  /*1950*/  @!P0 IMAD.WIDE.U32 R14, R13, 0x2, R14 ;  /* 0x000000020d0e8825 */ /* 0x001fca00078e000e */
[----:B------:R0:W-:Y:S01]  /*1960*/  @!P0 STG.E.U16 desc[UR4][R14.64], R12 ;  /* 0x0000000c0e008986 */ /* 0x0001e2000c101504 */
[----:B------:R-:W-:-:S13]  /*1970*/  ISETP.GE.U32.AND P0, PT, R6, R5, PT ;  /* 0x000000050600720c */ /* 0x000fda0003f06070 */
[----:B0-----:R-:W-:Y:S05]  /*1980*/  @P0 BRA `(.L_x_1001) ;  /* 0x0000000000300947 */ /* 0x001fea0003800000 */
[----:B------:R-:W0:Y:S01]  /*1990*/  LDC.64 R12, c[0x0][0x3a0] ;  /* 0x0000e800ff0c7b82 */ /* 0x000e220000000a00 */
[----:B------:R-:W-:Y:S01]  /*19a0*/  IMAD.IADD R15, R4, 0x1, R6 ;  /* 0x00000001040f7824 */ /* 0x000fe200078e0206 */
[----:B------:R-:W-:-:S04]  /*19b0*/  IADD3 R6, PT, PT, R6, 0x80, RZ ;  /* 0x0000008006067810 */ /* 0x000fc80007ffe0ff */
[----:B------:R-:W-:Y:S01]  /*19c0*/  ISETP.GE.U32.AND P0, PT, R6, R5, PT ;  /* 0x000000050600720c */ /* 0x000fe20003f06070 */
[----:B0-----:R-:W-:-:S05]  /*19d0*/  IMAD.WIDE.U32 R12, R15, 0x2, R12 ;  /* 0x000000020f0c7825 */ /* 0x001fca00078e000c */
[----:B------:R0:W-:Y:S07]  /*19e0*/  STG.E.U16 desc[UR4][R12.64], R7 ;  /* 0x000000070c007986 */ /* 0x0001ee000c101504 */
[----:B------:R-:W-:Y:S05]  /*19f0*/  @P0 BRA `(.L_x_1002) ;  /* 0x0000000000300947 */ /* 0x000fea0003800000 */
[----:B0-----:R-:W0:Y:S01]  /*1a00*/  LDC.64 R12, c[0x0][0x3a0] ;  /* 0x0000e800ff0c7b82 */ /* 0x001e220000000a00 */
[----:B------:R-:W-:Y:S02]  /*1a10*/  IADD3 R7, PT, PT, R4, R6, RZ ;  /* 0x0000000604077210 */ /* 0x000fe40007ffe0ff */
[----:B------:R-:W-:-:S03]  /*1a20*/  IADD3 R6, PT, PT, R6, 0x80, RZ ;  /* 0x0000008006067810 */ /* 0x000fc60007ffe0ff */
[----:B0-----:R-:W-:-:S05]  /*1a30*/  IMAD.WIDE.U32 R12, R7, 0x2, R12 ;  /* 0x00000002070c7825 */ /* 0x001fca00078e000c */
[----:B------:R0:W-:Y:S02]  /*1a40*/  STG.E.U16 desc[UR4][R12.64], R9 ;  /* 0x000000090c007986 */ /* 0x0001e4000c101504 */
.L_x_1001:
[----:B------:R-:W-:-:S13]  /*1a50*/  ISETP.GE.U32.AND P0, PT, R6, R5, PT ;  /* 0x000000050600720c */ /* 0x000fda0003f06070 */
[----:B------:R-:W-:Y:S05]  /*1a60*/  @P0 BRA `(.L_x_1003) ;  /* 0x0000000000300947 */ /* 0x000fea0003800000 */
[----:B0-----:R-:W0:Y:S01]  /*1a70*/  LDC.64 R8, c[0x0][0x3a0] ;  /* 0x0000e800ff087b82 */ /* 0x001e220000000a00 */
[----:B------:R-:W-:Y:S01]  /*1a80*/  IADD3 R7, PT, PT, R4, R6, RZ ;  /* 0x0000000604077210 */ /* 0x000fe20007ffe0ff */
[----:B------:R-:W-:-:S04]  /*1a90*/  VIADD R6, R6, 0x80 ;  /* 0x0000008006067836 */ /* 0x000fc80000000000 */
[----:B0-----:R-:W-:-:S05]  /*1aa0*/  IMAD.WIDE.U32 R8, R7, 0x2, R8 ;  /* 0x0000000207087825 */ /* 0x001fca00078e0008 */
[----:B------:R1:W-:Y:S02]  /*1ab0*/  STG.E.U16 desc[UR4][R8.64], R10 ;  /* 0x0000000a08007986 */ /* 0x0003e4000c101504 */
.L_x_1002:
[----:B------:R-:W-:-:S13]  /*1ac0*/  ISETP.GE.U32.AND P0, PT, R6, R5, PT ;  /* 0x000000050600720c */ /* 0x000fda0003f06070 */
[----:B------:R-:W-:Y:S05]  /*1ad0*/  @P0 BRA `(.L_x_1004) ;  /* 0x0000000000340947 */ /* 0x000fea0003800000 */
[----:B-1----:R-:W1:Y:S01]  /*1ae0*/  LDC.64 R8, c[0x0][0x3a0] ;  /* 0x0000e800ff087b82 */ /* 0x002e620000000a00 */
[----:B0-----:R-:W-:Y:S02]  /*1af0*/  IADD3 R7, PT, PT, R4, R6, RZ ;  /* 0x0000000604077210 */ /* 0x001fe40007ffe0ff */
[----:B------:R-:W-:-:S03]  /*1b00*/  IADD3 R6, PT, PT, R6, 0x80, RZ ;  /* 0x0000008006067810 */ /* 0x000fc60007ffe0ff */
[----:B-1----:R-:W-:-:S05]  /*1b10*/  IMAD.WIDE.U32 R8, R7, 0x2, R8 ;  /* 0x0000000207087825 */ /* 0x002fca00078e0008 */
[----:B------:R1:W-:Y:S02]  /*1b20*/  STG.E.U16 desc[UR4][R8.64], R0 ;  /* 0x0000000008007986 */ /* 0x0003e4000c101504 */
.L_x_1003:
[----:B------:R-:W-:-:S13]  /*1b30*/  ISETP.GE.U32.AND P0, PT, R6, R5, PT ;  /* 0x000000050600720c */ /* 0x000fda0003f06070 */
[----:B------:R-:W-:Y:S05]  /*1b40*/  @P0 BREAK.RELIABLE B1 ;  /* 0x0000000000010942 */ /* 0x000fea0003800100 */
[----:B------:R-:W-:Y:S05]  /*1b50*/  @P0 BRA `(.L_x_1005) ;  /* 0x0000000000300947 */ /* 0x000fea0003800000 */
[----:B01----:R-:W0:Y:S01]  /*1b60*/  LDC.64 R8, c[0x0][0x3a0] ;  /* 0x0000e800ff087b82 */ /* 0x003e220000000a00 */
[----:B------:R-:W-:Y:S02]  /*1b70*/  IADD3 R7, PT, PT, R4, R6, RZ ;  /* 0x0000000604077210 */ /* 0x000fe40007ffe0ff */
[----:B------:R-:W-:-:S03]  /*1b80*/  IADD3 R6, PT, PT, R6, 0x80, RZ ;  /* 0x0000008006067810 */ /* 0x000fc60007ffe0ff */
[----:B0-----:R-:W-:-:S05]  /*1b90*/  IMAD.WIDE.U32 R8, R7, 0x2, R8 ;  /* 0x0000000207087825 */ /* 0x001fca00078e0008 */
[----:B------:R2:W-:Y:S02]  /*1ba0*/  STG.E.U16 desc[UR4][R8.64], R2 ;  /* 0x0000000208007986 */ /* 0x0005e4000c101504 */
.L_x_1004:
[----:B------:R-:W-:Y:S05]  /*1bb0*/  BSYNC.RELIABLE B1 ;  /* 0x0000000000017941 */ /* 0x000fea0003800100 */
.L_x_1000:
[----:B------:R-:W-:-:S13]  /*1bc0*/  ISETP.GE.U32.AND P0, PT, R6, R5, PT ;  /* 0x000000050600720c */ /* 0x000fda0003f06070 */
[----:B-12---:R-:W1:Y:S01]  /*1bd0*/  @!P0 LDC.64 R8, c[0x0][0x3a0] ;  /* 0x0000e800ff088b82 */ /* 0x006e620000000a00 */
[----:B0-----:R-:W-:Y:S01]  /*1be0*/  @!P0 IMAD.IADD R7, R4, 0x1, R6 ;  /* 0x0000000104078824 */ /* 0x001fe200078e0206 */
[----:B------:R-:W-:-:S03]  /*1bf0*/  @!P0 IADD3 R6, PT, PT, R6, 0x80, RZ ;  /* 0x0000008006068810 */ /* 0x000fc60007ffe0ff */
[----:B-1----:R-:W-:-:S05]  /*1c00*/  @!P0 IMAD.WIDE.U32 R8, R7, 0x2, R8 ;  /* 0x0000000207088825 */ /* 0x002fca00078e0008 */
[----:B------:R2:W-:Y:S02]  /*1c10*/  @!P0 STG.E.U16 desc[UR4][R8.64], R3 ;  /* 0x0000000308008986 */ /* 0x0005e4000c101504 */
.L_x_1005:
[----:B------:R-:W-:Y:S05]  /*1c20*/  BSYNC.RECONVERGENT B0 ;  /* 0x0000000000007941 */ /* 0x000fea0003800200 */
.L_x_999:
[----:B------:R-:W-:Y:S05]  /*1c30*/  WARPSYNC.ALL ;  /* 0x0000000000007948 */ /* 0x000fea0003800000 */
[----:B------:R-:W-:-:S13]  /*1c40*/  ISETP.GE.U32.AND P0, PT, R6, R5, PT ;  /* 0x000000050600720c */ /* 0x000fda0003f06070 */
[----:B------:R-:W-:Y:S05]  /*1c50*/  @P0 EXIT ;  /* 0x000000000000094d */ /* 0x000fea0003800000 */
[----:B--2---:R-:W2:Y:S01]  /*1c60*/  LDC.64 R2, c[0x0][0x3a0] ;  /* 0x0000e800ff027b82 */ /* 0x004ea20000000a00 */
[----:B------:R-:W-:-:S05]  /*1c70*/  IADD3 R5, PT, PT, R4, R6, RZ ;  /* 0x0000000604057210 */ /* 0x000fca0007ffe0ff */
[----:B--2---:R-:W-:-:S05]  /*1c80*/  IMAD.WIDE.U32 R2, R5, 0x2, R2 ;  /* 0x0000000205027825 */ /* 0x004fca00078e0002 */
[----:B------:R-:W-:Y:S01]  /*1c90*/  STG.E.U16 desc[UR4][R2.64], R11 ;  /* 0x0000000b02007986 */ /* 0x000fe2000c101504 */
[----:B------:R-:W-:Y:S05]  /*1ca0*/  EXIT ;  /* 0x000000000000794d */ /* 0x000fea0003800000 */
.L_x_945:
[----:B------:R-:W0:Y:S01]  /*1cb0*/  S2R R0, SR_TID.X ;  /* 0x0000000000007919 */ /* 0x000e220000002100 */
[----:B------:R-:W1:Y:S08]  /*1cc0*/  LDC.64 R2, c[0x0][0x3a8] ;  /* 0x0000ea00ff027b82 */ /* 0x000e700000000a00 */
[----:B------:R-:W2:Y:S01]  /*1cd0*/  LDC.64 R6, c[0x0][0x3b0] ;  /* 0x0000ec00ff067b82 */ /* 0x000ea20000000a00 */
[----:B-1----:R-:W-:-:S04]  /*1ce0*/  IMAD.WIDE.U32 R2, R4, 0x2, R2 ;  /* 0x0000000204027825 */ /* 0x002fc800078e0002 */
[----:B0-----:R-:W-:-:S04]  /*1cf0*/  IMAD.WIDE.U32 R18, R0, 0x4, R2 ;  /* 0x0000000400127825 */ /* 0x001fc800078e0002 */
[----:B--2---:R-:W-:Y:S01]  /*1d00*/  IMAD.WIDE.U32 R6, R4, 0x2, R6 ;  /* 0x0000000204067825 */ /* 0x004fe200078e0006 */
[----:B------:R-:W2:Y:S04]  /*1d10*/  LDG.E R8, desc[UR4][R18.64] ;  /* 0x0000000412087981 */ /* 0x000ea8000c1e1900 */
[----:B------:R-:W3:Y:S01]  /*1d20*/  LDG.E R12, desc[UR4][R18.64+0x200] ;  /* 0x00020004120c7981 */ /* 0x000ee2000c1e1900 */
[----:B------:R-:W-:-:S03]  /*1d30*/  IMAD.WIDE.U32 R20, R0, 0x4, R6 ;  /* 0x0000000400147825 */ /* 0x000fc600078e0006 */
[----:B------:R-:W4:Y:S04]  /*1d40*/  LDG.E R7, desc[UR4][R18.64+0x400] ;  /* 0x0004000412077981 */ /* 0x000f28000c1e1900 */
[----:B------:R-:W5:Y:S04]  /*1d50*/  LDG.E R3, desc[UR4][R18.64+0x600] ;  /* 0x0006000412037981 */ /* 0x000f68000c1e1900 */
[----:B------:R-:W5:Y:S04]  /*1d60*/  LDG.E R17, desc[UR4][R20.64] ;  /* 0x0000000414117981 */ /* 0x000f68000c1e1900 */
[----:B------:R-:W5:Y:S04]  /*1d70*/  LDG.E R13, desc[UR4][R20.64+0x200] ;  /* 0x00020004140d7981 */ /* 0x000f68000c1e1900 */
[----:B------:R-:W5:Y:S04]  /*1d80*/  LDG.E R9, desc[UR4][R20.64+0x400] ;  /* 0x0004000414097981 */ /* 0x000f68000c1e1900 */
[----:B------:R-:W5:Y:S01]  /*1d90*/  LDG.E R6, desc[UR4][R20.64+0x600] ;  /* 0x0006000414067981 */ /* 0x000f62000c1e1900 */
[----:B------:R-:W-:Y:S01]  /*1da0*/  UISETP.NE.AND UP0, UPT, UR6, URZ, UPT ;  /* 0x000000ff0600728c */ /* 0x000fe2000bf05270 */
[----:B------:R-:W-:Y:S01]  /*1db0*/  BSSY.RECONVERGENT B0, `(.L_x_1006) ;  /* 0x00000dc000007945 */ /* 0x000fe20003800200 */
[----:B--2---:R-:W-:-:S02]  /*1dc0*/  PRMT R16, R8, 0x7632, R16 ;  /* 0x0000763208107816 */ /* 0x004fc40000000010 */
[----:B---3--:R-:W-:Y:S02]  /*1dd0*/  PRMT R14, R12, 0x7632, R14 ;  /* 0x000076320c0e7816 */ /* 0x008fe4000000000e */
[----:B----4-:R-:W-:Y:S02]  /*1de0*/  PRMT R10, R7, 0x7632, R10 ;  /* 0x00007632070a7816 */ /* 0x010fe4000000000a */
[----:B-----5:R-:W-:Y:S02]  /*1df0*/  PRMT R2, R3, 0x7632, R2 ;  /* 0x0000763203027816 */ /* 0x020fe40000000002 */
[----:B------:R-:W-:Y:S02]  /*1e00*/  PRMT R22, R17, 0x7632, R22 ;  /* 0x0000763211167816 */ /* 0x000fe40000000016 */
[----:B------:R-:W-:Y:S02]  /*1e10*/  PRMT R15, R13, 0x7632, R15 ;  /* 0x000076320d0f7816 */ /* 0x000fe4000000000f */
[----:B------:R-:W-:-:S02]  /*1e20*/  PRMT R11, R9, 0x7632, R11 ;  /* 0x00007632090b7816 */ /* 0x000fc4000000000b */
[----:B------:R-:W-:Y:S01]  /*1e30*/  PRMT R5, R6, 0x7632, R5 ;  /* 0x0000763206057816 */ /* 0x000fe20000000005 */
[----:B------:R-:W-:Y:S06]  /*1e40*/  BRA.U UP0, `(.L_x_1007) ;  /* 0x0000000900407547 */ /* 0x000fec000b800000 */
[----:B------:R-:W-:Y:S01]  /*1e50*/  SHF.L.U32 R17, R17, 0x10, RZ ;  /* 0x0000001011117819 */ /* 0x000fe200000006ff */
[----:B------:R-:W-:Y:S01]  /*1e60*/  BSSY.RECONVERGENT B1, `(.L_x_1008) ;  /* 0x000000f000017945 */ /* 0x000fe20003800200 */
[----:B------:R-:W-:Y:S02]  /*1e70*/  SHF.L.U32 R8, R8, 0x10, RZ ;  /* 0x0000001008087819 */ /* 0x000fe400000006ff */
[----:B------:R-:W-:-:S13]  /*1e80*/  FSETP.GTU.FTZ.AND P0, PT, R17, RZ, PT ;  /* 0x000000ff1100720b */ /* 0x000fda0003f1c000 */
[----:B------:R-:W-:Y:S05]  /*1e90*/  @P0 BRA `(.L_x_1009) ;  /* 0x0000000000240947 */ /* 0x000fea0003800000 */
[----:B------:R-:W0:Y:S01]  /*1ea0*/  LDCU UR6, c[0x0][0x390] ;  /* 0x00007200ff0677ac */ /* 0x000e220008000800 */
[----:B------:R-:W1:Y:S01]  /*1eb0*/  LDCU UR7, c[0x0][0x388] ;  /* 0x00007100ff0777ac */ /* 0x000e620008000800 */
[----:B0-----:R-:W-:Y:S01]  /*1ec0*/  FMUL.FTZ R17, R17, UR6 ;  /* 0x0000000611117c20 */ /* 0x001fe20008410000 */
[----:B------:R-:W-:-:S03]  /*1ed0*/  FMUL.FTZ R8, R8, UR6 ;  /* 0x0000000608087c20 */ /* 0x000fc60008410000 */
[----:B------:R-:W-:Y:S01]  /*1ee0*/  FMUL.FTZ R17, R17, 1.4426950216293334961 ;  /* 0x3fb8aa3b11117820 */ /* 0x000fe20000410000 */
[----:B-1----:R-:W-:-:S05]  /*1ef0*/  FMUL.FTZ R8, R8, UR7 ;  /* 0x0000000708087c20 */ /* 0x002fca0008410000 */
[----:B------:R-:W0:Y:S02]  /*1f00*/  MUFU.EX2 R17, R17 ;  /* 0x0000001100117308 */ /* 0x000e240000000800 */
[----:B0-----:R-:W-:Y:S01]  /*1f10*/  FMUL.FTZ R8, R8, R17 ;  /* 0x0000001108087220 */ /* 0x001fe20000410000 */
[----:B------:R-:W-:Y:S06]  /*1f20*/  BRA `(.L_x_1010) ;  /* 0x0000000000087947 */ /* 0x000fec0003800000 */
.L_x_1009:
[----:B------:R-:W0:Y:S02]  /*1f30*/  LDCU UR6, c[0x0][0x38c] ;  /* 0x00007180ff0677ac */ /* 0x000e240008000800 */
[----:B0-----:R-:W-:-:S07]  /*1f40*/  FMUL.FTZ R8, R8, UR6 ;  /* 0x0000000608087c20 */ /* 0x001fce0008410000 */
.L_x_1010:
[----:B------:R-:W-:Y:S05]  /*1f50*/  BSYNC.RECONVERGENT B1 ;  /* 0x0000000000017941 */ /* 0x000fea0003800200 */
.L_x_1008:
[----:B------:R-:W-:Y:S01]  /*1f60*/  IMAD.U32 R22, R22, 0x10000, RZ ;  /* 0x0001000016167824 */ /* 0x000fe200078e00ff */
[----:B------:R-:W-:Y:S01]  /*1f70*/  BSSY.RECONVERGENT B1, `(.L_x_1011) ;  /* 0x0000010000017945 */ /* 0x000fe20003800200 */
[----:B------:R-:W-:Y:S02]  /*1f80*/  F2FP.BF16.F32.PACK_AB R8, RZ, R8 ;  /* 0x00000008ff08723e */ /* 0x000fe400000010ff */
        /* <DEDUP_REMOVED lines=12> */
.L_x_1012:
[----:B------:R-:W0:Y:S02]  /*2050*/  LDCU UR6, c[0x0][0x38c] ;  /* 0x00007180ff0677ac */ /* 0x000e240008000800 */
[----:B0-----:R-:W-:-:S07]  /*2060*/  FMUL.FTZ R16, R16, UR6 ;  /* 0x0000000610107c20 */ /* 0x001fce0008410000 */
.L_x_1013:
[----:B------:R-:W-:Y:S05]  /*2070*/  BSYNC.RECONVERGENT B1 ;  /* 0x0000000000017941 */ /* 0x000fea0003800200 */
.L_x_1011:
[----:B------:R-:W-:Y:S01]  /*2080*/  SHF.L.U32 R17, R13, 0x10, RZ ;  /* 0x000000100d117819 */ /* 0x000fe200000006ff */
[----:B------:R-:W-:Y:S01]  /*2090*/  BSSY.RECONVERGENT B1, `(.L_x_1014) ;  /* 0x0000010000017945 */ /* 0x000fe20003800200 */
[----:B------:R-:W-:Y:S02]  /*20a0*/  F2FP.BF16.F32.PACK_AB R13, RZ, R16 ;  /* 0x00000010ff0d723e */ /* 0x000fe400000010ff */
[----:B------:R-:W-:Y:S02]  /*20b0*/  FSETP.GTU.FTZ.AND P0, PT, R17, RZ, PT ;  /* 0x000000ff1100720b */ /* 0x000fe40003f1c000 */
[----:B------:R-:W-:-:S11]  /*20c0*/  SHF.L.U32 R12, R12, 0x10, RZ ;  /* 0x000000100c0c7819 */ /* 0x000fd600000006ff */
        /* <DEDUP_REMOVED lines=10> */
.L_x_1015:
[----:B------:R-:W0:Y:S02]  /*2170*/  LDCU UR6, c[0x0][0x38c] ;  /* 0x00007180ff0677ac */ /* 0x000e240008000800 */
[----:B0-----:R-:W-:-:S07]  /*2180*/  FMUL.FTZ R12, R12, UR6 ;  /* 0x000000060c0c7c20 */ /* 0x001fce0008410000 */
.L_x_1016:
[----:B------:R-:W-:Y:S05]  /*2190*/  BSYNC.RECONVERGENT B1 ;  /* 0x0000000000017941 */ /* 0x000fea0003800200 */
.L_x_1014:
[----:B------:R-:W-:Y:S01]  /*21a0*/  SHF.L.U32 R15, R15, 0x10, RZ ;  /* 0x000000100f0f7819 */ /* 0x000fe200000006ff */
[----:B------:R-:W-:Y:S01]  /*21b0*/  BSSY.RECONVERGENT B1, `(.L_x_1017) ;  /* 0x0000010000017945 */ /* 0x000fe20003800200 */
[----:B------:R-:W-:Y:S01]  /*21c0*/  F2FP.BF16.F32.PACK_AB R12, RZ, R12 ;  /* 0x0000000cff0c723e */ /* 0x000fe200000010ff */
[----:B------:R-:W-:Y:S01]  /*21d0*/  IMAD.U32 R14, R14, 0x10000, RZ ;  /* 0x000100000e0e7824 */ /* 0x000fe200078e00ff */
        /* <DEDUP_REMOVED lines=11> */
.L_x_1018:
[----:B------:R-:W0:Y:S02]  /*2290*/  LDCU UR6, c[0x0][0x38c] ;  /* 0x00007180ff0677ac */ /* 0x000e240008000800 */
[----:B0-----:R-:W-:-:S07]  /*22a0*/  FMUL.FTZ R14, R14, UR6 ;  /* 0x000000060e0e7c20 */ /* 0x001fce0008410000 */
.L_x_1019:
[----:B------:R-:W-:Y:S05]  /*22b0*/  BSYNC.RECONVERGENT B1 ;  /* 0x0000000000017941 */ /* 0x000fea0003800200 */
.L_x_1017:
        /* <DEDUP_REMOVED lines=15> */
.L_x_1021:
[----:B------:R-:W0:Y:S02]  /*23b0*/  LDCU UR6, c[0x0][0x38c] ;  /* 0x00007180ff0677ac */ /* 0x000e240008000800 */
[----:B0-----:R-:W-:-:S07]  /*23c0*/  FMUL.FTZ R7, R7, UR6 ;  /* 0x0000000607077c20 */ /* 0x001fce0008410000 */
.L_x_1022:
[----:B------:R-:W-:Y:S05]  /*23d0*/  BSYNC.RECONVERGENT B1 ;  /* 0x0000000000017941 */ /* 0x000fea0003800200 */
.L_x_1020:
        /* <DEDUP_REMOVED lines=15> */
.L_x_1024:
[----:B------:R-:W0:Y:S02]  /*24d0*/  LDCU UR6, c[0x0][0x38c] ;  /* 0x00007180ff0677ac */ /* 0x000e240008000800 */
[----:B0-----:R-:W-:-:S07]  /*24e0*/  FMUL.FTZ R10, R10, UR6 ;  /* 0x000000060a0a7c20 */ /* 0x001fce0008410000 */
.L_x_1025:
[----:B------:R-:W-:Y:S05]  /*24f0*/  BSYNC.RECONVERGENT B1 ;  /* 0x0000000000017941 */ /* 0x000fea0003800200 */
.L_x_1023:
        /* <DEDUP_REMOVED lines=15> */
.L_x_1027:
[----:B------:R-:W0:Y:S02]  /*25f0*/  LDCU UR6, c[0x0][0x38c] ;  /* 0x00007180ff0677ac */ /* 0x000e240008000800 */
[----:B0-----:R-:W-:-:S07]  /*2600*/  FMUL.FTZ R3, R3, UR6 ;  /* 0x0000000603037c20 */ /* 0x001fce0008410000 */
.L_x_1028:
[----:B------:R-:W-:Y:S05]  /*2610*/  BSYNC.RECONVERGENT B1 ;  /* 0x0000000000017941 */ /* 0x000fea0003800200 */
.L_x_1026:
[----:B------:R-:W-:Y:S02]  /*2620*/  SHF.L.U32 R5, R5, 0x10, RZ ;  /* 0x0000001005057819 */ /* 0x000fe400000006ff */
        /* <DEDUP_REMOVED lines=11> */
[----:B0-----:R-:W-:-:S05]  /*26e0*/  FMUL.FTZ R2, R2, R5 ;  /* 0x0000000502027220 */ /* 0x001fca0000410000 */
[----:B------:R-:W-:Y:S01]  /*26f0*/  F2FP.BF16.F32.PACK_AB R2, RZ, R2 ;  /* 0x00000002ff02723e */ /* 0x000fe200000010ff */
[----:B------:R-:W-:Y:S06]  /*2700*/  BRA `(.L_x_1030) ;  /* 0x0000000400187947 */ /* 0x000fec0003800000 */
.L_x_1029:
[----:B------:R-:W0:Y:S02]  /*2710*/  LDCU UR6, c[0x0][0x38c] ;  /* 0x00007180ff0677ac */ /* 0x000e240008000800 */
[----:B0-----:R-:W-:-:S05]  /*2720*/  FMUL.FTZ R2, R2, UR6 ;  /* 0x0000000602027c20 */ /* 0x001fca0008410000 */
[----:B------:R-:W-:Y:S01]  /*2730*/  F2FP.BF16.F32.PACK_AB R2, RZ, R2 ;  /* 0x00000002ff02723e */ /* 0x000fe200000010ff */
[----:B------:R-:W-:Y:S06]  /*2740*/  BRA `(.L_x_1030) ;  /* 0x0000000400087947 */ /* 0x000fec0003800000 */
.L_x_1007:
[----:B------:R-:W0:Y:S01]  /*2750*/  LDCU.64 UR8, c[0x0][0x388] ;  /* 0x00007100ff0877ac */ /* 0x000e220008000a00 */
[----:B------:R-:W-:Y:S01]  /*2760*/  IMAD.U32 R17, R17, 0x10000, RZ ;  /* 0x0001000011117824 */ /* 0x000fe200078e00ff */
[----:B------:R-:W-:Y:S01]  /*2770*/  SHF.L.U32 R18, R8, 0x10, RZ ;  /* 0x0000001008127819 */ /* 0x000fe200000006ff */
[----:B------:R-:W-:Y:S01]  /*2780*/  IMAD.U32 R14, R14, 0x10000, RZ ;  /* 0x000100000e0e7824 */ /* 0x000fe200078e00ff */
[----:B------:R-:W1:Y:S01]  /*2790*/  LDCU UR6, c[0x0][0x390] ;  /* 0x00007200ff0677ac */ /* 0x000e620008000800 */
[----:B------:R-:W-:Y:S01]  /*27a0*/  SHF.L.U32 R8, R16, 0x10, RZ ;  /* 0x0000001010087819 */ /* 0x000fe200000006ff */
[----:B------:R-:W-:Y:S01]  /*27b0*/  IMAD.U32 R11, R11, 0x10000, RZ ;  /* 0x000100000b0b7824 */ /* 0x000fe200078e00ff */
[----:B------:R-:W-:Y:S02]  /*27c0*/  FSETP.GTU.FTZ.AND P3, PT, R17, RZ, PT ;  /* 0x000000ff1100720b */ /* 0x000fe40003f7c000 */
[----:B------:R-:W-:Y:S02]  /*27d0*/  SHF.L.U32 R16, R13, 0x10, RZ ;  /* 0x000000100d107819 */ /* 0x000fe400000006ff */
[----:B------:R-:W-:-:S02]  /*27e0*/  SHF.L.U32 R19, R15, 0x10, RZ ;  /* 0x000000100f137819 */ /* 0x000fc400000006ff */
[----:B------:R-:W-:Y:S02]  /*27f0*/  FSETP.GTU.FTZ.AND P1, PT, R16, RZ, PT ;  /* 0x000000ff1000720b */ /* 0x000fe40003f3c000 */
[----:B------:R-:W-:Y:S02]  /*2800*/  FSETP.GTU.FTZ.AND P0, PT, R19, RZ, PT ;  /* 0x000000ff1300720b */ /* 0x000fe40003f1c000 */
[----:B------:R-:W-:Y:S01]  /*2810*/  SHF.L.U32 R22, R22, 0x10, RZ ;  /* 0x0000001016167819 */ /* 0x000fe200000006ff */
[----:B0-----:R-:W-:Y:S01]  /*2820*/  FADD.FTZ R15, R16, UR8 ;  /* 0x00000008100f7e21 */ /* 0x001fe20008010000 */
[----:B------:R-:W-:Y:S01]  /*2830*/  FADD.FTZ R17, R17, UR8 ;  /* 0x0000000811117e21 */ /* 0x000fe20008010000 */
[----:B------:R-:W-:Y:S01]  /*2840*/  FADD.FTZ R16, R19, UR8 ;  /* 0x0000000813107e21 */ /* 0x000fe20008010000 */
[----:B------:R-:W-:Y:S01]  /*2850*/  SHF.L.U32 R9, R9, 0x10, RZ ;  /* 0x0000001009097819 */ /* 0x000fe200000006ff */
[----:B-1----:R-:W-:Y:S01]  /*2860*/  FMUL.FTZ R20, R18, UR6 ;  /* 0x0000000612147c20 */ /* 0x002fe20008410000 */
[----:B------:R-:W-:Y:S01]  /*2870*/  FMUL.FTZ R19, R14, UR6 ;  /* 0x000000060e137c20 */ /* 0x000fe20008410000 */
[C---:B------:R-:W-:Y:S01]  /*2880*/  FSETP.GTU.FTZ.AND P2, PT, R22.reuse, RZ, PT ;  /* 0x000000ff1600720b */ /* 0x040fe20003f5c000 */
[----:B------:R-:W-:Y:S01]  /*2890*/  FADD.FTZ R13, R22, UR8 ;  /* 0x00000008160d7e21 */ /* 0x000fe20008010000 */
[----:B------:R-:W-:Y:S01]  /*28a0*/  FMUL.FTZ R17, R20, R17 ;  /* 0x0000001114117220 */ /* 0x000fe20000410000 */
[----:B------:R-:W-:Y:S01]  /*28b0*/  FMUL.FTZ R16, R19, R16 ;  /* 0x0000001013107220 */ /* 0x000fe20000410000 */
[----:B------:R-:W-:Y:S01]  /*28c0*/  @P3 FMUL.FTZ R17, R18, UR9 ;  /* 0x0000000912113c20 */ /* 0x000fe20008410000 */
[----:B------:R-:W-:Y:S01]  /*28d0*/  SHF.L.U32 R18, R6, 0x10, RZ ;  /* 0x0000001006127819 */ /* 0x000fe200000006ff */
[----:B------:R-:W-:Y:S01]  /*28e0*/  FMUL.FTZ R22, R8, UR6 ;  /* 0x0000000608167c20 */ /* 0x000fe20008410000 */
[----:B------:R-:W-:Y:S01]  /*28f0*/  SHF.L.U32 R19, R5, 0x10, RZ ;  /* 0x0000001005137819 */ /* 0x000fe200000006ff */
[C---:B------:R-:W-:Y:S01]  /*2900*/  FADD.FTZ R5, R9.reuse, UR8 ;  /* 0x0000000809057e21 */ /* 0x040fe20008010000 */
[----:B------:R-:W-:Y:S01]  /*2910*/  FSETP.GTU.FTZ.AND P3, PT, R9, RZ, PT ;  /* 0x000000ff0900720b */ /* 0x000fe20003f7c000 */
[C---:B------:R-:W-:Y:S01]  /*2920*/  FADD.FTZ R6, R11.reuse, UR8 ;  /* 0x000000080b067e21 */ /* 0x040fe20008010000 */
[----:B------:R-:W-:Y:S01]  /*2930*/  FSETP.GTU.FTZ.AND P4, PT, R11, RZ, PT ;  /* 0x000000ff0b00720b */ /* 0x000fe20003f9c000 */
[C---:B------:R-:W-:Y:S01]  /*2940*/  FADD.FTZ R9, R18.reuse, UR8 ;  /* 0x0000000812097e21 */ /* 0x040fe20008010000 */
[----:B------:R-:W-:Y:S01]  /*2950*/  FSETP.GTU.FTZ.AND P5, PT, R18, RZ, PT ;  /* 0x000000ff1200720b */ /* 0x000fe20003fbc000 */
[----:B------:R-:W-:Y:S01]  /*2960*/  FMUL.FTZ R13, R22, R13 ;  /* 0x0000000d160d7220 */ /* 0x000fe20000410000 */
[C---:B------:R-:W-:Y:S01]  /*2970*/  FSETP.GTU.FTZ.AND P6, PT, R19.reuse, RZ, PT ;  /* 0x000000ff1300720b */ /* 0x040fe20003fdc000 */
[----:B------:R-:W-:Y:S01]  /*2980*/  FADD.FTZ R18, R19, UR8 ;  /* 0x0000000813127e21 */ /* 0x000fe20008010000 */
[----:B------:R-:W-:Y:S01]  /*2990*/  SHF.L.U32 R10, R10, 0x10, RZ ;  /* 0x000000100a0a7819 */ /* 0x000fe200000006ff */
[----:B------:R-:W-:Y:S01]  /*29a0*/  @P2 FMUL.FTZ R13, R8, UR9 ;  /* 0x00000009080d2c20 */ /* 0x000fe20008410000 */
[----:B------:R-:W-:Y:S01]  /*29b0*/  SHF.L.U32 R12, R12, 0x10, RZ ;  /* 0x000000100c0c7819 */ /* 0x000fe200000006ff */
[----:B------:R-:W-:Y:S01]  /*29c0*/  @P0 FMUL.FTZ R16, R14, UR9 ;  /* 0x000000090e100c20 */ /* 0x000fe20008410000 */
[----:B------:R-:W-:Y:S01]  /*29d0*/  SHF.L.U32 R7, R7, 0x10, RZ ;  /* 0x0000001007077819 */ /* 0x000fe200000006ff */
[----:B------:R-:W-:Y:S01]  /*29e0*/  FMUL.FTZ R11, R10, UR6 ;  /* 0x000000060a0b7c20 */ /* 0x000fe20008410000 */
[----:B------:R-:W-:Y:S01]  /*29f0*/  SHF.L.U32 R3, R3, 0x10, RZ ;  /* 0x0000001003037819 */ /* 0x000fe200000006ff */
[----:B------:R-:W-:Y:S01]  /*2a00*/  FMUL.FTZ R24, R12, UR6 ;  /* 0x000000060c187c20 */ /* 0x000fe20008410000 */
[----:B------:R-:W-:Y:S01]  /*2a10*/  SHF.L.U32 R2, R2, 0x10, RZ ;  /* 0x0000001002027819 */ /* 0x000fe200000006ff */
[----:B------:R-:W-:Y:S01]  /*2a20*/  FMUL.FTZ R20, R7, UR6 ;  /* 0x0000000607147c20 */ /* 0x000fe20008410000 */
[----:B------:R-:W-:Y:S01]  /*2a30*/  FMUL.FTZ R6, R11, R6 ;  /* 0x000000060b067220 */ /* 0x000fe20000410000 */
[----:B------:R-:W-:Y:S01]  /*2a40*/  FMUL.FTZ R22, R3, UR6 ;  /* 0x0000000603167c20 */ /* 0x000fe20008410000 */
[----:B------:R-:W-:Y:S01]  /*2a50*/  FMUL.FTZ R15, R24, R15 ;  /* 0x0000000f180f7220 */ /* 0x000fe20000410000 */
[----:B------:R-:W-:Y:S01]  /*2a60*/  FMUL.FTZ R19, R2, UR6 ;  /* 0x0000000602137c20 */ /* 0x000fe20008410000 */
[----:B------:R-:W-:Y:S01]  /*2a70*/  FMUL.FTZ R5, R20, R5 ;  /* 0x0000000514057220 */ /* 0x000fe20000410000 */
[----:B------:R-:W-:Y:S01]  /*2a80*/  FMUL.FTZ R11, R22, R9 ;  /* 0x00000009160b7220 */ /* 0x000fe20000410000 */
[----:B------:R-:W-:Y:S01]  /*2a90*/  @P1 FMUL.FTZ R15, R12, UR9 ;  /* 0x000000090c0f1c20 */ /* 0x000fe20008410000 */
[----:B------:R-:W-:Y:S01]  /*2aa0*/  FMUL.FTZ R18, R19, R18 ;  /* 0x0000001213127220 */ /* 0x000fe20000410000 */
[----:B------:R-:W-:Y:S01]  /*2ab0*/  @P3 FMUL.FTZ R5, R7, UR9 ;  /* 0x0000000907053c20 */ /* 0x000fe20008410000 */
[----:B------:R-:W-:Y:S01]  /*2ac0*/  @P4 FMUL.FTZ R6, R10, UR9 ;  /* 0x000000090a064c20 */ /* 0x000fe20008410000 */
[----:B------:R-:W-:Y:S01]  /*2ad0*/  @P5 FMUL.FTZ R11, R3, UR9 ;  /* 0x00000009030b5c20 */ /* 0x000fe20008410000 */
[----:B------:R-:W-:Y:S01]  /*2ae0*/  @P6 FMUL.FTZ R18, R2, UR9 ;  /* 0x0000000902126c20 */ /* 0x000fe20008410000 */
[----:B------:R-:W-:-:S02]  /*2af0*/  F2FP.BF16.F32.PACK_AB R8, RZ, R17 ;  /* 0x00000011ff08723e */ /* 0x000fc400000010ff */
[----:B------:R-:W-:Y:S02]  /*2b00*/  F2FP.BF16.F32.PACK_AB R13, RZ, R13 ;  /* 0x0000000dff0d723e */ /* 0x000fe400000010ff */
[----:B------:R-:W-:Y:S02]  /*2b10*/  F2FP.BF16.F32.PACK_AB R12, RZ, R15 ;  /* 0x0000000fff0c723e */ /* 0x000fe400000010ff */
[----:B------:R-:W-:Y:S02]  /*2b20*/  F2FP.BF16.F32.PACK_AB R9, RZ, R16 ;  /* 0x00000010ff09723e */ /* 0x000fe400000010ff */
[----:B------:R-:W-:Y:S02]  /*2b30*/  F2FP.BF16.F32.PACK_AB R7, RZ, R5 ;  /* 0x00000005ff07723e */ /* 0x000fe400000010ff */
[----:B------:R-:W-:Y:S02]  /*2b40*/  F2FP.BF16.F32.PACK_AB R6, RZ, R6 ;  /* 0x00000006ff06723e */ /* 0x000fe400000010ff */
[----:B------:R-:W-:-:S02]  /*2b50*/  F2FP.BF16.F32.PACK_AB R3, RZ, R11 ;  /* 0x0000000bff03723e */ /* 0x000fc400000010ff */
[----:B------:R-:W-:-:S07]  /*2b60*/  F2FP.BF16.F32.PACK_AB R2, RZ, R18 ;  /* 0x00000012ff02723e */ /* 0x000fce00000010ff */
.L_x_1030:
[----:B------:R-:W-:Y:S05]  /*2b70*/  BSYNC.RECONVERGENT B0 ;  /* 0x0000000000007941 */ /* 0x000fea0003800200 */
.L_x_1006:
[----:B------:R-:W0:Y:S01]  /*2b80*/  LDC.64 R10, c[0x0][0x3a0] ;  /* 0x0000e800ff0a7b82 */ /* 0x000e220000000a00 */
[----:B------:R-:W-:Y:S02]  /*2b90*/  PRMT R8, R8, 0x5410, R13 ;  /* 0x0000541008087816 */ /* 0x000fe4000000000d */
[----:B------:R-:W-:Y:S02]  /*2ba0*/  PRMT R12, R12, 0x5410, R9 ;  /* 0x000054100c0c7816 */ /* 0x000fe40000000009 */
[----:B------:R-:W-:Y:S02]  /*2bb0*/  PRMT R7, R7, 0x5410, R6 ;  /* 0x0000541007077816 */ /* 0x000fe40000000006 */
[----:B------:R-:W-:Y:S01]  /*2bc0*/  PRMT R3, R3, 0x5410, R2 ;  /* 0x0000541003037816 */ /* 0x000fe20000000002 */
[----:B0-----:R-:W-:-:S04]  /*2bd0*/  IMAD.WIDE.U32 R4, R4, 0x2, R10 ;  /* 0x0000000204047825 */ /* 0x001fc800078e000a */
[----:B------:R-:W-:-:S05]  /*2be0*/  IMAD.WIDE.U32 R4, R0, 0x4, R4 ;  /* 0x0000000400047825 */ /* 0x000fca00078e0004 */
[----:B------:R-:W-:Y:S04]  /*2bf0*/  STG.E desc[UR4][R4.64], R8 ;  /* 0x0000000804007986 */ /* 0x000fe8000c101904 */
[----:B------:R-:W-:Y:S04]  /*2c00*/  STG.E desc[UR4][R4.64+0x200], R12 ;  /* 0x0002000c04007986 */ /* 0x000fe8000c101904 */
[----:B------:R-:W-:Y:S04]  /*2c10*/  STG.E desc[UR4][R4.64+0x400], R7 ;  /* 0x0004000704007986 */ /* 0x000fe8000c101904 */
[----:B------:R-:W-:Y:S01]  /*2c20*/  STG.E desc[UR4][R4.64+0x600], R3 ;  /* 0x0006000304007986 */ /* 0x000fe2000c101904 */
[----:B------:R-:W-:Y:S05]  /*2c30*/  EXIT ;  /* 0x000000000000794d */ /* 0x000fea0003800000 */
.L_x_1031:
        /* <DEDUP_REMOVED lines=12> */
.L_x_7943:


//--------------------- .text._ZN2at6native29vectorized_elementwise_kernelILi4EZZZNS0_60_GLOBAL__N__171e0b9f_22_ActivationEluKernel_cu_9e10b42f_306119elu_backward_kernelERNS_18TensorIteratorBaseERKN3c106ScalarES8_S8_bENKUlvE_clEvENKUlvE2_clEvEUlNS5_8BFloat16ESB_E_St5arrayIPcLm3EEEEviT0_T1_ --------------------------
	.section	.text._ZN2at6native29vectorized_elementwise_kernelILi4EZZZNS0_60_GLOBAL__N__171e0b9f_22_ActivationEluKernel_cu_9e10b42f_306119elu_backward_kernelERNS_18TensorIteratorBaseERKN3c106ScalarES8_S8_bENKUlvE_clEvENKUlvE2_clEvEUlNS5_8BFloat16ESB_E_St5arrayIPcLm3EEEEviT0_T1_,"ax",@progbits
	.align	128
        .global         _ZN2at6native29vectorized_elementwise_kernelILi4EZZZNS0_60_GLOBAL__N__171e0b9f_22_ActivationEluKernel_cu_9e10b42f_306119elu_backward_kernelERNS_18TensorIteratorBaseERKN3c106ScalarES8_S8_bENKUlvE_clEvENKUlvE2_clEvEUlNS5_8BFloat16ESB_E_St5arrayIPcLm3EEEEviT0_T1_
        .type           _ZN2at6native29vectorized_elementwise_kernelILi4EZZZNS0_60_GLOBAL__N__171e0b9f_22_ActivationEluKernel_cu_9e10b42f_306119elu_backward_kernelERNS_18TensorIteratorBaseERKN3c106ScalarES8_S8_bENKUlvE_clEvENKUlvE2_clEvEUlNS5_8BFloat16ESB_E_St5arrayIPcLm3EEEEviT0_T1_,@function
        .size           _ZN2at6native29vectorized_elementwise_kernelILi4EZZZNS0_60_GLOBAL__N__171e0b9f_22_ActivationEluKernel_cu_9e10b42f_306119elu_backward_kernelERNS_18TensorIteratorBaseERKN3c106ScalarES8_S8_bENKUlvE_clEvENKUlvE2_clEvEUlNS5_8BFloat16ESB_E_St5arrayIPcLm3EEEEviT0_T1_,(.L_x_7944 - _ZN2at6native29vectorized_elementwise_kernelILi4EZZZNS0_60_GLOBAL__N__171e0b9f_22_ActivationEluKernel_cu_9e10b42f_306119elu_backward_kernelERNS_18TensorIteratorBaseERKN3c106ScalarES8_S8_bENKUlvE_clEvENKUlvE2_clEvEUlNS5_8BFloat16ESB_E_St5arrayIPcLm3EEEEviT0_T1_)
        .other          _ZN2at6native29vectorized_elementwise_kernelILi4EZZZNS0_60_GLOBAL__N__171e0b9f_22_ActivationEluKernel_cu_9e10b42f_306119elu_backward_kernelERNS_18TensorIteratorBaseERKN3c106ScalarES8_S8_bENKUlvE_clEvENKUlvE2_clEvEUlNS5_8BFloat16ESB_E_St5arrayIPcLm3EEEEviT0_T1_,@"STO_CUDA_ENTRY STV_DEFAULT"
_ZN2at6native29vectorized_elementwise_kernelILi4EZZZNS0_60_GLOBAL__N__171e0b9f_22_ActivationEluKernel_cu_9e10b42f_306119elu_backward_kernelERNS_18TensorIteratorBaseERKN3c106ScalarES8_S8_bENKUlvE_clEvENKUlvE2_clEvEUlNS5_8BFloat16ESB_E_St5arrayIPcLm3EEEEviT0_T1_:
.text._ZN2at6native29vectorized_elementwise_kernelILi4EZZZNS0_60_GLOBAL__N__171e0b9f_22_ActivationEluKernel_cu_9e10b42f_306119elu_backward_kernelERNS_18TensorIteratorBaseERKN3c106ScalarES8_S8_bENKUlvE_clEvENKUlvE2_clEvEUlNS5_8BFloat16ESB_E_St5arrayIPcLm3EEEEviT0_T1_:
        /* <DEDUP_REMOVED lines=118> */
.L_x_1038:
[----:B------:R-:W0:Y:S02]  /*0760*/  LDCU UR6, c[0x0][0x38c] ;  /* 0x00007180ff0677ac */ /* 0x000e240008000800 */
[----:B0-----:R-:W-:-:S07]  /*0770*/  FMUL.FTZ R12, R12, UR6 ;  /* 0x000000060c0c7c20 */ /* 0x001fce0008410000 */
.L_x_1039:
[----:B------:R-:W-:Y:S05]  /*0780*/  BSYNC.RECONVERGENT B2 ;  /* 0x0000000000027941 */ /* 0x000fea0003800200 */
.L_x_1037:
[----:B------:R-:W-:-:S07]  /*0790*/  F2FP.BF16.F32.PACK_AB R12, RZ, R12 ;  /* 0x0000000cff0c723e */ /* 0x000fce00000010ff */
.L_x_1036:
[----:B------:R-:W-:Y:S05]  /*07a0*/  BSYNC.RECONVERGENT B1 ;  /* 0x0000000000017941 */ /* 0x000fea0003800200 */
.L_x_1035:
        /* <DEDUP_REMOVED lines=18> */
.L_x_1043:
[----:B------:R-:W0:Y:S02]  /*08d0*/  LDCU UR6, c[0x0][0x38c] ;  /* 0x00007180ff0677ac */ /* 0x000e240008000800 */
[----:B0-----:R-:W-:-:S07]  /*08e0*/  FMUL.FTZ R7, R13, UR6 ;  /* 0x000000060d077c20 */ /* 0x001fce0008410000 */
.L_x_1044:
[----:B------:R-:W-:Y:S05]  /*08f0*/  BSYNC.RECONVERGENT B2 ;  /* 0x0000000000027941 */ /* 0x000fea0003800200 */
.L_x_1042:
[----:B------:R-:W-:-:S07]  /*0900*/  F2FP.BF16.F32.PACK_AB R7, RZ, R7 ;  /* 0x00000007ff07723e */ /* 0x000fce00000010ff */
.L_x_1041:
[----:B------:R-:W-:Y:S05]  /*0910*/  BSYNC.RECONVERGENT B1 ;  /* 0x0000000000017941 */ /* 0x000fea0003800200 */
.L_x_1040:
        /* <DEDUP_REMOVED lines=18> */
.L_x_1048:
[----:B------:R-:W0:Y:S02]  /*0a40*/  LDCU UR6, c[0x0][0x38c] ;  /* 0x00007180ff0677ac */ /* 0x000e240008000800 */
[----:B0-----:R-:W-:-:S07]  /*0a50*/  FMUL.FTZ R9, R11, UR6 ;  /* 0x000000060b097c20 */ /* 0x001fce0008410000 */
.L_x_1049:
[----:B------:R-:W-:Y:S05]  /*0a60*/  BSYNC.RECONVERGENT B2 ;  /* 0x0000000000027941 */ /* 0x000fea0003800200 */
.L_x_1047:
[----:B------:R-:W-:-:S07]  /*0a70*/  F2FP.BF16.F32.PACK_AB R9, RZ, R9 ;  /* 0x00000009ff09723e */ /* 0x000fce00000010ff */
.L_x_1046:
[----:B------:R-:W-:Y:S05]  /*0a80*/  BSYNC.RECONVERGENT B1 ;  /* 0x0000000000017941 */ /* 0x000fea0003800200 */
.L_x_1045:
        /* <DEDUP_REMOVED lines=18> */
.L_x_1053:
[----:B------:R-:W0:Y:S02]  /*0bb0*/  LDCU UR6, c[0x0][0x38c] ;  /* 0x00007180ff0677ac */ /* 0x000e240008000800 */
[----:B0-----:R-:W-:-:S07]  /*0bc0*/  FMUL.FTZ R10, R21, UR6 ;  /* 0x00000006150a7c20 */ /* 0x001fce0008410000 */
.L_x_1054:
[----:B------:R-:W-:Y:S05]  /*0bd0*/  BSYNC.RECONVERGENT B2 ;  /* 0x0000000000027941 */ /* 0x000fea0003800200 */
.L_x_1052:
[----:B------:R-:W-:-:S07]  /*0be0*/  F2FP.BF16.F32.PACK_AB R10, RZ, R10 ;  /* 0x0000000aff0a723e */ /* 0x000fce00000010ff */
.L_x_1051:
[----:B------:R-:W-:Y:S05]  /*0bf0*/  BSYNC.RECONVERGENT B1 ;  /* 0x0000000000017941 */ /* 0x000fea0003800200 */
.L_x_1050:
        /* <DEDUP_REMOVED lines=18> */
.L_x_1058:
[----:B------:R-:W0:Y:S02]  /*0d20*/  LDCU UR6, c[0x0][0x38c] ;  /* 0x00007180ff0677ac */ /* 0x000e240008000800 */
[----:B0-----:R-:W-:-:S07]  /*0d30*/  FMUL.FTZ R0, R23, UR6 ;  /* 0x0000000617007c20 */ /* 0x001fce0008410000 */
.L_x_1059:
[----:B------:R-:W-:Y:S05]  /*0d40*/  BSYNC.RECONVERGENT B2 ;  /* 0x0000000000027941 */ /* 0x000fea0003800200 */
.L_x_1057:
[----:B------:R-:W-:-:S07]  /*0d50*/  F2FP.BF16.F32.PACK_AB R0, RZ, R0 ;  /* 0x00000000ff00723e */ /* 0x000fce00000010ff */
.L_x_1056:
[----:B------:R-:W-:Y:S05]  /*0d60*/  BSYNC.RECONVERGENT B1 ;  /* 0x0000000000017941 */ /* 0x000fea0003800200 */
.L_x_1055:
        /* <DEDUP_REMOVED lines=18> */
.L_x_1063:
[----:B------:R-:W0:Y:S02]  /*0e90*/  LDCU UR6, c[0x0][0x38c] ;  /* 0x00007180ff0677ac */ /* 0x000e240008000800 */
[----:B0-----:R-:W-:-:S07]  /*0ea0*/  FMUL.FTZ R2, R11, UR6 ;  /* 0x000000060b027c20 */ /* 0x001fce0008410000 */
.L_x_1064:
[----:B------:R-:W-:Y:S05]  /*0eb0*/  BSYNC.RECONVERGENT B2 ;  /* 0x0000000000027941 */ /* 0x000fea0003800200 */
.L_x_1062:
[----:B------:R-:W-:-:S07]  /*0ec0*/  F2FP.BF16.F32.PACK_AB R2, RZ, R2 ;  /* 0x00000002ff02723e */ /* 0x000fce00000010ff */
.L_x_1061:
[----:B------:R-:W-:Y:S05]  /*0ed0*/  BSYNC.RECONVERGENT B1 ;  /* 0x0000000000017941 */ /* 0x000fea0003800200 */
.L_x_1060:
        /* <DEDUP_REMOVED lines=18> */
.L_x_1068:
[----:B------:R-:W0:Y:S02]  /*1000*/  LDCU UR6, c[0x0][0x38c] ;  /* 0x00007180ff0677ac */ /* 0x000e240008000800 */
[----:B0-----:R-:W-:-:S07]  /*1010*/  FMUL.FTZ R3, R26, UR6 ;  /* 0x000000061a037c20 */ /* 0x001fce0008410000 */
.L_x_1069:
[----:B------:R-:W-:Y:S05]  /*1020*/  BSYNC.RECONVERGENT B2 ;  /* 0x0000000000027941 */ /* 0x000fea0003800200 */
.L_x_1067:
[----:B------:R-:W-:-:S07]  /*1030*/  F2FP.BF16.F32.PACK_AB R3, RZ, R3 ;  /* 0x00000003ff03723e */ /* 0x000fce00000010ff */
.L_x_1066:
[----:B------:R-:W-:Y:S05]  /*1040*/  BSYNC.RECONVERGENT B1 ;  /* 0x0000000000017941 */ /* 0x000fea0003800200 */
.L_x_1065:
        /* <DEDUP_REMOVED lines=17> */
.L_x_1071:
[----:B------:R-:W0:Y:S02]  /*1160*/  LDCU UR6, c[0x0][0x38c] ;  /* 0x00007180ff0677ac */ /* 0x000e240008000800 */
[----:B0-----:R-:W-:-:S05]  /*1170*/  FMUL.FTZ R11, R25, UR6 ;  /* 0x00000006190b7c20 */ /* 0x001fca0008410000 */
[----:B------:R-:W-:Y:S01]  /*1180*/  F2FP.BF16.F32.PACK_AB R11, RZ, R11 ;  /* 0x0000000bff0b723e */ /* 0x000fe200000010ff */
[----:B------:R-:W-:Y:S06]  /*1190*/  BRA `(.L_x_1070) ;  /* 0x0000000400d47947 */ /* 0x000fec0003800000 */
.L_x_1034:
        /* <DEDUP_REMOVED lines=17> */
.L_x_1073:
[----:B------:R-:W-:Y:S05]  /*12b0*/  BSYNC.RECONVERGENT B1 ;  /* 0x0000000000017941 */ /* 0x000fea0003800200 */
.L_x_1072:
        /* <DEDUP_REMOVED lines=21> */
.L_x_1075:
[----:B------:R-:W-:Y:S05]  /*1410*/  BSYNC.RECONVERGENT B1 ;  /* 0x0000000000017941 */ /* 0x000fea0003800200 */
.L_x_1074:
        /* <DEDUP_REMOVED lines=13> */
.L_x_1077:
[----:B------:R-:W-:Y:S05]  /*14f0*/  BSYNC.RECONVERGENT B1 ;  /* 0x0000000000017941 */ /* 0x000fea0003800200 */
.L_x_1076:
        /* <DEDUP_REMOVED lines=12> */
.L_x_1079:
[----:B------:R-:W-:Y:S05]  /*15c0*/  BSYNC.RECONVERGENT B1 ;  /* 0x0000000000017941 */ /* 0x000fea0003800200 */
.L_x_1078:
        /* <DEDUP_REMOVED lines=12> */
.L_x_1081:
[----:B------:R-:W-:Y:S05]  /*1690*/  BSYNC.RECONVERGENT B1 ;  /* 0x0000000000017941 */ /* 0x000fea0003800200 */
.L_x_1080:
        /* <DEDUP_REMOVED lines=12> */
.L_x_1083:
[----:B------:R-:W-:Y:S05]  /*1760*/  BSYNC.RECONVERGENT B1 ;  /* 0x0000000000017941 */ /* 0x000fea0003800200 */
.L_x_1082:
        /* <DEDUP_REMOVED lines=12> */
.L_x_1085:
[----:B------:R-:W-:Y:S05]  /*1830*/  BSYNC.RECONVERGENT B1 ;  /* 0x0000000000017941 */ /* 0x000fea0003800200 */
.L_x_1084:
        /* <DEDUP_REMOVED lines=11> */
.L_x_1070:
[----:B------:R-:W-:Y:S05]  /*18f0*/  BSYNC.RECONVERGENT B0 ;  /* 0x0000000000007941 */ /* 0x000fea0003800200 */
.L_x_1033:
        /* <DEDUP_REMOVED lines=21> */
.L_x_1088:
[----:B------:R-:W-:-:S13]  /*1a50*/  ISETP.GE.U32.AND P0, PT, R6, R5, PT ;  /* 0x000000050600720c */ /* 0x000fda0003f06070 */
[----:B------:R-:W-:Y:S05]  /*1a60*/  @P0 BRA `(.L_x_1090) ;  /* 0x0000000000300947 */ /* 0x000fea0003800000 */
[----:B0-----:R-:W0:Y:S01]  /*1a70*/  LDC.64 R8, c[0x0][0x3a0] ;  /* 0x0000e800ff087b82 */ /* 0x001e220000000a00 */
[----:B------:R-:W-:Y:S01]  /*1a80*/  IADD3 R7, PT, PT, R4, R6, RZ ;  /* 0x0000000604077210 */ /* 0x000fe20007ffe0ff */
[----:B------:R-:W-:-:S04]  /*1a90*/  VIADD R6, R6, 0x80 ;  /* 0x0000008006067836 */ /* 0x000fc80000000000 */
[----:B0-----:R-:W-:-:S05]  /*1aa0*/  IMAD.WIDE.U32 R8, R7, 0x2, R8 ;  /* 0x0000000207087825 */ /* 0x001fca00078e0008 */
[----:B------:R1:W-:Y:S02]  /*1ab0*/  STG.E.U16 desc[UR4][R8.64], R10 ;  /* 0x0000000a08007986 */ /* 0x0003e4000c101504 */
.L_x_1089:
[----:B------:R-:W-:-:S13]  /*1ac0*/  ISETP.GE.U32.AND P0, PT, R6, R5, PT ;  /* 0x000000050600720c */ /* 0x000fda0003f06070 */
[----:B------:R-:W-:Y:S05]  /*1ad0*/  @P0 BRA `(.L_x_1091) ;  /* 0x0000000000340947 */ /* 0x000fea0003800000 */
[----:B-1----:R-:W1:Y:S01]  /*1ae0*/  LDC.64 R8, c[0x0][0x3a0] ;  /* 0x0000e800ff087b82 */ /* 0x002e620000000a00 */
[----:B0-----:R-:W-:Y:S02]  /*1af0*/  IADD3 R7, PT, PT, R4, R6, RZ ;  /* 0x0000000604077210 */ /* 0x001fe40007ffe0ff */
[----:B------:R-:W-:-:S03]  /*1b00*/  IADD3 R6, PT, PT, R6, 0x80, RZ ;  /* 0x0000008006067810 */ /* 0x000fc60007ffe0ff */
[----:B-1----:R-:W-:-:S05]  /*1b10*/  IMAD.WIDE.U32 R8, R7, 0x2, R8 ;  /* 0x0000000207087825 */ /* 0x002fca00078e0008 */
[----:B------:R1:W-:Y:S02]  /*1b20*/  STG.E.U16 desc[UR4][R8.64], R0 ;  /* 0x0000000008007986 */ /* 0x0003e4000c101504 */
.L_x_1090:
        /* <DEDUP_REMOVED lines=8> */
.L_x_1091:
[----:B------:R-:W-:Y:S05]  /*1bb0*/  BSYNC.RELIABLE B1 ;  /* 0x0000000000017941 */ /* 0x000fea0003800100 */
.L_x_1087:
[----:B------:R-:W-:-:S13]  /*1bc0*/  ISETP.GE.U32.AND P0, PT, R6, R5, PT ;  /* 0x000000050600720c */ /* 0x000fda0003f06070 */
[----:B-12---:R-:W1:Y:S01]  /*1bd0*/  @!P0 LDC.64 R8, c[0x0][0x3a0] ;  /* 0x0000e800ff088b82 */ /* 0x006e620000000a00 */
[----:B0-----:R-:W-:Y:S01]  /*1be0*/  @!P0 IMAD.IADD R7, R4, 0x1, R6 ;  /* 0x0000000104078824 */ /* 0x001fe200078e0206 */
[----:B------:R-:W-:-:S03]  /*1bf0*/  @!P0 IADD3 R6, PT, PT, R6, 0x80, RZ ;  /* 0x0000008006068810 */ /* 0x000fc60007ffe0ff */
[----:B-1----:R-:W-:-:S05]  /*1c00*/  @!P0 IMAD.WIDE.U32 R8, R7, 0x2, R8 ;  /* 0x0000000207088825 */ /* 0x002fca00078e0008 */
[----:B------:R2:W-:Y:S02]  /*1c10*/  @!P0 STG.E.U16 desc[UR4][R8.64], R3 ;  /* 0x0000000308008986 */ /* 0x0005e4000c101504 */
.L_x_1092:
[----:B------:R-:W-:Y:S05]  /*1c20*/  BSYNC.RECONVERGENT B0 ;  /* 0x0000000000007941 */ /* 0x000fea0003800200 */
.L_x_1086:
        /* <DEDUP_REMOVED lines=8> */
.L_x_1032:
[----:B------:R-:W0:Y:S01]  /*1cb0*/  S2R R0, SR_TID.X ;  /* 0x0000000000007919 */ /* 0x000e220000002100 */
[----:B------:R-:W1:Y:S08]  /*1cc0*/  LDC.64 R2, c[0x0][0x3a8] ;  /* 0x0000ea00ff027b82 */ /* 0x000e700000000a00 */
[----:B------:R-:W2:Y:S01]  /*1cd0*/  LDC.64 R6, c[0x0][0x3b0] ;  /* 0x0000ec00ff067b82 */ /* 0x000ea20000000a00 */
[----:B-1----:R-:W-:-:S04]  /*1ce0*/  IMAD.WIDE.U32 R2, R4, 0x2, R2 ;  /* 0x0000000204027825 */ /* 0x002fc800078e0002 */
[----:B0-----:R-:W-:-:S04]  /*1cf0*/  IMAD.WIDE.U32 R20, R0, 0x8, R2 ;  /* 0x0000000800147825 */ /* 0x001fc800078e0002 */
[----:B--2---:R-:W-:Y:S01]  /*1d00*/  IMAD.WIDE.U32 R6, R4, 0x2, R6 ;  /* 0x0000000204067825 */ /* 0x004fe200078e0006 */
[----:B------:R-:W2:Y:S03]  /*1d10*/  LDG.E.64 R12, desc[UR4][R20.64] ;  /* 0x00000004140c7981 */ /* 0x000ea6000c1e1b00 */
[----:B------:R-:W-:Y:S02]  /*1d20*/  IMAD.WIDE.U32 R22, R0, 0x8, R6 ;  /* 0x0000000800167825 */ /* 0x000fe400078e0006 */
[----:B------:R-:W3:Y:S04]  /*1d30*/  LDG.E.64 R6, desc[UR4][R20.64+0x400] ;  /* 0x0004000414067981 */ /* 0x000ee8000c1e1b00 */
[----:B------:R-:W4:Y:S04]  /*1d40*/  LDG.E.64 R8, desc[UR4][R22.64] ;  /* 0x0000000416087981 */ /* 0x000f28000c1e1b00 */
[----:B------:R-:W5:Y:S01]  /*1d50*/  LDG.E.64 R2, desc[UR4][R22.64+0x400] ;  /* 0x0004000416027981 */ /* 0x000f62000c1e1b00 */
[----:B------:R-:W-:Y:S01]  /*1d60*/  UISETP.NE.AND UP0, UPT, UR6, URZ, UPT ;  /* 0x000000ff0600728c */ /* 0x000fe2000bf05270 */
[----:B------:R-:W-:Y:S01]  /*1d70*/  BSSY.RECONVERGENT B0, `(.L_x_1093) ;  /* 0x00000dc000007945 */ /* 0x000fe20003800200 */
[----:B--2---:R-:W-:-:S02]  /*1d80*/  PRMT R17, R12, 0x7632, R17 ;  /* 0x000076320c117816 */ /* 0x004fc40000000011 */
[----:B------:R-:W-:Y:S02]  /*1d90*/  PRMT R15, R13, 0x7632, R15 ;  /* 0x000076320d0f7816 */ /* 0x000fe4000000000f */
[----:B---3--:R-:W-:Y:S02]  /*1da0*/  PRMT R11, R6, 0x7632, R11 ;  /* 0x00007632060b7816 */ /* 0x008fe4000000000b */
[----:B------:R-:W-:Y:S02]  /*1db0*/  PRMT R5, R7, 0x7632, R5 ;  /* 0x0000763207057816 */ /* 0x000fe40000000005 */
[----:B----4-:R-:W-:Y:S02]  /*1dc0*/  PRMT R19, R8, 0x7632, R19 ;  /* 0x0000763208137816 */ /* 0x010fe40000000013 */
[----:B------:R-:W-:Y:S02]  /*1dd0*/  PRMT R16, R9, 0x7632, R16 ;  /* 0x0000763209107816 */ /* 0x000fe40000000010 */
[----:B-----5:R-:W-:-:S02]  /*1de0*/  PRMT R14, R2, 0x7632, R14 ;  /* 0x00007632020e7816 */ /* 0x020fc4000000000e */
        /* <DEDUP_REMOVED lines=16> */
.L_x_1096:
[----:B------:R-:W0:Y:S02]  /*1ef0*/  LDCU UR6, c[0x0][0x38c] ;  /* 0x00007180ff0677ac */ /* 0x000e240008000800 */
[----:B0-----:R-:W-:-:S07]  /*1f00*/  FMUL.FTZ R12, R12, UR6 ;  /* 0x000000060c0c7c20 */ /* 0x001fce0008410000 */
.L_x_1097:
[----:B------:R-:W-:Y:S05]  /*1f10*/  BSYNC.RECONVERGENT B1 ;  /* 0x0000000000017941 */ /* 0x000fea0003800200 */
.L_x_1095:
        /* <DEDUP_REMOVED lines=15> */
.L_x_1099:
[----:B------:R-:W0:Y:S02]  /*2010*/  LDCU UR6, c[0x0][0x38c] ;  /* 0x00007180ff0677ac */ /* 0x000e240008000800 */
[----:B0-----:R-:W-:-:S07]  /*2020*/  FMUL.FTZ R17, R17, UR6 ;  /* 0x0000000611117c20 */ /* 0x001fce0008410000 */
.L_x_1100:
[----:B------:R-:W-:Y:S05]  /*2030*/  BSYNC.RECONVERGENT B1 ;  /* 0x0000000000017941 */ /* 0x000fea0003800200 */
.L_x_1098:
[----:B------:R-:W-:Y:S01]  /*2040*/  SHF.L.U32 R12, R9, 0x10, RZ ;  /* 0x00000010090c7819 */ /* 0x000fe200000006ff */
[----:B------:R-:W-:Y:S01]  /*2050*/  BSSY.RECONVERGENT B1, `(.L_x_1101) ;  /* 0x0000010000017945 */ /* 0x000fe20003800200 */
[----:B------:R-:W-:Y:S02]  /*2060*/  SHF.L.U32 R13, R13, 0x10, RZ ;  /* 0x000000100d0d7819 */ /* 0x000fe400000006ff */
[----:B------:R-:W-:Y:S02]  /*2070*/  FSETP.GTU.FTZ.AND P0, PT, R12, RZ, PT ;  /* 0x000000ff0c00720b */ /* 0x000fe40003f1c000 */
[----:B------:R-:W-:-:S11]  /*2080*/  F2FP.BF16.F32.PACK_AB R9, RZ, R17 ;  /* 0x00000011ff09723e */ /* 0x000fd600000010ff */
        /* <DEDUP_REMOVED lines=10> */
.L_x_1102:
[----:B------:R-:W0:Y:S02]  /*2130*/  LDCU UR6, c[0x0][0x38c] ;  /* 0x00007180ff0677ac */ /* 0x000e240008000800 */
[----:B0-----:R-:W-:-:S07]  /*2140*/  FMUL.FTZ R13, R13, UR6 ;  /* 0x000000060d0d7c20 */ /* 0x001fce0008410000 */
.L_x_1103:
[----:B------:R-:W-:Y:S05]  /*2150*/  BSYNC.RECONVERGENT B1 ;  /* 0x0000000000017941 */ /* 0x000fea0003800200 */
.L_x_1101:
        /* <DEDUP_REMOVED lines=15> */
.L_x_1105:
[----:B------:R-:W0:Y:S02]  /*2250*/  LDCU UR6, c[0x0][0x38c] ;  /* 0x00007180ff0677ac */ /* 0x000e240008000800 */
[----:B0-----:R-:W-:-:S07]  /*2260*/  FMUL.FTZ R15, R15, UR6 ;  /* 0x000000060f0f7c20 */ /* 0x001fce0008410000 */
.L_x_1106:
[----:B------:R-:W-:Y:S05]  /*2270*/  BSYNC.RECONVERGENT B1 ;  /* 0x0000000000017941 */ /* 0x000fea0003800200 */
.L_x_1104:
        /* <DEDUP_REMOVED lines=15> */
.L_x_1108:
[----:B------:R-:W0:Y:S02]  /*2370*/  LDCU UR6, c[0x0][0x38c] ;  /* 0x00007180ff0677ac */ /* 0x000e240008000800 */
[----:B0-----:R-:W-:-:S07]  /*2380*/  FMUL.FTZ R6, R6, UR6 ;  /* 0x0000000606067c20 */ /* 0x001fce0008410000 */
.L_x_1109:
[----:B------:R-:W-:Y:S05]  /*2390*/  BSYNC.RECONVERGENT B1 ;  /* 0x0000000000017941 */ /* 0x000fea0003800200 */
.L_x_1107:
        /* <DEDUP_REMOVED lines=15> */
.L_x_1111:
[----:B------:R-:W0:Y:S02]  /*2490*/  LDCU UR6, c[0x0][0x38c] ;  /* 0x00007180ff0677ac */ /* 0x000e240008000800 */
[----:B0-----:R-:W-:-:S07]  /*24a0*/  FMUL.FTZ R11, R11, UR6 ;  /* 0x000000060b0b7c20 */ /* 0x001fce0008410000 */
.L_x_1112:
[----:B------:R-:W-:Y:S05]  /*24b0*/  BSYNC.RECONVERGENT B1 ;  /* 0x0000000000017941 */ /* 0x000fea0003800200 */
.L_x_1110:
[----:B------:R-:W-:Y:S01]  /*24c0*/  IMAD.U32 R13, R3, 0x10000, RZ ;  /* 0x00010000030d7824 */ /* 0x000fe200078e00ff */
[----:B------:R-:W-:Y:S01]  /*24d0*/  BSSY.RECONVERGENT B1, `(.L_x_1113) ;  /* 0x0000010000017945 */ /* 0x000fe20003800200 */
[----:B------:R-:W-:Y:S02]  /*24e0*/  SHF.L.U32 R7, R7, 0x10, RZ ;  /* 0x0000001007077819 */ /* 0x000fe400000006ff */
[----:B------:R-:W-:Y:S02]  /*24f0*/  F2FP.BF16.F32.PACK_AB R3, RZ, R11 ;  /* 0x0000000bff03723e */ /* 0x000fe400000010ff */
        /* <DEDUP_REMOVED lines=11> */
.L_x_1114:
[----:B------:R-:W0:Y:S02]  /*25b0*/  LDCU UR6, c[0x0][0x38c] ;  /* 0x00007180ff0677ac */ /* 0x000e240008000800 */
[----:B0-----:R-:W-:-:S07]  /*25c0*/  FMUL.FTZ R7, R7, UR6 ;  /* 0x0000000607077c20 */ /* 0x001fce0008410000 */
.L_x_1115:
[----:B------:R-:W-:Y:S05]  /*25d0*/  BSYNC.RECONVERGENT B1 ;  /* 0x0000000000017941 */ /* 0x000fea0003800200 */
.L_x_1113:
        /* <DEDUP_REMOVED lines=15> */
.L_x_1116:
[----:B------:R-:W0:Y:S02]  /*26d0*/  LDCU UR6, c[0x0][0x38c] ;  /* 0x00007180ff0677ac */ /* 0x000e240008000800 */
[----:B0-----:R-:W-:-:S05]  /*26e0*/  FMUL.FTZ R13, R5, UR6 ;  /* 0x00000006050d7c20 */ /* 0x001fca0008410000 */
[----:B------:R-:W-:Y:S01]  /*26f0*/  F2FP.BF16.F32.PACK_AB R13, RZ, R13 ;  /* 0x0000000dff0d723e */ /* 0x000fe200000010ff */
[----:B------:R-:W-:Y:S06]  /*2700*/  BRA `(.L_x_1117) ;  /* 0x0000000400087947 */ /* 0x000fec0003800000 */
.L_x_1094:
[----:B------:R-:W0:Y:S01]  /*2710*/  LDCU.64 UR8, c[0x0][0x388] ;  /* 0x00007100ff0877ac */ /* 0x000e220008000a00 */
[----:B------:R-:W-:Y:S01]  /*2720*/  SHF.L.U32 R8, R8, 0x10, RZ ;  /* 0x0000001008087819 */ /* 0x000fe200000006ff */
[----:B------:R-:W-:Y:S01]  /*2730*/  IMAD.U32 R3, R3, 0x10000, RZ ;  /* 0x0001000003037824 */ /* 0x000fe200078e00ff */
[----:B------:R-:W-:Y:S01]  /*2740*/  SHF.L.U32 R18, R12, 0x10, RZ ;  /* 0x000000100c127819 */ /* 0x000fe200000006ff */
[----:B------:R-:W1:Y:S01]  /*2750*/  LDCU UR6, c[0x0][0x390] ;  /* 0x00007200ff0677ac */ /* 0x000e620008000800 */
[----:B------:R-:W-:Y:S01]  /*2760*/  FSETP.GTU.FTZ.AND P3, PT, R8, RZ, PT ;  /* 0x000000ff0800720b */ /* 0x000fe20003f7c000 */
[----:B------:R-:W-:Y:S01]  /*2770*/  IMAD.U32 R13, R13, 0x10000, RZ ;  /* 0x000100000d0d7824 */ /* 0x000fe200078e00ff */
[----:B------:R-:W-:Y:S01]  /*2780*/  SHF.L.U32 R12, R9, 0x10, RZ ;  /* 0x00000010090c7819 */ /* 0x000fe200000006ff */
[----:B------:R-:W-:Y:S01]  /*2790*/  IMAD.U32 R15, R15, 0x10000, RZ ;  /* 0x000100000f0f7824 */ /* 0x000fe200078e00ff */
[----:B------:R-:W-:Y:S02]  /*27a0*/  SHF.L.U32 R9, R19, 0x10, RZ ;  /* 0x0000001013097819 */ /* 0x000fe400000006ff */
[----:B------:R-:W-:-:S02]  /*27b0*/  SHF.L.U32 R2, R2, 0x10, RZ ;  /* 0x0000001002027819 */ /* 0x000fc400000006ff */
[----:B------:R-:W-:Y:S02]  /*27c0*/  SHF.L.U32 R16, R16, 0x10, RZ ;  /* 0x0000001010107819 */ /* 0x000fe400000006ff */
[----:B------:R-:W-:Y:S02]  /*27d0*/  SHF.L.U32 R14, R14, 0x10, RZ ;  /* 0x000000100e0e7819 */ /* 0x000fe400000006ff */
[----:B------:R-:W-:Y:S01]  /*27e0*/  FSETP.GTU.FTZ.AND P2, PT, R9, RZ, PT ;  /* 0x000000ff0900720b */ /* 0x000fe20003f5c000 */
[----:B0-----:R-:W-:Y:S01]  /*27f0*/  FADD.FTZ R8, R8, UR8 ;  /* 0x0000000808087e21 */ /* 0x001fe20008010000 */
[C---:B------:R-:W-:Y:S01]  /*2800*/  FSETP.GTU.FTZ.AND P1, PT, R12.reuse, RZ, PT ;  /* 0x000000ff0c00720b */ /* 0x040fe20003f3c000 */
[----:B------:R-:W-:Y:S01]  /*2810*/  FADD.FTZ R12, R12, UR8 ;  /* 0x000000080c0c7e21 */ /* 0x000fe20008010000 */
[----:B------:R-:W-:Y:S01]  /*2820*/  FSETP.GTU.FTZ.AND P0, PT, R16, RZ, PT ;  /* 0x000000ff1000720b */ /* 0x000fe20003f1c000 */
[----:B-1----:R-:W-:Y:S01]  /*2830*/  FMUL.FTZ R19, R18, UR6 ;  /* 0x0000000612137c20 */ /* 0x002fe20008410000 */
[----:B------:R-:W-:Y:S01]  /*2840*/  FSETP.GTU.FTZ.AND P4, PT, R14, RZ, PT ;  /* 0x000000ff0e00720b */ /* 0x000fe20003f9c000 */
[----:B------:R-:W-:Y:S01]  /*2850*/  FADD.FTZ R16, R16, UR8 ;  /* 0x0000000810107e21 */ /* 0x000fe20008010000 */
[----:B------:R-:W-:Y:S01]  /*2860*/  FSETP.GTU.FTZ.AND P5, PT, R3, RZ, PT ;  /* 0x000000ff0300720b */ /* 0x000fe20003fbc000 */
[----:B------:R-:W-:Y:S01]  /*2870*/  FMUL.FTZ R8, R19, R8 ;  /* 0x0000000813087220 */ /* 0x000fe20000410000 */
[----:B------:R-:W-:Y:S01]  /*2880*/  @P3 FMUL.FTZ R8, R18, UR9 ;  /* 0x0000000912083c20 */ /* 0x000fe20008410000 */
[----:B------:R-:W-:Y:S01]  /*2890*/  SHF.L.U32 R18, R10, 0x10, RZ ;  /* 0x000000100a127819 */ /* 0x000fe200000006ff */
[----:B------:R-:W-:Y:S01]  /*28a0*/  FMUL.FTZ R21, R13, UR6 ;  /* 0x000000060d157c20 */ /* 0x000fe20008410000 */
[----:B------:R-:W-:Y:S01]  /*28b0*/  FSETP.GTU.FTZ.AND P3, PT, R2, RZ, PT ;  /* 0x000000ff0200720b */ /* 0x000fe20003f7c000 */
[----:B------:R-:W-:Y:S01]  /*28c0*/  FMUL.FTZ R23, R15, UR6 ;  /* 0x000000060f177c20 */ /* 0x000fe20008410000 */
[----:B------:R-:W-:Y:S01]  /*28d0*/  FSETP.GTU.FTZ.AND P6, PT, R18, RZ, PT ;  /* 0x000000ff1200720b */ /* 0x000fe20003fdc000 */
[----:B------:R-:W-:Y:S01]  /*28e0*/  FADD.FTZ R10, R14, UR8 ;  /* 0x000000080e0a7e21 */ /* 0x000fe20008010000 */
[----:B------:R-:W-:Y:S01]  /*28f0*/  SHF.L.U32 R6, R6, 0x10, RZ ;  /* 0x0000001006067819 */ /* 0x000fe200000006ff */
[----:B------:R-:W-:Y:S01]  /*2900*/  FADD.FTZ R14, R3, UR8 ;  /* 0x00000008030e7e21 */ /* 0x000fe20008010000 */
[----:B------:R-:W-:Y:S01]  /*2910*/  SHF.L.U32 R17, R17, 0x10, RZ ;  /* 0x0000001011117819 */ /* 0x000fe200000006ff */
[----:B------:R-:W-:Y:S01]  /*2920*/  FMUL.FTZ R12, R21, R12 ;  /* 0x0000000c150c7220 */ /* 0x000fe20000410000 */
[----:B------:R-:W-:Y:S01]  /*2930*/  SHF.L.U32 R7, R7, 0x10, RZ ;  /* 0x0000001007077819 */ /* 0x000fe200000006ff */
[----:B------:R-:W-:Y:S01]  /*2940*/  FMUL.FTZ R16, R23, R16 ;  /* 0x0000001017107220 */ /* 0x000fe20000410000 */
[----:B------:R-:W-:Y:S01]  /*2950*/  SHF.L.U32 R11, R11, 0x10, RZ ;  /* 0x000000100b0b7819 */ /* 0x000fe200000006ff */
[----:B------:R-:W-:Y:S01]  /*2960*/  FADD.FTZ R2, R2, UR8 ;  /* 0x0000000802027e21 */ /* 0x000fe20008010000 */
[----:B------:R-:W-:Y:S01]  /*2970*/  SHF.L.U32 R5, R5, 0x10, RZ ;  /* 0x0000001005057819 */ /* 0x000fe200000006ff */
[----:B------:R-:W-:Y:S01]  /*2980*/  FMUL.FTZ R3, R6, UR6 ;  /* 0x0000000606037c20 */ /* 0x000fe20008410000 */
[----:B------:R-:W-:Y:S01]  /*2990*/  FADD.FTZ R9, R9, UR8 ;  /* 0x0000000809097e21 */ /* 0x000fe20008010000 */
[----:B------:R-:W-:Y:S01]  /*29a0*/  FMUL.FTZ R20, R17, UR6 ;  /* 0x0000000611147c20 */ /* 0x000fe20008410000 */
[----:B------:R-:W-:Y:S01]  /*29b0*/  FADD.FTZ R18, R18, UR8 ;  /* 0x0000000812127e21 */ /* 0x000fe20008010000 */
[----:B------:R-:W-:Y:S01]  /*29c0*/  FMUL.FTZ R19, R11, UR6 ;  /* 0x000000060b137c20 */ /* 0x000fe20008410000 */
[----:B------:R-:W-:Y:S01]  /*29d0*/  FMUL.FTZ R21, R7, UR6 ;  /* 0x0000000607157c20 */ /* 0x000fe20008410000 */
[----:B------:R-:W-:Y:S01]  /*29e0*/  FMUL.FTZ R23, R5, UR6 ;  /* 0x0000000605177c20 */ /* 0x000fe20008410000 */
[----:B------:R-:W-:Y:S01]  /*29f0*/  FMUL.FTZ R3, R3, R2 ;  /* 0x0000000203037220 */ /* 0x000fe20000410000 */
[----:B------:R-:W-:Y:S01]  /*2a00*/  FMUL.FTZ R9, R20, R9 ;  /* 0x0000000914097220 */ /* 0x000fe20000410000 */
[----:B------:R-:W-:Y:S01]  /*2a10*/  FMUL.FTZ R10, R19, R10 ;  /* 0x0000000a130a7220 */ /* 0x000fe20000410000 */
[----:B------:R-:W-:Y:S01]  /*2a20*/  FMUL.FTZ R14, R21, R14 ;  /* 0x0000000e150e7220 */ /* 0x000fe20000410000 */
[----:B------:R-:W-:Y:S01]  /*2a30*/  FMUL.FTZ R18, R23, R18 ;  /* 0x0000001217127220 */ /* 0x000fe20000410000 */
[----:B------:R-:W-:Y:S01]  /*2a40*/  @P3 FMUL.FTZ R3, R6, UR9 ;  /* 0x0000000906033c20 */ /* 0x000fe20008410000 */
[----:B------:R-:W-:Y:S01]  /*2a50*/  @P2 FMUL.FTZ R9, R17, UR9 ;  /* 0x0000000911092c20 */ /* 0x000fe20008410000 */
[----:B------:R-:W-:Y:S01]  /*2a60*/  @P1 FMUL.FTZ R12, R13, UR9 ;  /* 0x000000090d0c1c20 */ /* 0x000fe20008410000 */
        /* <DEDUP_REMOVED lines=12> */
.L_x_1117:
[----:B------:R-:W-:Y:S05]  /*2b30*/  BSYNC.RECONVERGENT B0 ;  /* 0x0000000000007941 */ /* 0x000fea0003800200 */
.L_x_1093:
[----:B------:R-:W0:Y:S01]  /*2b40*/  LDC.64 R10, c[0x0][0x3a0] ;  /* 0x0000e800ff0a7b82 */ /* 0x000e220000000a00 */
[----:B------:R-:W-:Y:S02]  /*2b50*/  PRMT R8, R8, 0x5410, R9 ;  /* 0x0000541008087816 */ /* 0x000fe40000000009 */
[----:B------:R-:W-:Y:S02]  /*2b60*/  PRMT R9, R12, 0x5410, R2 ;  /* 0x000054100c097816 */ /* 0x000fe40000000002 */
[----:B------:R-:W-:Y:S02]  /*2b70*/  PRMT R6, R6, 0x5410, R3 ;  /* 0x0000541006067816 */ /* 0x000fe40000000003 */
[----:B------:R-:W-:Y:S01]  /*2b80*/  PRMT R7, R7, 0x5410, R13 ;  /* 0x0000541007077816 */ /* 0x000fe2000000000d */
[----:B0-----:R-:W-:-:S04]  /*2b90*/  IMAD.WIDE.U32 R4, R4, 0x2, R10 ;  /* 0x0000000204047825 */ /* 0x001fc800078e000a */
[----:B------:R-:W-:-:S05]  /*2ba0*/  IMAD.WIDE.U32 R4, R0, 0x8, R4 ;  /* 0x0000000800047825 */ /* 0x000fca00078e0004 */
[----:B------:R-:W-:Y:S04]  /*2bb0*/  STG.E.64 desc[UR4][R4.64], R8 ;  /* 0x0000000804007986 */ /* 0x000fe8000c101b04 */
[----:B------:R-:W-:Y:S01]  /*2bc0*/  STG.E.64 desc[UR4][R4.64+0x400], R6 ;  /* 0x0004000604007986 */ /* 0x000fe2000c101b04 */
[----:B------:R-:W-:Y:S05]  /*2bd0*/  EXIT ;  /* 0x000000000000794d */ /* 0x000fea0003800000 */
.L_x_1118:
        /* <DEDUP_REMOVED lines=10> */
.L_x_7944:


//--------------------- .text._ZN2at6native29vectorized_elementwise_kernelILi8EZZZNS0_60_GLOBAL__N__171e0b9f_22_ActivationEluKernel_cu_9e10b42f_306119elu_backward_kernelERNS_18TensorIteratorBaseERKN3c106ScalarES8_S8_bENKUlvE_clEvENKUlvE2_clEvEUlNS5_8BFloat16ESB_E_St5arrayIPcLm3EEEEviT0_T1_ --------------------------
	.section	.text._ZN2at6native29vectorized_elementwise_kernelILi8EZZZNS0_60_GLOBAL__N__171e0b9f_22_ActivationEluKernel_cu_9e10b42f_306119elu_backward_kernelERNS_18TensorIteratorBaseERKN3c106ScalarES8_S8_bENKUlvE_clEvENKUlvE2_clEvEUlNS5_8BFloat16ESB_E_St5arrayIPcLm3EEEEviT0_T1_,"ax",@progbits
	.align	128
        .global         _ZN2at6native29vectorized_elementwise_kernelILi8EZZZNS0_60_GLOBAL__N__171e0b9f_22_ActivationEluKernel_cu_9e10b42f_306119elu_backward_kernelERNS_18TensorIteratorBaseERKN3c106ScalarES8_S8_bENKUlvE_clEvENKUlvE2_clEvEUlNS5_8BFloat16ESB_E_St5arrayIPcLm3EEEEviT0_T1_
        .type           _ZN2at6native29vectorized_elementwise_kernelILi8EZZZNS0_60_GLOBAL__N__171e0b9f_22_ActivationEluKernel_cu_9e10b42f_306119elu_backward_kernelERNS_18TensorIteratorBaseERKN3c106ScalarES8_S8_bENKUlvE_clEvENKUlvE2_clEvEUlNS5_8BFloat16ESB_E_St5arrayIPcLm3EEEEviT0_T1_,@function
        .size           _ZN2at6native29vectorized_elementwise_kernelILi8EZZZNS0_60_GLOBAL__N__171e0b9f_22_ActivationEluKernel_cu_9e10b42f_306119elu_backward_kernelERNS_18TensorIteratorBaseERKN3c106ScalarES8_S8_bENKUlvE_clEvENKUlvE2_clEvEUlNS5_8BFloat16ESB_E_St5arrayIPcLm3EEEEviT0_T1_,(.L_x_7945 - _ZN2at6native29vectorized_elementwise_kernelILi8EZZZNS0_60_GLOBAL__N__171e0b9f_22_ActivationEluKernel_cu_9e10b42f_306119elu_backward_kernelERNS_18TensorIteratorBaseERKN3c106ScalarES8_S8_bENKUlvE_clEvENKUlvE2_clEvEUlNS5_8BFloat16ESB_E_St5arrayIPcLm3EEEEviT0_T1_)
        .other          _ZN2at6native29vectorized_elementwise_kernelILi8EZZZNS0_60_GLOBAL__N__171e0b9f_22_ActivationEluKernel_cu_9e10b42f_306119elu_backward_kernelERNS_18TensorIteratorBaseERKN3c106ScalarES8_S8_bENKUlvE_clEvENKUlvE2_clEvEUlNS5_8BFloat16ESB_E_St5arrayIPcLm3EEEEviT0_T1_,@"STO_CUDA_ENTRY STV_DEFAULT"
_ZN2at6native29vectorized_elementwise_kernelILi8EZZZNS0_60_GLOBAL__N__171e0b9f_22_ActivationEluKernel_cu_9e10b42f_306119elu_backward_kernelERNS_18TensorIteratorBaseERKN3c106ScalarES8_S8_bENKUlvE_clEvENKUlvE2_clEvEUlNS5_8BFloat16ESB_E_St5arrayIPcLm3EEEEviT0_T1_:
.text._ZN2at6native29vectorized_elementwise_kernelILi8EZZZNS0_60_GLOBAL__N__171e0b9f_22_ActivationEluKernel_cu_9e10b42f_306119elu_backward_kernelERNS_18TensorIteratorBaseERKN3c106ScalarES8_S8_bENKUlvE_clEvENKUlvE2_clEvEUlNS5_8BFloat16ESB_E_St5arrayIPcLm3EEEEviT0_T1_:
        /* <DEDUP_REMOVED lines=118> */
.L_x_1125:
[----:B------:R-:W0:Y:S02]  /*0760*/  LDCU UR6, c[0x0][0x38c] ;  /* 0x00007180ff0677ac */ /* 0x000e240008000800 */
[----:B0-----:R-:W-:-:S07]  /*0770*/  FMUL.FTZ R12, R12, UR6 ;  /* 0x000000060c0c7c20 */ /* 0x001fce0008410000 */
.L_x_1126:
[----:B------:R-:W-:Y:S05]  /*0780*/  BSYNC.RECONVERGENT B2 ;  /* 0x0000000000027941 */ /* 0x000fea0003800200 */
.L_x_1124:
[----:B------:R-:W-:-:S07]  /*0790*/  F2FP.BF16.F32.PACK_AB R12, RZ, R12 ;  /* 0x0000000cff0c723e */ /* 0x000fce00000010ff */
.L_x_1123:
[----:B------:R-:W-:Y:S05]  /*07a0*/  BSYNC.RECONVERGENT B1 ;  /* 0x0000000000017941 */ /* 0x000fea0003800200 */
.L_x_1122:
        /* <DEDUP_REMOVED lines=18> */
.L_x_1130:
[----:B------:R-:W0:Y:S02]  /*08d0*/  LDCU UR6, c[0x0][0x38c] ;  /* 0x00007180ff0677ac */ /* 0x000e240008000800 */
[----:B0-----:R-:W-:-:S07]  /*08e0*/  FMUL.FTZ R7, R13, UR6 ;  /* 0x000000060d077c20 */ /* 0x001fce0008410000 */
.L_x_1131:
[----:B------:R-:W-:Y:S05]  /*08f0*/  BSYNC.RECONVERGENT B2 ;  /* 0x0000000000027941 */ /* 0x000fea0003800200 */
.L_x_1129:
[----:B------:R-:W-:-:S07]  /*0900*/  F2FP.BF16.F32.PACK_AB R7, RZ, R7 ;  /* 0x00000007ff07723e */ /* 0x000fce00000010ff */
.L_x_1128:
[----:B------:R-:W-:Y:S05]  /*0910*/  BSYNC.RECONVERGENT B1 ;  /* 0x0000000000017941 */ /* 0x000fea0003800200 */
.L_x_1127:
        /* <DEDUP_REMOVED lines=18> */
.L_x_1135:
[----:B------:R-:W0:Y:S02]  /*0a40*/  LDCU UR6, c[0x0][0x38c] ;  /* 0x00007180ff0677ac */ /* 0x000e240008000800 */
[----:B0-----:R-:W-:-:S07]  /*0a50*/  FMUL.FTZ R9, R11, UR6 ;  /* 0x000000060b097c20 */ /* 0x001fce0008410000 */
.L_x_1136:
[----:B------:R-:W-:Y:S05]  /*0a60*/  BSYNC.RECONVERGENT B2 ;  /* 0x0000000000027941 */ /* 0x000fea0003800200 */
.L_x_1134:
[----:B------:R-:W-:-:S07]  /*0a70*/  F2FP.BF16.F32.PACK_AB R9, RZ, R9 ;  /* 0x00000009ff09723e */ /* 0x000fce00000010ff */
.L_x_1133:
[----:B------:R-:W-:Y:S05]  /*0a80*/  BSYNC.RECONVERGENT B1 ;  /* 0x0000000000017941 */ /* 0x000fea0003800200 */
.L_x_1132:
        /* <DEDUP_REMOVED lines=18> */
.L_x_1140:
[----:B------:R-:W0:Y:S02]  /*0bb0*/  LDCU UR6, c[0x0][0x38c] ;  /* 0x00007180ff0677ac */ /* 0x000e240008000800 */
[----:B0-----:R-:W-:-:S07]  /*0bc0*/  FMUL.FTZ R10, R21, UR6 ;  /* 0x00000006150a7c20 */ /* 0x001fce0008410000 */
.L_x_1141:
[----:B------:R-:W-:Y:S05]  /*0bd0*/  BSYNC.RECONVERGENT B2 ;  /* 0x0000000000027941 */ /* 0x000fea0003800200 */
.L_x_1139:
[----:B------:R-:W-:-:S07]  /*0be0*/  F2FP.BF16.F32.PACK_AB R10, RZ, R10 ;  /* 0x0000000aff0a723e */ /* 0x000fce00000010ff */
.L_x_1138:
[----:B------:R-:W-:Y:S05]  /*0bf0*/  BSYNC.RECONVERGENT B1 ;  /* 0x0000000000017941 */ /* 0x000fea0003800200 */
.L_x_1137:
        /* <DEDUP_REMOVED lines=18> */
.L_x_1145:
[----:B------:R-:W0:Y:S02]  /*0d20*/  LDCU UR6, c[0x0][0x38c] ;  /* 0x00007180ff0677ac */ /* 0x000e240008000800 */
[----:B0-----:R-:W-:-:S07]  /*0d30*/  FMUL.FTZ R0, R23, UR6 ;  /* 0x0000000617007c20 */ /* 0x001fce0008410000 */
.L_x_1146:
[----:B------:R-:W-:Y:S05]  /*0d40*/  BSYNC.RECONVERGENT B2 ;  /* 0x0000000000027941 */ /* 0x000fea0003800200 */
.L_x_1144:
[----:B------:R-:W-:-:S07]  /*0d50*/  F2FP.BF16.F32.PACK_AB R0, RZ, R0 ;  /* 0x00000000ff00723e */ /* 0x000fce00000010ff */
.L_x_1143:
[----:B------:R-:W-:Y:S05]  /*0d60*/  BSYNC.RECONVERGENT B1 ;  /* 0x0000000000017941 */ /* 0x000fea0003800200 */
.L_x_1142:
        /* <DEDUP_REMOVED lines=18> */
.L_x_1150:
[----:B------:R-:W0:Y:S02]  /*0e90*/  LDCU UR6, c[0x0][0x38c] ;  /* 0x00007180ff0677ac */ /* 0x000e240008000800 */
[----:B0-----:R-:W-:-:S07]  /*0ea0*/  FMUL.FTZ R2, R11, UR6 ;  /* 0x000000060b027c20 */ /* 0x001fce0008410000 */
.L_x_1151:
[----:B------:R-:W-:Y:S05]  /*0eb0*/  BSYNC.RECONVERGENT B2 ;  /* 0x0000000000027941 */ /* 0x000fea0003800200 */
.L_x_1149:
[----:B------:R-:W-:-:S07]  /*0ec0*/  F2FP.BF16.F32.PACK_AB R2, RZ, R2 ;  /* 0x00000002ff02723e */ /* 0x000fce00000010ff */
.L_x_1148:
[----:B------:R-:W-:Y:S05]  /*0ed0*/  BSYNC.RECONVERGENT B1 ;  /* 0x0000000000017941 */ /* 0x000fea0003800200 */
.L_x_1147:
        /* <DEDUP_REMOVED lines=18> */
.L_x_1155:
[----:B------:R-:W0:Y:S02]  /*1000*/  LDCU UR6, c[0x0][0x38c] ;  /* 0x00007180ff0677ac */ /* 0x000e240008000800 */
[----:B0-----:R-:W-:-:S07]  /*1010*/  FMUL.FTZ R3, R26, UR6 ;  /* 0x000000061a037c20 */ /* 0x001fce0008410000 */
.L_x_1156:
[----:B------:R-:W-:Y:S05]  /*1020*/  BSYNC.RECONVERGENT B2 ;  /* 0x0000000000027941 */ /* 0x000fea0003800200 */
.L_x_1154:
[----:B------:R-:W-:-:S07]  /*1030*/  F2FP.BF16.F32.PACK_AB R3, RZ, R3 ;  /* 0x00000003ff03723e */ /* 0x000fce00000010ff */
.L_x_1153:
[----:B------:R-:W-:Y:S05]  /*1040*/  BSYNC.RECONVERGENT B1 ;  /* 0x0000000000017941 */ /* 0x000fea0003800200 */
.L_x_1152:
        /* <DEDUP_REMOVED lines=17> */
.L_x_1158:
[----:B------:R-:W0:Y:S02]  /*1160*/  LDCU UR6, c[0x0][0x38c] ;  /* 0x00007180ff0677ac */ /* 0x000e240008000800 */
[----:B0-----:R-:W-:-:S05]  /*1170*/  FMUL.FTZ R11, R25, UR6 ;  /* 0x00000006190b7c20 */ /* 0x001fca0008410000 */
[----:B------:R-:W-:Y:S01]  /*1180*/  F2FP.BF16.F32.PACK_AB R11, RZ, R11 ;  /* 0x0000000bff0b723e */ /* 0x000fe200000010ff */
[----:B------:R-:W-:Y:S06]  /*1190*/  BRA `(.L_x_1157) ;  /* 0x0000000400d47947 */ /* 0x000fec0003800000 */
.L_x_1121:
        /* <DEDUP_REMOVED lines=17> */
.L_x_1160:
[----:B------:R-:W-:Y:S05]  /*12b0*/  BSYNC.RECONVERGENT B1 ;  /* 0x0000000000017941 */ /* 0x000fea0003800200 */
.L_x_1159:
        /* <DEDUP_REMOVED lines=21> */
.L_x_1162:
[----:B------:R-:W-:Y:S05]  /*1410*/  BSYNC.RECONVERGENT B1 ;  /* 0x0000000000017941 */ /* 0x000fea0003800200 */
.L_x_1161:
        /* <DEDUP_REMOVED lines=13> */
.L_x_1164:
[----:B------:R-:W-:Y:S05]  /*14f0*/  BSYNC.RECONVERGENT B1 ;  /* 0x0000000000017941 */ /* 0x000fea0003800200 */
.L_x_1163:
        /* <DEDUP_REMOVED lines=12> */
.L_x_1166:
[----:B------:R-:W-:Y:S05]  /*15c0*/  BSYNC.RECONVERGENT B1 ;  /* 0x0000000000017941 */ /* 0x000fea0003800200 */
.L_x_1165:
        /* <DEDUP_REMOVED lines=12> */
.L_x_1168:
[----:B------:R-:W-:Y:S05]  /*1690*/  BSYNC.RECONVERGENT B1 ;  /* 0x0000000000017941 */ /* 0x000fea0003800200 */
.L_x_1167:
        /* <DEDUP_REMOVED lines=12> */
.L_x_1170:
[----:B------:R-:W-:Y:S05]  /*1760*/  BSYNC.RECONVERGENT B1 ;  /* 0x0000000000017941 */ /* 0x000fea0003800200 */
.L_x_1169:
        /* <DEDUP_REMOVED lines=12> */
.L_x_1172:
[----:B------:R-:W-:Y:S05]  /*1830*/  BSYNC.RECONVERGENT B1 ;  /* 0x0000000000017941 */ /* 0x000fea0003800200 */
.L_x_1171:
        /* <DEDUP_REMOVED lines=11> */
.L_x_1157:
[----:B------:R-:W-:Y:S05]  /*18f0*/  BSYNC.RECONVERGENT B0 ;  /* 0x0000000000007941 */ /* 0x000fea0003800200 */
.L_x_1120:
        /* <DEDUP_REMOVED lines=21> */
.L_x_1175:
[----:B------:R-:W-:-:S13]  /*1a50*/  ISETP.GE.U32.AND P0, PT, R6, R5, PT ;  /* 0x000000050600720c */ /* 0x000fda0003f06070 */
[----:B------:R-:W-:Y:S05]  /*1a60*/  @P0 BRA `(.L_x_1177) ;  /* 0x0000000000300947 */ /* 0x000fea0003800000 */
[----:B0-----:R-:W0:Y:S01]  /*1a70*/  LDC.64 R8, c[0x0][0x3a0] ;  /* 0x0000e800ff087b82 */ /* 0x001e220000000a00 */
[----:B------:R-:W-:Y:S01]  /*1a80*/  IADD3 R7, PT, PT, R4, R6, RZ ;  /* 0x0000000604077210 */ /* 0x000fe20007ffe0ff */
[----:B------:R-:W-:-:S04]  /*1a90*/  VIADD R6, R6, 0x80 ;  /* 0x0000008006067836 */ /* 0x000fc80000000000 */
[----:B0-----:R-:W-:-:S05]  /*1aa0*/  IMAD.WIDE.U32 R8, R7, 0x2, R8 ;  /* 0x0000000207087825 */ /* 0x001fca00078e0008 */
[----:B------:R1:W-:Y:S02]  /*1ab0*/  STG.E.U16 desc[UR4][R8.64], R10 ;  /* 0x0000000a08007986 */ /* 0x0003e4000c101504 */
.L_x_1176:
[----:B------:R-:W-:-:S13]  /*1ac0*/  ISETP.GE.U32.AND P0, PT, R6, R5, PT ;  /* 0x000000050600720c */ /* 0x000fda0003f06070 */
[----:B------:R-:W-:Y:S05]  /*1ad0*/  @P0 BRA `(.L_x_1178) ;  /* 0x0000000000340947 */ /* 0x000fea0003800000 */
[----:B-1----:R-:W1:Y:S01]  /*1ae0*/  LDC.64 R8, c[0x0][0x3a0] ;  /* 0x0000e800ff087b82 */ /* 0x002e620000000a00 */
[----:B0-----:R-:W-:Y:S02]  /*1af0*/  IADD3 R7, PT, PT, R4, R6, RZ ;  /* 0x0000000604077210 */ /* 0x001fe40007ffe0ff */
[----:B------:R-:W-:-:S03]  /*1b00*/  IADD3 R6, PT, PT, R6, 0x80, RZ ;  /* 0x0000008006067810 */ /* 0x000fc60007ffe0ff */
[----:B-1----:R-:W-:-:S05]  /*1b10*/  IMAD.WIDE.U32 R8, R7, 0x2, R8 ;  /* 0x0000000207087825 */ /* 0x002fca00078e0008 */
[----:B------:R1:W-:Y:S02]  /*1b20*/  STG.E.U16 desc[UR4][R8.64], R0 ;  /* 0x0000000008007986 */ /* 0x0003e4000c101504 */
.L_x_1177:
        /* <DEDUP_REMOVED lines=8> */
.L_x_1178:
[----:B------:R-:W-:Y:S05]  /*1bb0*/  BSYNC.RELIABLE B1 ;  /* 0x0000000000017941 */ /* 0x000fea0003800100 */
.L_x_1174:
[----:B------:R-:W-:-:S13]  /*1bc0*/  ISETP.GE.U32.AND P0, PT, R6, R5, PT ;  /* 0x000000050600720c */ /* 0x000fda0003f06070 */
[----:B-12---:R-:W1:Y:S01]  /*1bd0*/  @!P0 LDC.64 R8, c[0x0][0x3a0] ;  /* 0x0000e800ff088b82 */ /* 0x006e620000000a00 */
[----:B0-----:R-:W-:Y:S01]  /*1be0*/  @!P0 IMAD.IADD R7, R4, 0x1, R6 ;  /* 0x0000000104078824 */ /* 0x001fe200078e0206 */
[----:B------:R-:W-:-:S03]  /*1bf0*/  @!P0 IADD3 R6, PT, PT, R6, 0x80, RZ ;  /* 0x0000008006068810 */ /* 0x000fc60007ffe0ff */
[----:B-1----:R-:W-:-:S05]  /*1c00*/  @!P0 IMAD.WIDE.U32 R8, R7, 0x2, R8 ;  /* 0x0000000207088825 */ /* 0x002fca00078e0008 */
[----:B------:R2:W-:Y:S02]  /*1c10*/  @!P0 STG.E.U16 desc[UR4][R8.64], R3 ;  /* 0x0000000308008986 */ /* 0x0005e4000c101504 */
.L_x_1179:
[----:B------:R-:W-:Y:S05]  /*1c20*/  BSYNC.RECONVERGENT B0 ;  /* 0x0000000000007941 */ /* 0x000fea0003800200 */
.L_x_1173:
        /* <DEDUP_REMOVED lines=8> */
.L_x_1119:
[----:B------:R-:W0:Y:S01]  /*1cb0*/  S2R R0, SR_TID.X ;  /* 0x0000000000007919 */ /* 0x000e220000002100 */
[----:B------:R-:W1:Y:S08]  /*1cc0*/  LDC.64 R2, c[0x0][0x3a8] ;  /* 0x0000ea00ff027b82 */ /* 0x000e700000000a00 */
[----:B------:R-:W2:Y:S01]  /*1cd0*/  LDC.64 R6, c[0x0][0x3b0] ;  /* 0x0000ec00ff067b82 */ /* 0x000ea20000000a00 */
[----:B-1----:R-:W-:-:S04]  /*1ce0*/  IMAD.WIDE.U32 R2, R4, 0x2, R2 ;  /* 0x0000000204027825 */ /* 0x002fc800078e0002 */
[----:B0-----:R-:W-:-:S04]  /*1cf0*/  IMAD.WIDE.U32 R8, R0, 0x10, R2 ;  /* 0x0000001000087825 */ /* 0x001fc800078e0002 */
[----:B--2---:R-:W-:Y:S02]  /*1d00*/  IMAD.WIDE.U32 R6, R4, 0x2, R6 ;  /* 0x0000000204067825 */ /* 0x004fe400078e0006 */
[----:B------:R-:W2:Y:S02]  /*1d10*/  LDG.E.128 R8, desc[UR4][R8.64] ;  /* 0x0000000408087981 */ /* 0x000ea4000c1e1d00 */
[----:B------:R-:W-:-:S06]  /*1d20*/  IMAD.WIDE.U32 R12, R0, 0x10, R6 ;  /* 0x00000010000c7825 */ /* 0x000fcc00078e0006 */
[----:B------:R-:W3:Y:S01]  /*1d30*/  LDG.E.128 R12, desc[UR4][R12.64] ;  /* 0x000000040c0c7981 */ /* 0x000ee2000c1e1d00 */
[----:B------:R-:W-:Y:S01]  /*1d40*/  UISETP.NE.AND UP0, UPT, UR6, URZ, UPT ;  /* 0x000000ff0600728c */ /* 0x000fe2000bf05270 */
[----:B------:R-:W-:Y:S01]  /*1d50*/  BSSY.RECONVERGENT B0, `(.L_x_1180) ;  /* 0x00000dc000007945 */ /* 0x000fe20003800200 */
[----:B--2---:R-:W-:Y:S02]  /*1d60*/  PRMT R17, R8, 0x7632, R17 ;  /* 0x0000763208117816 */ /* 0x004fe40000000011 */
[----:B------:R-:W-:Y:S02]  /*1d70*/  PRMT R16, R9, 0x7632, R16 ;  /* 0x0000763209107816 */ /* 0x000fe40000000010 */
[----:B------:R-:W-:Y:S02]  /*1d80*/  PRMT R5, R10, 0x7632, R5 ;  /* 0x000076320a057816 */ /* 0x000fe40000000005 */
[----:B------:R-:W-:Y:S02]  /*1d90*/  PRMT R2, R11, 0x7632, R2 ;  /* 0x000076320b027816 */ /* 0x000fe40000000002 */
[----:B---3--:R-:W-:-:S02]  /*1da0*/  PRMT R18, R12, 0x7632, R18 ;  /* 0x000076320c127816 */ /* 0x008fc40000000012 */
[----:B------:R-:W-:Y:S02]  /*1db0*/  PRMT R7, R13, 0x7632, R7 ;  /* 0x000076320d077816 */ /* 0x000fe40000000007 */
[----:B------:R-:W-:Y:S02]  /*1dc0*/  PRMT R6, R14, 0x7632, R6 ;  /* 0x000076320e067816 */ /* 0x000fe40000000006 */
        /* <DEDUP_REMOVED lines=16> */
.L_x_1183:
[----:B------:R-:W0:Y:S02]  /*1ed0*/  LDCU UR6, c[0x0][0x38c] ;  /* 0x00007180ff0677ac */ /* 0x000e240008000800 */
[----:B0-----:R-:W-:-:S07]  /*1ee0*/  FMUL.FTZ R8, R8, UR6 ;  /* 0x0000000608087c20 */ /* 0x001fce0008410000 */
.L_x_1184:
[----:B------:R-:W-:Y:S05]  /*1ef0*/  BSYNC.RECONVERGENT B1 ;  /* 0x0000000000017941 */ /* 0x000fea0003800200 */
.L_x_1182:
        /* <DEDUP_REMOVED lines=15> */
.L_x_1186:
[----:B------:R-:W0:Y:S02]  /*1ff0*/  LDCU UR6, c[0x0][0x38c] ;  /* 0x00007180ff0677ac */ /* 0x000e240008000800 */
[----:B0-----:R-:W-:-:S07]  /*2000*/  FMUL.FTZ R12, R17, UR6 ;  /* 0x00000006110c7c20 */ /* 0x001fce0008410000 */
.L_x_1187:
[----:B------:R-:W-:Y:S05]  /*2010*/  BSYNC.RECONVERGENT B1 ;  /* 0x0000000000017941 */ /* 0x000fea0003800200 */
.L_x_1185:
        /* <DEDUP_REMOVED lines=15> */
.L_x_1189:
[----:B------:R-:W0:Y:S02]  /*2110*/  LDCU UR6, c[0x0][0x38c] ;  /* 0x00007180ff0677ac */ /* 0x000e240008000800 */
[----:B0-----:R-:W-:-:S07]  /*2120*/  FMUL.FTZ R9, R9, UR6 ;  /* 0x0000000609097c20 */ /* 0x001fce0008410000 */
.L_x_1190:
[----:B------:R-:W-:Y:S05]  /*2130*/  BSYNC.RECONVERGENT B1 ;  /* 0x0000000000017941 */ /* 0x000fea0003800200 */
.L_x_1188:
        /* <DEDUP_REMOVED lines=15> */
.L_x_1192:
[----:B------:R-:W0:Y:S02]  /*2230*/  LDCU UR6, c[0x0][0x38c] ;  /* 0x00007180ff0677ac */ /* 0x000e240008000800 */
[----:B0-----:R-:W-:-:S07]  /*2240*/  FMUL.FTZ R13, R16, UR6 ;  /* 0x00000006100d7c20 */ /* 0x001fce0008410000 */
.L_x_1193:
[----:B------:R-:W-:Y:S05]  /*2250*/  BSYNC.RECONVERGENT B1 ;  /* 0x0000000000017941 */ /* 0x000fea0003800200 */
.L_x_1191:
        /* <DEDUP_REMOVED lines=15> */
.L_x_1195:
[----:B------:R-:W0:Y:S02]  /*2350*/  LDCU UR6, c[0x0][0x38c] ;  /* 0x00007180ff0677ac */ /* 0x000e240008000800 */
[----:B0-----:R-:W-:-:S07]  /*2360*/  FMUL.FTZ R10, R10, UR6 ;  /* 0x000000060a0a7c20 */ /* 0x001fce0008410000 */
.L_x_1196:
[----:B------:R-:W-:Y:S05]  /*2370*/  BSYNC.RECONVERGENT B1 ;  /* 0x0000000000017941 */ /* 0x000fea0003800200 */
.L_x_1194:
        /* <DEDUP_REMOVED lines=15> */
.L_x_1198:
[----:B------:R-:W0:Y:S02]  /*2470*/  LDCU UR6, c[0x0][0x38c] ;  /* 0x00007180ff0677ac */ /* 0x000e240008000800 */
[----:B0-----:R-:W-:-:S07]  /*2480*/  FMUL.FTZ R5, R5, UR6 ;  /* 0x0000000605057c20 */ /* 0x001fce0008410000 */
.L_x_1199:
[----:B------:R-:W-:Y:S05]  /*2490*/  BSYNC.RECONVERGENT B1 ;  /* 0x0000000000017941 */ /* 0x000fea0003800200 */
.L_x_1197:
        /* <DEDUP_REMOVED lines=15> */
.L_x_1201:
[----:B------:R-:W0:Y:S02]  /*2590*/  LDCU UR6, c[0x0][0x38c] ;  /* 0x00007180ff0677ac */ /* 0x000e240008000800 */
[----:B0-----:R-:W-:-:S07]  /*25a0*/  FMUL.FTZ R11, R11, UR6 ;  /* 0x000000060b0b7c20 */ /* 0x001fce0008410000 */
.L_x_1202:
[----:B------:R-:W-:Y:S05]  /*25b0*/  BSYNC.RECONVERGENT B1 ;  /* 0x0000000000017941 */ /* 0x000fea0003800200 */
.L_x_1200:
        /* <DEDUP_REMOVED lines=15> */
.L_x_1203:
[----:B------:R-:W0:Y:S02]  /*26b0*/  LDCU UR6, c[0x0][0x38c] ;  /* 0x00007180ff0677ac */ /* 0x000e240008000800 */
[----:B0-----:R-:W-:-:S05]  /*26c0*/  FMUL.FTZ R10, R2, UR6 ;  /* 0x00000006020a7c20 */ /* 0x001fca0008410000 */
[----:B------:R-:W-:Y:S01]  /*26d0*/  F2FP.BF16.F32.PACK_AB R10, RZ, R10 ;  /* 0x0000000aff0a723e */ /* 0x000fe200000010ff */
[----:B------:R-:W-:Y:S06]  /*26e0*/  BRA `(.L_x_1204) ;  /* 0x0000000400087947 */ /* 0x000fec0003800000 */
.L_x_1181:
        /* <DEDUP_REMOVED lines=13> */
[C---:B------:R-:W-:Y:S01]  /*27c0*/  FSETP.GTU.FTZ.AND P1, PT, R13.reuse, RZ, PT ;  /* 0x000000ff0d00720b */ /* 0x040fe20003f3c000 */
        /* <DEDUP_REMOVED lines=11> */
[----:B------:R-:W-:Y:S01]  /*2880*/  FADD.FTZ R13, R20, UR8 ;  /* 0x00000008140d7e21 */ /* 0x000fe20008010000 */
[----:B------:R-:W-:Y:S01]  /*2890*/  FSETP.GTU.FTZ.AND P3, PT, R19, RZ, PT ;  /* 0x000000ff1300720b */ /* 0x000fe20003f7c000 */
[----:B------:R-:W-:Y:S01]  /*28a0*/  FMUL.FTZ R18, R9, UR6 ;  /* 0x0000000609127c20 */ /* 0x000fe20008410000 */
[----:B------:R-:W-:Y:S01]  /*28b0*/  FSETP.GTU.FTZ.AND P6, PT, R8, RZ, PT ;  /* 0x000000ff0800720b */ /* 0x000fe20003fdc000 */
[----:B------:R-:W-:Y:S01]  /*28c0*/  FMUL.FTZ R20, R16, UR6 ;  /* 0x0000000610147c20 */ /* 0x000fe20008410000 */
        /* <DEDUP_REMOVED lines=8> */
[----:B------:R-:W-:Y:S01]  /*2950*/  SHF.L.U32 R2, R2, 0x10, RZ ;  /* 0x0000001002027819 */ /* 0x000fe200000006ff */
[----:B------:R-:W-:Y:S01]  /*2960*/  FADD.FTZ R19, R19, UR8 ;  /* 0x0000000813137e21 */ /* 0x000fe20008010000 */
        /* <DEDUP_REMOVED lines=26> */
.L_x_1204:
[----:B------:R-:W-:Y:S05]  /*2b10*/  BSYNC.RECONVERGENT B0 ;  /* 0x0000000000007941 */ /* 0x000fea0003800200 */
.L_x_1180:
[----:B------:R-:W0:Y:S01]  /*2b20*/  LDC.64 R2, c[0x0][0x3a0] ;  /* 0x0000e800ff027b82 */ /* 0x000e220000000a00 */
[----:B------:R-:W-:Y:S02]  /*2b30*/  PRMT R6, R6, 0x5410, R5 ;  /* 0x0000541006067816 */ /* 0x000fe40000000005 */
[----:B------:R-:W-:Y:S02]  /*2b40*/  PRMT R7, R7, 0x5410, R10 ;  /* 0x0000541007077816 */ /* 0x000fe4000000000a */
[----:B------:R-:W-:Y:S01]  /*2b50*/  PRMT R5, R9, 0x5410, R13 ;  /* 0x0000541009057816 */ /* 0x000fe2000000000d */
[----:B0-----:R-:W-:Y:S01]  /*2b60*/  IMAD.WIDE.U32 R2, R4, 0x2, R2 ;  /* 0x0000000204027825 */ /* 0x001fe200078e0002 */
[----:B------:R-:W-:-:S03]  /*2b70*/  PRMT R4, R8, 0x5410, R12 ;  /* 0x0000541008047816 */ /* 0x000fc6000000000c */
[----:B------:R-:W-:-:S05]  /*2b80*/  IMAD.WIDE.U32 R2, R0, 0x10, R2 ;  /* 0x0000001000027825 */ /* 0x000fca00078e0002 */
[----:B------:R-:W-:Y:S01]  /*2b90*/  STG.E.128 desc[UR4][R2.64], R4 ;  /* 0x0000000402007986 */ /* 0x000fe2000c101d04 */
[----:B------:R-:W-:Y:S05]  /*2ba0*/  EXIT ;  /* 0x000000000000794d */ /* 0x000fea0003800000 */
.L_x_1205:
        /* <DEDUP_REMOVED lines=13> */
.L_x_7945:


//--------------------- .text._ZN2at6native18elementwise_kernelILi128ELi4EZNS0_15gpu_kernel_implIZZZNS0_60_GLOBAL__N__171e0b9f_22_ActivationEluKernel_cu_9e10b42f_306119elu_backward_kernelERNS_18TensorIteratorBaseERKN3c106ScalarES9_S9_bENKUlvE_clEvENKUlvE1_clEvEUlNS6_4HalfESC_E_EEvS5_RKT_EUliE_EEviT1_ --------------------------
	.section	.text._ZN2at6native18elementwise_kernelILi128ELi4EZNS0_15gpu_kernel_implIZZZNS0_60_GLOBAL__N__171e0b9f_22_ActivationEluKernel_cu_9e10b42f_306119elu_backward_kernelERNS_18TensorIteratorBaseERKN3c106ScalarES9_S9_bENKUlvE_clEvENKUlvE1_clEvEUlNS6_4HalfESC_E_EEvS5_RKT_EUliE_EEviT1_,"ax",@progbits
	.align	128
        .global         _ZN2at6native18elementwise_kernelILi128ELi4EZNS0_15gpu_kernel_implIZZZNS0_60_GLOBAL__N__171e0b9f_22_ActivationEluKernel_cu_9e10b42f_306119elu_backward_kernelERNS_18TensorIteratorBaseERKN3c106ScalarES9_S9_bENKUlvE_clEvENKUlvE1_clEvEUlNS6_4HalfESC_E_EEvS5_RKT_EUliE_EEviT1_
        .type           _ZN2at6native18elementwise_kernelILi128ELi4EZNS0_15gpu_kernel_implIZZZNS0_60_GLOBAL__N__171e0b9f_22_ActivationEluKernel_cu_9e10b42f_306119elu_backward_kernelERNS_18TensorIteratorBaseERKN3c106ScalarES9_S9_bENKUlvE_clEvENKUlvE1_clEvEUlNS6_4HalfESC_E_EEvS5_RKT_EUliE_EEviT1_,@function
        .size           _ZN2at6native18elementwise_kernelILi128ELi4EZNS0_15gpu_kernel_implIZZZNS0_60_GLOBAL__N__171e0b9f_22_ActivationEluKernel_cu_9e10b42f_306119elu_backward_kernelERNS_18TensorIteratorBaseERKN3c106ScalarES9_S9_bENKUlvE_clEvENKUlvE1_clEvEUlNS6_4HalfESC_E_EEvS5_RKT_EUliE_EEviT1_,(.L_x_7946 - _ZN2at6native18elementwise_kernelILi128ELi4EZNS0_15gpu_kernel_implIZZZNS0_60_GLOBAL__N__171e0b9f_22_ActivationEluKernel_cu_9e10b42f_306119elu_backward_kernelERNS_18TensorIteratorBaseERKN3c106ScalarES9_S9_bENKUlvE_clEvENKUlvE1_clEvEUlNS6_4HalfESC_E_EEvS5_RKT_EUliE_EEviT1_)
        .other          _ZN2at6native18elementwise_kernelILi128ELi4EZNS0_15gpu_kernel_implIZZZNS0_60_GLOBAL__N__171e0b9f_22_ActivationEluKernel_cu_9e10b42f_306119elu_backward_kernelERNS_18TensorIteratorBaseERKN3c106ScalarES9_S9_bENKUlvE_clEvENKUlvE1_clEvEUlNS6_4HalfESC_E_EEvS5_RKT_EUliE_EEviT1_,@"STO_CUDA_ENTRY STV_DEFAULT"
_ZN2at6native18elementwise_kernelILi128ELi4EZNS0_15gpu_kernel_implIZZZNS0_60_GLOBAL__N__171e0b9f_22_ActivationEluKernel_cu_9e10b42f_306119elu_backward_kernelERNS_18TensorIteratorBaseERKN3c106ScalarES9_S9_bENKUlvE_clEvENKUlvE1_clEvEUlNS6_4HalfESC_E_EEvS5_RKT_EUliE_EEviT1_:
.text._ZN2at6native18elementwise_kernelILi128ELi4EZNS0_15gpu_kernel_implIZZZNS0_60_GLOBAL__N__171e0b9f_22_ActivationEluKernel_cu_9e10b42f_306119elu_backward_kernelERNS_18TensorIteratorBaseERKN3c106ScalarES9_S9_bENKUlvE_clEvENKUlvE1_clEvEUlNS6_4HalfESC_E_EEvS5_RKT_EUliE_EEviT1_:
        /* <DEDUP_REMOVED lines=373> */
.L_x_1208:
        /* <DEDUP_REMOVED lines=16> */
[----:B0-----:R-:W-:-:S04]  /*1850*/  F2FP.F16.F32.PACK_AB R0, RZ, R0 ;  /* 0x00000000ff00723e */ /* 0x001fc800000000ff */
[----:B------:R-:W-:Y:S01]  /*1860*/  PRMT R19, R0, 0x7610, R19 ;  /* 0x0000761000137816 */ /* 0x000fe20000000013 */
[----:B------:R-:W-:Y:S06]  /*1870*/  BRA `(.L_x_1214) ;  /* 0x0000000c00c87947 */ /* 0x000fec0003800000 */
.L_x_1212:
[----:B------:R-:W2:Y:S02]  /*1880*/  LDG.E.U8 R2, desc[UR36][R2.64] ;  /* 0x0000002402027981 */ /* 0x000ea4000c1e1100 */
[----:B--2---:R-:W-:-:S04]  /*1890*/  I2FP.F32.U32 R0, R2 ;  /* 0x0000000200007245 */ /* 0x004fc80000201000 */
[----:B------:R-:W-:-:S04]  /*18a0*/  F2FP.F16.F32.PACK_AB R0, RZ, R0 ;  /* 0x00000000ff00723e */ /* 0x000fc800000000ff */
[----:B------:R-:W-:Y:S01]  /*18b0*/  PRMT R19, R0, 0x7610, R19 ;  /* 0x0000761000137816 */ /* 0x000fe20000000013 */
[----:B------:R-:W-:Y:S06]  /*18c0*/  BRA `(.L_x_1214) ;  /* 0x0000000c00b47947 */ /* 0x000fec0003800000 */
.L_x_1211:
        /* <DEDUP_REMOVED lines=8> */
[----:B0-----:R-:W-:-:S04]  /*1950*/  F2FP.F16.F32.PACK_AB R0, RZ, R0 ;  /* 0x00000000ff00723e */ /* 0x001fc800000000ff */
[----:B------:R-:W-:Y:S01]  /*1960*/  PRMT R19, R0, 0x7610, R19 ;  /* 0x0000761000137816 */ /* 0x000fe20000000013 */
[----:B------:R-:W-:Y:S06]  /*1970*/  BRA `(.L_x_1214) ;  /* 0x0000000c00887947 */ /* 0x000fec0003800000 */
.L_x_1216:
[----:B------:R-:W2:Y:S02]  /*1980*/  LDG.E R2, desc[UR36][R2.64] ;  /* 0x0000002402027981 */ /* 0x000ea4000c1e1900 */
[----:B--2---:R-:W-:-:S04]  /*1990*/  I2FP.F32.S32 R0, R2 ;  /* 0x0000000200007245 */ /* 0x004fc80000201400 */
[----:B------:R-:W-:-:S04]  /*19a0*/  F2FP.F16.F32.PACK_AB R0, RZ, R0 ;  /* 0x00000000ff00723e */ /* 0x000fc800000000ff */
[----:B------:R-:W-:Y:S01]  /*19b0*/  PRMT R19, R0, 0x7610, R19 ;  /* 0x0000761000137816 */ /* 0x000fe20000000013 */
[----:B------:R-:W-:Y:S06]  /*19c0*/  BRA `(.L_x_1214) ;  /* 0x0000000c00747947 */ /* 0x000fec0003800000 */
.L_x_1215:
[----:B------:R-:W2:Y:S02]  /*19d0*/  LDG.E.U16 R2, desc[UR36][R2.64] ;  /* 0x0000002402027981 */ /* 0x000ea4000c1e1500 */
[----:B--2---:R-:W0:Y:S02]  /*19e0*/  I2F.S16 R0, R2 ;  /* 0x0000000200007306 */ /* 0x004e240000101400 */
[----:B0-----:R-:W-:-:S04]  /*19f0*/  F2FP.F16.F32.PACK_AB R0, RZ, R0 ;  /* 0x00000000ff00723e */ /* 0x001fc800000000ff */
[----:B------:R-:W-:Y:S01]  /*1a00*/  PRMT R19, R0, 0x7610, R19 ;  /* 0x0000761000137816 */ /* 0x000fe20000000013 */
[----:B------:R-:W-:Y:S06]  /*1a10*/  BRA `(.L_x_1214) ;  /* 0x0000000c00607947 */ /* 0x000fec0003800000 */
.L_x_1210:
[----:B------:R-:W-:-:S09]  /*1a20*/  UISETP.GT.AND UP0, UPT, UR4, 0x6, UPT ;  /* 0x000000060400788c */ /* 0x000fd2000bf04270 */
[----:B------:R-:W-:Y:S05]  /*1a30*/  BRA.U UP0, `(.L_x_1217) ;  /* 0x0000000100247547 */ /* 0x000fea000b800000 */
[----:B------:R-:W-:-:S09]  /*1a40*/  UISETP.NE.AND UP0, UPT, UR4, 0x5, UPT ;  /* 0x000000050400788c */ /* 0x000fd2000bf05270 */
[----:B------:R-:W-:Y:S05]  /*1a50*/  BRA.U !UP0, `(.L_x_1218) ;  /* 0x0000000108147547 */ /* 0x000fea000b800000 */
[----:B------:R-:W-:-:S09]  /*1a60*/  UISETP.NE.AND UP0, UPT, UR4, 0x6, UPT ;  /* 0x000000060400788c */ /* 0x000fd2000bf05270 */
[----:B------:R-:W-:Y:S05]  /*1a70*/  BRA.U UP0, `(.L_x_1213) ;  /* 0x0000000900ac7547 */ /* 0x000fea000b800000 */
[----:B------:R-:W2:Y:S02]  /*1a80*/  LDG.E R2, desc[UR36][R2.64] ;  /* 0x0000002402027981 */ /* 0x000ea4000c1e1900 */
[----:B--2---:R-:W-:Y:S01]  /*1a90*/  F2FP.F16.F32.PACK_AB R19, RZ, R2 ;  /* 0x00000002ff13723e */ /* 0x004fe200000000ff */
[----:B------:R-:W-:Y:S06]  /*1aa0*/  BRA `(.L_x_1214) ;  /* 0x0000000c003c7947 */ /* 0x000fec0003800000 */
.L_x_1218:
[----:B------:R0:W5:Y:S01]  /*1ab0*/  LDG.E.U16 R19, desc[UR36][R2.64] ;  /* 0x0000002402137981 */ /* 0x000162000c1e1500 */
[----:B------:R-:W-:Y:S05]  /*1ac0*/  BRA `(.L_x_1214) ;  /* 0x0000000c00347947 */ /* 0x000fea0003800000 */
.L_x_1217:
[----:B------:R-:W-:-:S09]  /*1ad0*/  UISETP.NE.AND UP0, UPT, UR4, 0x7, UPT ;  /* 0x000000070400788c */ /* 0x000fd2000bf05270 */
[----:B------:R-:W-:Y:S05]  /*1ae0*/  BRA.U !UP0, `(.L_x_1219) ;  /* 0x0000000108247547 */ /* 0x000fea000b800000 */
[----:B------:R-:W-:-:S09]  /*1af0*/  UISETP.NE.AND UP0, UPT, UR4, 0x8, UPT ;  /* 0x000000080400788c */ /* 0x000fd2000bf05270 */
[----:B------:R-:W-:Y:S05]  /*1b00*/  BRA.U !UP0, `(.L_x_1220) ;  /* 0x0000000108147547 */ /* 0x000fea000b800000 */
[----:B------:R-:W-:-:S09]  /*1b10*/  UISETP.NE.AND UP0, UPT, UR4, 0x9, UPT ;  /* 0x000000090400788c */ /* 0x000fd2000bf05270 */
[----:B------:R-:W-:Y:S05]  /*1b20*/  BRA.U UP0, `(.L_x_1213) ;  /* 0x0000000900807547 */ /* 0x000fea000b800000 */
[----:B------:R-:W2:Y:S02]  /*1b30*/  LDG.E R2, desc[UR36][R2.64] ;  /* 0x0000002402027981 */ /* 0x000ea4000c1e1900 */
[----:B--2---:R-:W-:Y:S01]  /*1b40*/  F2FP.F16.F32.PACK_AB R19, RZ, R2 ;  /* 0x00000002ff13723e */ /* 0x004fe200000000ff */
[----:B------:R-:W-:Y:S06]  /*1b50*/  BRA `(.L_x_1214) ;  /* 0x0000000c00107947 */ /* 0x000fec0003800000 */
.L_x_1220:
[----:B------:R1:W5:Y:S01]  /*1b60*/  LDG.E.U16 R19, desc[UR36][R2.64] ;  /* 0x0000002402137981 */ /* 0x000362000c1e1500 */
[----:B------:R-:W-:Y:S05]  /*1b70*/  BRA `(.L_x_1214) ;  /* 0x0000000c00087947 */ /* 0x000fea0003800000 */
.L_x_1219:
[----:B------:R-:W2:Y:S01]  /*1b80*/  LDG.E.64 R2, desc[UR36][R2.64] ;  /* 0x0000002402027981 */ /* 0x000ea2000c1e1b00 */
[----:B------:R-:W-:Y:S01]  /*1b90*/  UMOV UR4, 0xf0000000 ;  /* 0xf000000000047882 */ /* 0x000fe20000000000 */
[----:B------:R-:W-:Y:S01]  /*1ba0*/  UMOV UR5, 0x380fffff ;  /* 0x380fffff00057882 */ /* 0x000fe20000000000 */
[----:B--2---:R-:W0:Y:S01]  /*1bb0*/  F2F.F32.F64 R0, R2 ;  /* 0x0000000200007310 */ /* 0x004e220000301000 */
[----:B------:R-:W-:-:S14]  /*1bc0*/  DSETP.GEU.AND P0, PT, |R2|, UR4, PT ;  /* 0x0000000402007e2a */ /* 0x000fdc000bf0e200 */
[----:B0-----:R-:W-:-:S05]  /*1bd0*/  @!P0 FMUL R0, R0, 1.175494350822287508e-38 ;  /* 0x0080000000008820 */ /* 0x001fca0000400000 */
[----:B------:R-:W-:-:S04]  /*1be0*/  F2FP.F16.F32.PACK_AB R0, RZ, R0 ;  /* 0x00000000ff00723e */ /* 0x000fc800000000ff */
[----:B------:R-:W-:Y:S01]  /*1bf0*/  PRMT R19, R0, 0x7610, R19 ;  /* 0x0000761000137816 */ /* 0x000fe20000000013 */
[----:B------:R-:W-:Y:S06]  /*1c00*/  BRA `(.L_x_1214) ;  /* 0x0000000800e47947 */ /* 0x000fec0003800000 */
.L_x_1209:
        /* <DEDUP_REMOVED lines=11> */
[----:B------:R-:W-:-:S04]  /*1cc0*/  F2FP.F16.F32.PACK_AB R0, RZ, R0 ;  /* 0x00000000ff00723e */ /* 0x000fc800000000ff */
[----:B------:R-:W-:Y:S01]  /*1cd0*/  PRMT R19, R0, 0x7610, R19 ;  /* 0x0000761000137816 */ /* 0x000fe20000000013 */
[----:B------:R-:W-:Y:S06]  /*1ce0*/  BRA `(.L_x_1214) ;  /* 0x0000000800ac7947 */ /* 0x000fec0003800000 */
.L_x_1223:
        /* <DEDUP_REMOVED lines=9> */
.L_x_1222:
        /* <DEDUP_REMOVED lines=24> */
[----:B------:R-:W-:-:S04]  /*1f00*/  F2FP.F16.F32.PACK_AB R5, RZ, R5 ;  /* 0x00000005ff05723e */ /* 0x000fc800000000ff */
[----:B------:R-:W-:Y:S01]  /*1f10*/  PRMT R19, R5, 0x7610, R19 ;  /* 0x0000761005137816 */ /* 0x000fe20000000013 */
[----:B------:R-:W-:Y:S06]  /*1f20*/  BRA `(.L_x_1214) ;  /* 0x00000008001c7947 */ /* 0x000fec0003800000 */
.L_x_1225:
        /* <DEDUP_REMOVED lines=11> */
[----:B------:R-:W-:-:S04]  /*1fe0*/  F2FP.F16.F32.PACK_AB R0, RZ, R0 ;  /* 0x00000000ff00723e */ /* 0x000fc800000000ff */
[----:B------:R-:W-:Y:S01]  /*1ff0*/  PRMT R19, R0, 0x7610, R19 ;  /* 0x0000761000137816 */ /* 0x000fe20000000013 */
[----:B------:R-:W-:Y:S06]  /*2000*/  BRA `(.L_x_1214) ;  /* 0x0000000400e47947 */ /* 0x000fec0003800000 */
.L_x_1224:
[----:B------:R-:W2:Y:S02]  /*2010*/  LDG.E.U16 R0, desc[UR36][R2.64] ;  /* 0x0000002402007981 */ /* 0x000ea4000c1e1500 */
[----:B--2---:R-:W-:-:S05]  /*2020*/  IMAD.U32 R0, R0, 0x10000, RZ ;  /* 0x0001000000007824 */ /* 0x004fca00078e00ff */
[----:B------:R-:W-:-:S04]  /*2030*/  F2FP.F16.F32.PACK_AB R0, RZ, R0 ;  /* 0x00000000ff00723e */ /* 0x000fc800000000ff */
[----:B------:R-:W-:Y:S01]  /*2040*/  PRMT R19, R0, 0x7610, R19 ;  /* 0x0000761000137816 */ /* 0x000fe20000000013 */
[----:B------:R-:W-:Y:S06]  /*2050*/  BRA `(.L_x_1214) ;  /* 0x0000000400d07947 */ /* 0x000fec0003800000 */
.L_x_1221:
        /* <DEDUP_REMOVED lines=10> */
[----:B------:R-:W-:-:S04]  /*2100*/  F2FP.F16.F32.PACK_AB R0, RZ, R0 ;  /* 0x00000000ff00723e */ /* 0x000fc800000000ff */
[----:B------:R-:W-:Y:S01]  /*2110*/  PRMT R19, R0, 0x7610, R19 ;  /* 0x0000761000137816 */ /* 0x000fe20000000013 */
[----:B------:R-:W-:Y:S06]  /*2120*/  BRA `(.L_x_1214) ;  /* 0x00000004009c7947 */ /* 0x000fec0003800000 */
.L_x_1228:
        /* <DEDUP_REMOVED lines=21> */
.L_x_1232:
[----:B------:R-:W-:Y:S05]  /*2280*/  BSYNC.RECONVERGENT B1 ;  /* 0x0000000000017941 */ /* 0x000fea0003800200 */
.L_x_1231:
[----:B------:R-:W-:Y:S01]  /*2290*/  IMAD.SHL.U32 R0, R0, 0x100000, RZ ;  /* 0x0010000000007824 */ /* 0x000fe200078e00ff */
[----:B------:R-:W-:-:S04]  /*22a0*/  LEA R2, R2, 0x3b800000, 0x17 ;  /* 0x3b80000002027811 */ /* 0x000fc800078eb8ff */
[----:B------:R-:W-:-:S07]  /*22b0*/  LOP3.LUT R0, R2, R0, R7, 0xfe, !PT ;  /* 0x0000000002007212 */ /* 0x000fce00078efe07 */
.L_x_1230:
[----:B------:R-:W-:Y:S05]  /*22c0*/  BSYNC.RECONVERGENT B0 ;  /* 0x0000000000007941 */ /* 0x000fea0003800200 */
.L_x_1229:
[----:B------:R-:W-:-:S04]  /*22d0*/  F2FP.F16.F32.PACK_AB R0, RZ, R0 ;  /* 0x00000000ff00723e */ /* 0x000fc800000000ff */
[----:B------:R-:W-:Y:S01]  /*22e0*/  PRMT R19, R0, 0x7610, R19 ;  /* 0x0000761000137816 */ /* 0x000fe20000000013 */
[----:B------:R-:W-:Y:S06]  /*22f0*/  BRA `(.L_x_1214) ;  /* 0x0000000400287947 */ /* 0x000fec0003800000 */
.L_x_1227:
        /* <DEDUP_REMOVED lines=21> */
.L_x_1236:
[----:B------:R-:W-:Y:S05]  /*2450*/  BSYNC.RECONVERGENT B1 ;  /* 0x0000000000017941 */ /* 0x000fea0003800200 */
.L_x_1235:
[----:B------:R-:W-:Y:S01]  /*2460*/  IMAD.SHL.U32 R0, R0, 0x200000, RZ ;  /* 0x0020000000007824 */ /* 0x000fe200078e00ff */
[----:B------:R-:W-:-:S04]  /*2470*/  LEA R2, R2, 0x37800000, 0x17 ;  /* 0x3780000002027811 */ /* 0x000fc800078eb8ff */
[----:B------:R-:W-:-:S07]  /*2480*/  LOP3.LUT R0, R2, R0, R7, 0xfe, !PT ;  /* 0x0000000002007212 */ /* 0x000fce00078efe07 */
.L_x_1234:
[----:B------:R-:W-:Y:S05]  /*2490*/  BSYNC.RECONVERGENT B0 ;  /* 0x0000000000007941 */ /* 0x000fea0003800200 */
.L_x_1233:
[----:B------:R-:W-:-:S04]  /*24a0*/  F2FP.F16.F32.PACK_AB R0, RZ, R0 ;  /* 0x00000000ff00723e */ /* 0x000fc800000000ff */
[----:B------:R-:W-:Y:S01]  /*24b0*/  PRMT R19, R0, 0x7610, R19 ;  /* 0x0000761000137816 */ /* 0x000fe20000000013 */
[----:B------:R-:W-:Y:S06]  /*24c0*/  BRA `(.L_x_1214) ;  /* 0x0000000000b47947 */ /* 0x000fec0003800000 */
.L_x_1226:
[----:B------:R-:W-:-:S09]  /*24d0*/  UISETP.NE.AND UP0, UPT, UR4, 0x1c, UPT ;  /* 0x0000001c0400788c */ /* 0x000fd2000bf05270 */
[----:B------:R-:W-:Y:S05]  /*24e0*/  BRA.U !UP0, `(.L_x_1237) ;  /* 0x00000001089c7547 */ /* 0x000fea000b800000 */
[----:B------:R-:W-:-:S09]  /*24f0*/  UISETP.NE.AND UP0, UPT, UR4, 0x1d, UPT ;  /* 0x0000001d0400788c */ /* 0x000fd2000bf05270 */
[----:B------:R-:W-:Y:S05]  /*2500*/  BRA.U !UP0, `(.L_x_1238) ;  /* 0x0000000108807547 */ /* 0x000fea000b800000 */
[----:B------:R-:W-:-:S09]  /*2510*/  UISETP.NE.AND UP0, UPT, UR4, 0x2c, UPT ;  /* 0x0000002c0400788c */ /* 0x000fd2000bf05270 */
[----:B------:R-:W-:Y:S05]  /*2520*/  BRA.U !UP0, `(.L_x_1239) ;  /* 0x0000000108487547 */ /* 0x000fea000b800000 */
.L_x_1213:
        /* <DEDUP_REMOVED lines=15> */
[----:B--2---:R-:W-:Y:S05]  /*2620*/  CALL.ABS.NOINC R2 ;  /* 0x0000000002007343 */ /* 0x004fea0003c00000 */
.L_x_1240:
[----:B------:R-:W-:Y:S01]  /*2630*/  PRMT R19, RZ, 0x7610, R19 ;  /* 0x00007610ff137816 */ /* 0x000fe20000000013 */
[----:B------:R-:W-:Y:S06]  /*2640*/  BRA `(.L_x_1214) ;  /* 0x0000000000547947 */ /* 0x000fec0003800000 */
.L_x_1239:
        /* <DEDUP_REMOVED lines=8> */
.L_x_1242:
[----:B------:R-:W-:Y:S05]  /*26d0*/  BSYNC.RECONVERGENT B0 ;  /* 0x0000000000007941 */ /* 0x000fea0003800200 */
.L_x_1241:
[----:B------:R-:W-:-:S04]  /*26e0*/  F2FP.F16.F32.PACK_AB R0, RZ, R0 ;  /* 0x00000000ff00723e */ /* 0x000fc800000000ff */
[----:B------:R-:W-:Y:S01]  /*26f0*/  PRMT R19, R0, 0x7610, R19 ;  /* 0x0000761000137816 */ /* 0x000fe20000000013 */
[----:B------:R-:W-:Y:S06]  /*2700*/  BRA `(.L_x_1214) ;  /* 0x0000000000247947 */ /* 0x000fec0003800000 */
.L_x_1238:
[----:B------:R-:W2:Y:S02]  /*2710*/  LDG.E.64 R2, desc[UR36][R2.64] ;  /* 0x0000002402027981 */ /* 0x000ea4000c1e1b00 */
[----:B--2---:R-:W0:Y:S02]  /*2720*/  I2F.U64 R0, R2 ;  /* 0x0000000200007312 */ /* 0x004e240000301000 */
[----:B0-----:R-:W-:-:S04]  /*2730*/  F2FP.F16.F32.PACK_AB R0, RZ, R0 ;  /* 0x00000000ff00723e */ /* 0x001fc800000000ff */
[----:B------:R-:W-:Y:S01]  /*2740*/  PRMT R19, R0, 0x7610, R19 ;  /* 0x0000761000137816 */ /* 0x000fe20000000013 */
[----:B------:R-:W-:Y:S06]  /*2750*/  BRA `(.L_x_1214) ;  /* 0x0000000000107947 */ /* 0x000fec0003800000 */
.L_x_1237:
[----:B------:R-:W2:Y:S02]  /*2760*/  LDG.E R2, desc[UR36][R2.64] ;  /* 0x0000002402027981 */ /* 0x000ea4000c1e1900 */
[----:B--2---:R-:W-:-:S04]  /*2770*/  I2FP.F32.U32 R0, R2 ;  /* 0x0000000200007245 */ /* 0x004fc80000201000 */
[----:B------:R-:W-:-:S04]  /*2780*/  F2FP.F16.F32.PACK_AB R0, RZ, R0 ;  /* 0x00000000ff00723e */ /* 0x000fc800000000ff */
[----:B------:R-:W-:-:S07]  /*2790*/  PRMT R19, R0, 0x7610, R19 ;  /* 0x0000761000137816 */ /* 0x000fce0000000013 */
.L_x_1214:
[----:B------:R-:W0:Y:S01]  /*27a0*/  LDCU.64 UR6, c[0x0][0x5f8] ;  /* 0x0000bf00ff0677ac */ /* 0x000e220008000a00 */
[----:B------:R-:W-:-:S04]  /*27b0*/  UPRMT UR4, UR41, 0x7772, URZ ;  /* 0x0000777229047896 */ /* 0x000fc800080000ff */
[----:B------:R-:W-:Y:S01]  /*27c0*/  UISETP.GT.AND UP0, UPT, UR4, 0x9, UPT ;  /* 0x000000090400788c */ /* 0x000fe2000bf04270 */
[----:B01----:R-:W-:-:S05]  /*27d0*/  IADD3 R2, P0, PT, R18, UR6, RZ ;  /* 0x0000000612027c10 */ /* 0x003fca000ff1e0ff */
        /* <DEDUP_REMOVED lines=12> */
[----:B0-----:R-:W-:Y:S01]  /*28a0*/  F2FP.F16.F32.PACK_AB R0, RZ, R0 ;  /* 0x00000000ff00723e */ /* 0x001fe200000000ff */
[----:B------:R-:W-:Y:S06]  /*28b0*/  BRA `(.L_x_1248) ;  /* 0x0000000c008c7947 */ /* 0x000fec0003800000 */
.L_x_1246:
[----:B------:R-:W2:Y:S02]  /*28c0*/  LDG.E.U8 R2, desc[UR36][R2.64] ;  /* 0x0000002402027981 */ /* 0x000ea4000c1e1100 */
[----:B--2---:R-:W-:-:S04]  /*28d0*/  I2FP.F32.U32 R0, R2 ;  /* 0x0000000200007245 */ /* 0x004fc80000201000 */
[----:B------:R-:W-:Y:S01]  /*28e0*/  F2FP.F16.F32.PACK_AB R0, RZ, R0 ;  /* 0x00000000ff00723e */ /* 0x000fe200000000ff */
[----:B------:R-:W-:Y:S06]  /*28f0*/  BRA `(.L_x_1248) ;  /* 0x0000000c007c7947 */ /* 0x000fec0003800000 */
.L_x_1245:
        /* <DEDUP_REMOVED lines=8> */
[----:B0-----:R-:W-:Y:S01]  /*2980*/  F2FP.F16.F32.PACK_AB R0, RZ, R0 ;  /* 0x00000000ff00723e */ /* 0x001fe200000000ff */
[----:B------:R-:W-:Y:S06]  /*2990*/  BRA `(.L_x_1248) ;  /* 0x0000000c00547947 */ /* 0x000fec0003800000 */
.L_x_1250:
[----:B------:R-:W2:Y:S02]  /*29a0*/  LDG.E R2, desc[UR36][R2.64] ;  /* 0x0000002402027981 */ /* 0x000ea4000c1e1900 */
[----:B--2---:R-:W-:-:S04]  /*29b0*/  I2FP.F32.S32 R0, R2 ;  /* 0x0000000200007245 */ /* 0x004fc80000201400 */
[----:B------:R-:W-:Y:S01]  /*29c0*/  F2FP.F16.F32.PACK_AB R0, RZ, R0 ;  /* 0x00000000ff00723e */ /* 0x000fe200000000ff */
[----:B------:R-:W-:Y:S06]  /*29d0*/  BRA `(.L_x_1248) ;  /* 0x0000000c00447947 */ /* 0x000fec0003800000 */
.L_x_1249:
[----:B------:R-:W2:Y:S02]  /*29e0*/  LDG.E.U16 R2, desc[UR36][R2.64] ;  /* 0x0000002402027981 */ /* 0x000ea4000c1e1500 */
[----:B--2---:R-:W0:Y:S02]  /*29f0*/  I2F.S16 R0, R2 ;  /* 0x0000000200007306 */ /* 0x004e240000101400 */
[----:B0-----:R-:W-:Y:S01]  /*2a00*/  F2FP.F16.F32.PACK_AB R0, RZ, R0 ;  /* 0x00000000ff00723e */ /* 0x001fe200000000ff */
[----:B------:R-:W-:Y:S06]  /*2a10*/  BRA `(.L_x_1248) ;  /* 0x0000000c00347947 */ /* 0x000fec0003800000 */
.L_x_1244:
        /* <DEDUP_REMOVED lines=9> */
.L_x_1252:
[----:B------:R1:W5:Y:S01]  /*2ab0*/  LDG.E.U16 R0, desc[UR36][R2.64] ;  /* 0x0000002402007981 */ /* 0x000362000c1e1500 */
[----:B------:R-:W-:Y:S05]  /*2ac0*/  BRA `(.L_x_1248) ;  /* 0x0000000c00087947 */ /* 0x000fea0003800000 */
.L_x_1251:
        /* <DEDUP_REMOVED lines=9> */
.L_x_1254:
[----:B------:R0:W5:Y:S01]  /*2b60*/  LDG.E.U16 R0, desc[UR36][R2.64] ;  /* 0x0000002402007981 */ /* 0x000162000c1e1500 */
[----:B------:R-:W-:Y:S05]  /*2b70*/  BRA `(.L_x_1248) ;  /* 0x0000000800dc7947 */ /* 0x000fea0003800000 */
.L_x_1253:
[----:B------:R-:W2:Y:S01]  /*2b80*/  LDG.E.64 R2, desc[UR36][R2.64] ;  /* 0x0000002402027981 */ /* 0x000ea2000c1e1b00 */
[----:B------:R-:W-:Y:S01]  /*2b90*/  UMOV UR4, 0xf0000000 ;  /* 0xf000000000047882 */ /* 0x000fe20000000000 */
[----:B------:R-:W-:Y:S01]  /*2ba0*/  UMOV UR5, 0x380fffff ;  /* 0x380fffff00057882 */ /* 0x000fe20000000000 */
[----:B--2---:R-:W0:Y:S01]  /*2bb0*/  F2F.F32.F64 R0, R2 ;  /* 0x0000000200007310 */ /* 0x004e220000301000 */
[----:B------:R-:W-:-:S14]  /*2bc0*/  DSETP.GEU.AND P0, PT, |R2|, UR4, PT ;  /* 0x0000000402007e2a */ /* 0x000fdc000bf0e200 */
[----:B0-----:R-:W-:-:S05]  /*2bd0*/  @!P0 FMUL R0, R0, 1.175494350822287508e-38 ;  /* 0x0080000000008820 */ /* 0x001fca0000400000 */
[----:B------:R-:W-:Y:S01]  /*2be0*/  F2FP.F16.F32.PACK_AB R0, RZ, R0 ;  /* 0x00000000ff00723e */ /* 0x000fe200000000ff */
[----:B------:R-:W-:Y:S06]  /*2bf0*/  BRA `(.L_x_1248) ;  /* 0x0000000800bc7947 */ /* 0x000fec0003800000 */
.L_x_1243:
        /* <DEDUP_REMOVED lines=11> */
[----:B------:R-:W-:Y:S01]  /*2cb0*/  F2FP.F16.F32.PACK_AB R0, RZ, R0 ;  /* 0x00000000ff00723e */ /* 0x000fe200000000ff */
[----:B------:R-:W-:Y:S06]  /*2cc0*/  BRA `(.L_x_1248) ;  /* 0x0000000800887947 */ /* 0x000fec0003800000 */
.L_x_1257:
        /* <DEDUP_REMOVED lines=8> */
.L_x_1256:
        /* <DEDUP_REMOVED lines=27> */
.L_x_1259:
[----:B------:R-:W2:Y:S02]  /*2f00*/  LDG.E.U8 R2, desc[UR36][R2.64] ;  /* 0x0000002402027981 */ /* 0x000ea4000c1e1100 */
[C---:B--2---:R-:W-:Y:S01]  /*2f10*/  SHF.L.U32 R4, R2.reuse, 0x19, RZ ;  /* 0x0000001902047819 */ /* 0x044fe200000006ff */
        /* <DEDUP_REMOVED lines=9> */
[----:B------:R-:W-:Y:S01]  /*2fb0*/  F2FP.F16.F32.PACK_AB R0, RZ, R0 ;  /* 0x00000000ff00723e */ /* 0x000fe200000000ff */
[----:B------:R-:W-:Y:S06]  /*2fc0*/  BRA `(.L_x_1248) ;  /* 0x0000000400c87947 */ /* 0x000fec0003800000 */
.L_x_1258:
[----:B------:R-:W2:Y:S02]  /*2fd0*/  LDG.E.U16 R0, desc[UR36][R2.64] ;  /* 0x0000002402007981 */ /* 0x000ea4000c1e1500 */
[----:B--2---:R-:W-:-:S05]  /*2fe0*/  IMAD.U32 R0, R0, 0x10000, RZ ;  /* 0x0001000000007824 */ /* 0x004fca00078e00ff */
[----:B------:R-:W-:Y:S01]  /*2ff0*/  F2FP.F16.F32.PACK_AB R0, RZ, R0 ;  /* 0x00000000ff00723e */ /* 0x000fe200000000ff */
[----:B------:R-:W-:Y:S06]  /*3000*/  BRA `(.L_x_1248) ;  /* 0x0000000400b87947 */ /* 0x000fec0003800000 */
.L_x_1255:
        /* <DEDUP_REMOVED lines=10> */
[----:B------:R-:W-:Y:S01]  /*30b0*/  F2FP.F16.F32.PACK_AB R0, RZ, R0 ;  /* 0x00000000ff00723e */ /* 0x000fe200000000ff */
[----:B------:R-:W-:Y:S06]  /*30c0*/  BRA `(.L_x_1248) ;  /* 0x0000000400887947 */ /* 0x000fec0003800000 */
.L_x_1262:
        /* <DEDUP_REMOVED lines=21> */
.L_x_1266:
[----:B------:R-:W-:Y:S05]  /*3220*/  BSYNC.RECONVERGENT B1 ;  /* 0x0000000000017941 */ /* 0x000fea0003800200 */
.L_x_1265:
[----:B------:R-:W-:Y:S01]  /*3230*/  IMAD.SHL.U32 R0, R0, 0x100000, RZ ;  /* 0x0010000000007824 */ /* 0x000fe200078e00ff */
[----:B------:R-:W-:-:S04]  /*3240*/  LEA R2, R2, 0x3b800000, 0x17 ;  /* 0x3b80000002027811 */ /* 0x000fc800078eb8ff */
[----:B------:R-:W-:-:S07]  /*3250*/  LOP3.LUT R0, R2, R0, R7, 0xfe, !PT ;  /* 0x0000000002007212 */ /* 0x000fce00078efe07 */
.L_x_1264:
[----:B------:R-:W-:Y:S05]  /*3260*/  BSYNC.RECONVERGENT B0 ;  /* 0x0000000000007941 */ /* 0x000fea0003800200 */
.L_x_1263:
[----:B------:R-:W-:Y:S01]  /*3270*/  F2FP.F16.F32.PACK_AB R0, RZ, R0 ;  /* 0x00000000ff00723e */ /* 0x000fe200000000ff */
[----:B------:R-:W-:Y:S06]  /*3280*/  BRA `(.L_x_1248) ;  /* 0x0000000400187947 */ /* 0x000fec0003800000 */
.L_x_1261:
        /* <DEDUP_REMOVED lines=21> */
.L_x_1270:
[----:B------:R-:W-:Y:S05]  /*33e0*/  BSYNC.RECONVERGENT B1 ;  /* 0x0000000000017941 */ /* 0x000fea0003800200 */
.L_x_1269:
[----:B------:R-:W-:Y:S01]  /*33f0*/  IMAD.SHL.U32 R0, R0, 0x200000, RZ ;  /* 0x0020000000007824 */ /* 0x000fe200078e00ff */
[----:B------:R-:W-:-:S04]  /*3400*/  LEA R2, R2, 0x37800000, 0x17 ;  /* 0x3780000002027811 */ /* 0x000fc800078eb8ff */
[----:B------:R-:W-:-:S07]  /*3410*/  LOP3.LUT R0, R2, R0, R7, 0xfe, !PT ;  /* 0x0000000002007212 */ /* 0x000fce00078efe07 */
.L_x_1268:
[----:B------:R-:W-:Y:S05]  /*3420*/  BSYNC.RECONVERGENT B0 ;  /* 0x0000000000007941 */ /* 0x000fea0003800200 */
.L_x_1267:
[----:B------:R-:W-:Y:S01]  /*3430*/  F2FP.F16.F32.PACK_AB R0, RZ, R0 ;  /* 0x00000000ff00723e */ /* 0x000fe200000000ff */
[----:B------:R-:W-:Y:S06]  /*3440*/  BRA `(.L_x_1248) ;  /* 0x0000000000a87947 */ /* 0x000fec0003800000 */
.L_x_1260:
[----:B------:R-:W-:-:S09]  /*3450*/  UISETP.NE.AND UP0, UPT, UR4, 0x1c, UPT ;  /* 0x0000001c0400788c */ /* 0x000fd2000bf05270 */
[----:B------:R-:W-:Y:S05]  /*3460*/  BRA.U !UP0, `(.L_x_1271) ;  /* 0x0000000108947547 */ /* 0x000fea000b800000 */
[----:B------:R-:W-:-:S09]  /*3470*/  UISETP.NE.AND UP0, UPT, UR4, 0x1d, UPT ;  /* 0x0000001d0400788c */ /* 0x000fd2000bf05270 */
[----:B------:R-:W-:Y:S05]  /*3480*/  BRA.U !UP0, `(.L_x_1272) ;  /* 0x00000001087c7547 */ /* 0x000fea000b800000 */
[----:B------:R-:W-:-:S09]  /*3490*/  UISETP.NE.AND UP0, UPT, UR4, 0x2c, UPT ;  /* 0x0000002c0400788c */ /* 0x000fd2000bf05270 */
[----:B------:R-:W-:Y:S05]  /*34a0*/  BRA.U !UP0, `(.L_x_1273) ;  /* 0x0000000108487547 */ /* 0x000fea000b800000 */
.L_x_1247:
        /* <DEDUP_REMOVED lines=16> */
.L_x_1274:
[----:B------:R-:W-:Y:S01]  /*35b0*/  PRMT R0, RZ, 0x7610, R0 ;  /* 0x00007610ff007816 */ /* 0x000fe20000000000 */
[----:B------:R-:W-:Y:S06]  /*35c0*/  BRA `(.L_x_1248) ;  /* 0x0000000000487947 */ /* 0x000fec0003800000 */
.L_x_1273:
        /* <DEDUP_REMOVED lines=8> */
.L_x_1276:
[----:B------:R-:W-:Y:S05]  /*3650*/  BSYNC.RECONVERGENT B0 ;  /* 0x0000000000007941 */ /* 0x000fea0003800200 */
.L_x_1275:
[----:B------:R-:W-:Y:S01]  /*3660*/  F2FP.F16.F32.PACK_AB R0, RZ, R0 ;  /* 0x00000000ff00723e */ /* 0x000fe200000000ff */
[----:B------:R-:W-:Y:S06]  /*3670*/  BRA `(.L_x_1248) ;  /* 0x00000000001c7947 */ /* 0x000fec0003800000 */
.L_x_1272:
[----:B------:R-:W2:Y:S02]  /*3680*/  LDG.E.64 R2, desc[UR36][R2.64] ;  /* 0x0000002402027981 */ /* 0x000ea4000c1e1b00 */
[----:B--2---:R-:W0:Y:S02]  /*3690*/  I2F.U64 R0, R2 ;  /* 0x0000000200007312 */ /* 0x004e240000301000 */
[----:B0-----:R-:W-:Y:S01]  /*36a0*/  F2FP.F16.F32.PACK_AB R0, RZ, R0 ;  /* 0x00000000ff00723e */ /* 0x001fe200000000ff */
[----:B------:R-:W-:Y:S06]  /*36b0*/  BRA `(.L_x_1248) ;  /* 0x00000000000c7947 */ /* 0x000fec0003800000 */
.L_x_1271:
[----:B------:R-:W2:Y:S02]  /*36c0*/  LDG.E R2, desc[UR36][R2.64] ;  /* 0x0000002402027981 */ /* 0x000ea4000c1e1900 */
[----:B--2---:R-:W-:-:S04]  /*36d0*/  I2FP.F32.U32 R0, R2 ;  /* 0x0000000200007245 */ /* 0x004fc80000201000 */
[----:B------:R-:W-:-:S07]  /*36e0*/  F2FP.F16.F32.PACK_AB R0, RZ, R0 ;  /* 0x00000000ff00723e */ /* 0x000fce00000000ff */
.L_x_1248:
[----:B------:R-:W-:Y:S01]  /*36f0*/  UISETP.NE.AND UP0, UPT, UR40, URZ, UPT ;  /* 0x000000ff2800728c */ /* 0x000fe2000bf05270 */
[----:B-----5:R-:W-:Y:S02]  /*3700*/  HADD2.F32 R19, -RZ, R19.H0_H0 ;  /* 0x20000013ff137230 */ /* 0x020fe40000004100 */
[----:B------:R-:W-:-:S06]  /*3710*/  HADD2.F32 R0, -RZ, R0.H0_H0 ;  /* 0x20000000ff007230 */ /* 0x000fcc0000004100 */
[----:B------:R-:W-:Y:S05]  /*3720*/  BRA.U !UP0, `(.L_x_1277) ;  /* 0x0000000108247547 */ /* 0x000fea000b800000 */
[----:B------:R-:W0:Y:S01]  /*3730*/  LDCU.64 UR6, c[0x0][0x600] ;  /* 0x0000c000ff0677ac */ /* 0x000e220008000a00 */
[C---:B------:R-:W-:Y:S01]  /*3740*/  FSETP.GTU.FTZ.AND P0, PT, R0.reuse, RZ, PT ;  /* 0x000000ff0000720b */ /* 0x040fe20003f1c000 */
[----:B------:R-:W2:Y:S01]  /*3750*/  LDCU UR4, c[0x0][0x608] ;  /* 0x0000c100ff0477ac */ /* 0x000ea20008000800 */
[----:B01----:R-:W-:Y:S01]  /*3760*/  FADD.FTZ R3, R0, UR6 ;  /* 0x0000000600037e21 */ /* 0x003fe20008010000 */
[----:B--2---:R-:W-:-:S04]  /*3770*/  FMUL.FTZ R0, R19, UR4 ;  /* 0x0000000413007c20 */ /* 0x004fc80008410000 */
[----:B------:R-:W-:-:S06]  /*3780*/  FMUL.FTZ R0, R0, R3 ;  /* 0x0000000300007220 */ /* 0x000fcc0000410000 */
[----:B------:R-:W-:-:S05]  /*3790*/  @P0 FMUL.FTZ R0, R19, UR7 ;  /* 0x0000000713000c20 */ /* 0x000fca0008410000 */
[----:B------:R-:W-:Y:S01]  /*37a0*/  F2FP.F16.F32.PACK_AB R0, RZ, R0 ;  /* 0x00000000ff00723e */ /* 0x000fe200000000ff */
[----:B------:R-:W-:Y:S06]  /*37b0*/  BRA `(.L_x_1278) ;  /* 0x0000000000407947 */ /* 0x000fec0003800000 */
.L_x_1277:
[----:B------:R-:W-:Y:S01]  /*37c0*/  FSETP.GTU.FTZ.AND P0, PT, R0, RZ, PT ;  /* 0x000000ff0000720b */ /* 0x000fe20003f1c000 */
[----:B------:R-:W-:-:S12]  /*37d0*/  BSSY.RECONVERGENT B0, `(.L_x_1279) ;  /* 0x000000d000007945 */ /* 0x000fd80003800200 */
[----:B------:R-:W-:Y:S05]  /*37e0*/  @P0 BRA `(.L_x_1280) ;  /* 0x0000000000240947 */ /* 0x000fea0003800000 */
[----:B------:R-:W2:Y:S01]  /*37f0*/  LDCU UR4, c[0x0][0x608] ;  /* 0x0000c100ff0477ac */ /* 0x000ea20008000800 */
[----:B------:R-:W3:Y:S01]  /*3800*/  LDCU UR5, c[0x0][0x600] ;  /* 0x0000c000ff0577ac */ /* 0x000ee20008000800 */
[----:B--2---:R-:W-:-:S04]  /*3810*/  FMUL.FTZ R0, R0, UR4 ;  /* 0x0000000400007c20 */ /* 0x004fc80008410000 */
[----:B01----:R-:W-:Y:S01]  /*3820*/  FMUL.FTZ R2, R0, 1.4426950216293334961 ;  /* 0x3fb8aa3b00027820 */ /* 0x003fe20000410000 */
[----:B------:R-:W-:-:S03]  /*3830*/  FMUL.FTZ R0, R19, UR4 ;  /* 0x0000000413007c20 */ /* 0x000fc60008410000 */
[----:B------:R-:W0:Y:S01]  /*3840*/  MUFU.EX2 R3, R2 ;  /* 0x0000000200037308 */ /* 0x000e220000000800 */
[----:B---3--:R-:W-:-:S04]  /*3850*/  FMUL.FTZ R0, R0, UR5 ;  /* 0x0000000500007c20 */ /* 0x008fc80008410000 */
[----:B0-----:R-:W-:Y:S01]  /*3860*/  FMUL.FTZ R0, R0, R3 ;  /* 0x0000000300007220 */ /* 0x001fe20000410000 */
[----:B------:R-:W-:Y:S06]  /*3870*/  BRA `(.L_x_1281) ;  /* 0x0000000000087947 */ /* 0x000fec0003800000 */
.L_x_1280:
[----:B------:R-:W2:Y:S02]  /*3880*/  LDCU UR4, c[0x0][0x604] ;  /* 0x0000c080ff0477ac */ /* 0x000ea40008000800 */
[----:B--2---:R-:W-:-:S07]  /*3890*/  FMUL.FTZ R0, R19, UR4 ;  /* 0x0000000413007c20 */ /* 0x004fce0008410000 */
.L_x_1281:
[----:B------:R-:W-:Y:S05]  /*38a0*/  BSYNC.RECONVERGENT B0 ;  /* 0x0000000000007941 */ /* 0x000fea0003800200 */
.L_x_1279:
[----:B------:R-:W-:-:S07]  /*38b0*/  F2FP.F16.F32.PACK_AB R0, RZ, R0 ;  /* 0x00000000ff00723e */ /* 0x000fce00000000ff */
.L_x_1278:
[----:B------:R-:W0:Y:S01]  /*38c0*/  LDCU.64 UR6, c[0x0][0x5e8] ;  /* 0x0000bd00ff0677ac */ /* 0x000e220008000a00 */
[----:B------:R-:W-:-:S04]  /*38d0*/  ULOP3.LUT UR4, UR41, 0xff, URZ, 0xc0, !UPT ;  /* 0x000000ff29047892 */ /* 0x000fc8000f8ec0ff */
[----:B------:R-:W-:Y:S01]  /*38e0*/  UISETP.GT.AND UP0, UPT, UR4, 0x9, UPT ;  /* 0x000000090400788c */ /* 0x000fe2000bf04270 */
[----:B01----:R-:W-:-:S04]  /*38f0*/  IADD3 R2, P0, PT, R16, UR6, RZ ;  /* 0x0000000610027c10 */ /* 0x003fc8000ff1e0ff */
        /* <DEDUP_REMOVED lines=10> */
[----:B------:R-:W-:-:S04]  /*39a0*/  HADD2.F32 R0, -RZ, R0.H0_H0 ;  /* 0x20000000ff007230 */ /* 0x000fc80000004100 */
[----:B------:R-:W0:Y:S02]  /*39b0*/  F2I.FTZ.TRUNC.NTZ R5, R0 ;  /* 0x0000000000057305 */ /* 0x000e24000021f100 */
[----:B0-----:R0:W-:Y:S01]  /*39c0*/  STG.E.U8 desc[UR36][R2.64], R5 ;  /* 0x0000000502007986 */ /* 0x0011e2000c101124 */
[----:B------:R-:W-:Y:S05]  /*39d0*/  BRA `(.L_x_1287) ;  /* 0x0000000c00807947 */ /* 0x000fea0003800000 */
.L_x_1285:
[----:B------:R-:W-:-:S06]  /*39e0*/  HADD2.F32 R5, -RZ, R0.H0_H0 ;  /* 0x20000000ff057230 */ /* 0x000fcc0000004100 */
[----:B------:R-:W0:Y:S02]  /*39f0*/  F2I.S64.TRUNC R4, R5 ;  /* 0x0000000500047311 */ /* 0x000e24000020d900 */
[----:B0-----:R0:W-:Y:S01]  /*3a00*/  STG.E.U8 desc[UR36][R2.64], R4 ;  /* 0x0000000402007986 */ /* 0x0011e2000c101124 */
[----:B------:R-:W-:Y:S05]  /*3a10*/  BRA `(.L_x_1287) ;  /* 0x0000000c00707947 */ /* 0x000fea0003800000 */
.L_x_1284:
[----:B------:R-:W-:-:S09]  /*3a20*/  UISETP.NE.AND UP0, UPT, UR4, 0x2, UPT ;  /* 0x000000020400788c */ /* 0x000fd2000bf05270 */
[----:B------:R-:W-:Y:S05]  /*3a30*/  BRA.U !UP0, `(.L_x_1288) ;  /* 0x0000000108307547 */ /* 0x000fea000b800000 */
[----:B------:R-:W-:-:S09]  /*3a40*/  UISETP.NE.AND UP0, UPT, UR4, 0x3, UPT ;  /* 0x000000030400788c */ /* 0x000fd2000bf05270 */
[----:B------:R-:W-:Y:S05]  /*3a50*/  BRA.U !UP0, `(.L_x_1289) ;  /* 0x0000000108187547 */ /* 0x000fea000b800000 */
[----:B------:R-:W-:-:S09]  /*3a60*/  UISETP.NE.AND UP0, UPT, UR4, 0x4, UPT ;  /* 0x000000040400788c */ /* 0x000fd2000bf05270 */
[----:B------:R-:W-:Y:S05]  /*3a70*/  BRA.U UP0, `(.L_x_1286) ;  /* 0x0000000900b87547 */ /* 0x000fea000b800000 */
[----:B------:R-:W-:-:S06]  /*3a80*/  HADD2.F32 R4, -RZ, R0.H0_H0 ;  /* 0x20000000ff047230 */ /* 0x000fcc0000004100 */
[----:B------:R-:W0:Y:S02]  /*3a90*/  F2I.S64.TRUNC R4, R4 ;  /* 0x0000000400047311 */ /* 0x000e24000020d900 */
[----:B0-----:R0:W-:Y:S01]  /*3aa0*/  STG.E.64 desc[UR36][R2.64], R4 ;  /* 0x0000000402007986 */ /* 0x0011e2000c101b24 */
[----:B------:R-:W-:Y:S05]  /*3ab0*/  BRA `(.L_x_1287) ;  /* 0x0000000c00487947 */ /* 0x000fea0003800000 */
.L_x_1289:
[----:B------:R-:W-:-:S04]  /*3ac0*/  HADD2.F32 R0, -RZ, R0.H0_H0 ;  /* 0x20000000ff007230 */ /* 0x000fc80000004100 */
[----:B------:R-:W0:Y:S02]  /*3ad0*/  F2I.FTZ.TRUNC.NTZ R5, R0 ;  /* 0x0000000000057305 */ /* 0x000e24000021f100 */
[----:B0-----:R0:W-:Y:S01]  /*3ae0*/  STG.E desc[UR36][R2.64], R5 ;  /* 0x0000000502007986 */ /* 0x0011e2000c101924 */
[----:B------:R-:W-:Y:S05]  /*3af0*/  BRA `(.L_x_1287) ;  /* 0x0000000c00387947 */ /* 0x000fea0003800000 */
.L_x_1288:
[----:B------:R-:W-:-:S04]  /*3b00*/  HADD2.F32 R0, -RZ, R0.H0_H0 ;  /* 0x20000000ff007230 */ /* 0x000fc80000004100 */
[----:B------:R-:W0:Y:S02]  /*3b10*/  F2I.FTZ.TRUNC.NTZ R5, R0 ;  /* 0x0000000000057305 */ /* 0x000e24000021f100 */
[----:B0-----:R0:W-:Y:S01]  /*3b20*/  STG.E.U16 desc[UR36][R2.64], R5 ;  /* 0x0000000502007986 */ /* 0x0011e2000c101524 */
[----:B------:R-:W-:Y:S05]  /*3b30*/  BRA `(.L_x_1287) ;  /* 0x0000000c00287947 */ /* 0x000fea0003800000 */
.L_x_1283:
[----:B------:R-:W-:-:S09]  /*3b40*/  UISETP.GT.AND UP0, UPT, UR4, 0x6, UPT ;  /* 0x000000060400788c */ /* 0x000fd2000bf04270 */
[----:B------:R-:W-:Y:S05]  /*3b50*/  BRA.U UP0, `(.L_x_1290) ;  /* 0x0000000100247547 */ /* 0x000fea000b800000 */
[----:B------:R-:W-:-:S09]  /*3b60*/  UISETP.NE.AND UP0, UPT, UR4, 0x5, UPT ;  /* 0x000000050400788c */ /* 0x000fd2000bf05270 */
[----:B------:R-:W-:Y:S05]  /*3b70*/  BRA.U !UP0, `(.L_x_1291) ;  /* 0x0000000108147547 */ /* 0x000fea000b800000 */
[----:B------:R-:W-:-:S09]  /*3b80*/  UISETP.NE.AND UP0, UPT, UR4, 0x6, UPT ;  /* 0x000000060400788c */ /* 0x000fd2000bf05270 */
[----:B------:R-:W-:Y:S05]  /*3b90*/  BRA.U UP0, `(.L_x_1286) ;  /* 0x0000000900707547 */ /* 0x000fea000b800000 */
[----:B------:R-:W-:-:S05]  /*3ba0*/  HADD2.F32 R5, -RZ, R0.H0_H0 ;  /* 0x20000000ff057230 */ /* 0x000fca0000004100 */
[----:B------:R0:W-:Y:S01]  /*3bb0*/  STG.E desc[UR36][R2.64], R5 ;  /* 0x0000000502007986 */ /* 0x0001e2000c101924 */
[----:B------:R-:W-:Y:S05]  /*3bc0*/  BRA `(.L_x_1287) ;  /* 0x0000000c00047947 */ /* 0x000fea0003800000 */
.L_x_1291:
[----:B------:R0:W-:Y:S01]  /*3bd0*/  STG.E.U16 desc[UR36][R2.64], R0 ;  /* 0x0000000002007986 */ /* 0x0001e2000c101524 */
[----:B------:R-:W-:Y:S05]  /*3be0*/  BRA `(.L_x_1287) ;  /* 0x0000000800fc7947 */ /* 0x000fea0003800000 */
.L_x_1290:
[----:B------:R-:W-:-:S09]  /*3bf0*/  UISETP.NE.AND UP0, UPT, UR4, 0x7, UPT ;  /* 0x000000070400788c */ /* 0x000fd2000bf05270 */
[----:B------:R-:W-:Y:S05]  /*3c00*/  BRA.U !UP0, `(.L_x_1292) ;  /* 0x0000000108347547 */ /* 0x000fea000b800000 */
[----:B------:R-:W-:-:S09]  /*3c10*/  UISETP.NE.AND UP0, UPT, UR4, 0x8, UPT ;  /* 0x000000080400788c */ /* 0x000fd2000bf05270 */
[----:B------:R-:W-:Y:S05]  /*3c20*/  BRA.U !UP0, `(.L_x_1293) ;  /* 0x0000000108187547 */ /* 0x000fea000b800000 */
[----:B------:R-:W-:-:S09]  /*3c30*/  UISETP.NE.AND UP0, UPT, UR4, 0x9, UPT ;  /* 0x000000090400788c */ /* 0x000fd2000bf05270 */
[----:B------:R-:W-:Y:S05]  /*3c40*/  BRA.U UP0, `(.L_x_1286) ;  /* 0x0000000900447547 */ /* 0x000fea000b800000 */
[----:B------:R-:W-:Y:S02]  /*3c50*/  HADD2.F32 R4, -RZ, R0.H0_H0 ;  /* 0x20000000ff047230 */ /* 0x000fe40000004100 */
[----:B------:R-:W-:-:S05]  /*3c60*/  IMAD.MOV.U32 R5, RZ, RZ, RZ ;  /* 0x000000ffff057224 */ /* 0x000fca00078e00ff */
[----:B------:R0:W-:Y:S01]  /*3c70*/  STG.E.64 desc[UR36][R2.64], R4 ;  /* 0x0000000402007986 */ /* 0x0001e2000c101b24 */
[----:B------:R-:W-:Y:S05]  /*3c80*/  BRA `(.L_x_1287) ;  /* 0x0000000800d47947 */ /* 0x000fea0003800000 */
.L_x_1293:
[----:B------:R-:W-:-:S05]  /*3c90*/  HADD2.F32 R0, -RZ, R0.H0_H0 ;  /* 0x20000000ff007230 */ /* 0x000fca0000004100 */
[----:B------:R-:W-:-:S04]  /*3ca0*/  F2FP.F16.F32.PACK_AB R0, RZ, R0 ;  /* 0x00000000ff00723e */ /* 0x000fc800000000ff */
[----:B------:R-:W-:-:S05]  /*3cb0*/  PRMT R0, R0, 0x5410, RZ ;  /* 0x0000541000007816 */ /* 0x000fca00000000ff */
[----:B------:R0:W-:Y:S01]  /*3cc0*/  STG.E desc[UR36][R2.64], R0 ;  /* 0x0000000002007986 */ /* 0x0001e2000c101924 */
[----:B------:R-:W-:Y:S05]  /*3cd0*/  BRA `(.L_x_1287) ;  /* 0x0000000800c07947 */ /* 0x000fea0003800000 */
.L_x_1292:
[----:B------:R-:W-:-:S05]  /*3ce0*/  HADD2.F32 R4, -RZ, R0.H0_H0 ;  /* 0x20000000ff047230 */ /* 0x000fca0000004100 */
[----:B------:R-:W-:-:S06]  /*3cf0*/  FMUL.FTZ R4, R4, 1 ;  /* 0x3f80000004047820 */ /* 0x000fcc0000410000 */
[----:B------:R-:W0:Y:S02]  /*3d00*/  F2F.F64.F32 R4, R4 ;  /* 0x0000000400047310 */ /* 0x000e240000201800 */
[----:B0-----:R0:W-:Y:S01]  /*3d10*/  STG.E.64 desc[UR36][R2.64], R4 ;  /* 0x0000000402007986 */ /* 0x0011e2000c101b24 */
[----:B------:R-:W-:Y:S05]  /*3d20*/  BRA `(.L_x_1287) ;  /* 0x0000000800ac7947 */ /* 0x000fea0003800000 */
.L_x_1282:
        /* <DEDUP_REMOVED lines=8> */
[----:B------:R-:W-:-:S05]  /*3db0*/  HADD2.F32 R0, -RZ, R0.H0_H0 ;  /* 0x20000000ff007230 */ /* 0x000fca0000004100 */
[----:B------:R-:W-:-:S04]  /*3dc0*/  FSETP.NEU.FTZ.AND P0, PT, R0, RZ, PT ;  /* 0x000000ff0000720b */ /* 0x000fc80003f1d000 */
[----:B------:R-:W-:-:S05]  /*3dd0*/  SEL R5, RZ, 0x1, !P0 ;  /* 0x00000001ff057807 */ /* 0x000fca0004000000 */
[----:B------:R0:W-:Y:S01]  /*3de0*/  STG.E.U8 desc[UR36][R2.64], R5 ;  /* 0x0000000502007986 */ /* 0x0001e2000c101124 */
[----:B------:R-:W-:Y:S05]  /*3df0*/  BRA `(.L_x_1287) ;  /* 0x0000000800787947 */ /* 0x000fea0003800000 */
.L_x_1296:
[----:B------:R-:W-:Y:S01]  /*3e00*/  HADD2.F32 R0, -RZ, R0.H0_H0 ;  /* 0x20000000ff007230 */ /* 0x000fe20000004100 */
[----:B------:R-:W-:-:S04]  /*3e10*/  CS2R R6, SRZ ;  /* 0x0000000000067805 */ /* 0x000fc8000001ff00 */
[----:B------:R-:W-:-:S04]  /*3e20*/  FMUL.FTZ R0, R0, 1 ;  /* 0x3f80000000007820 */ /* 0x000fc80000410000 */
[----:B------:R-:W0:Y:S02]  /*3e30*/  F2F.F64.F32 R4, R0 ;  /* 0x0000000000047310 */ /* 0x000e240000201800 */
[----:B0-----:R0:W-:Y:S01]  /*3e40*/  STG.E.128 desc[UR36][R2.64], R4 ;  /* 0x0000000402007986 */ /* 0x0011e2000c101d24 */
[----:B------:R-:W-:Y:S05]  /*3e50*/  BRA `(.L_x_1287) ;  /* 0x0000000800607947 */ /* 0x000fea0003800000 */
.L_x_1295:
[----:B------:R-:W-:-:S09]  /*3e60*/  UISETP.NE.AND UP0, UPT, UR4, 0xf, UPT ;  /* 0x0000000f0400788c */ /* 0x000fd2000bf05270 */
[----:B------:R-:W-:Y:S05]  /*3e70*/  BRA.U !UP0, `(.L_x_1297) ;  /* 0x0000000108a07547 */ /* 0x000fea000b800000 */
[----:B------:R-:W-:-:S09]  /*3e80*/  UISETP.NE.AND UP0, UPT, UR4, 0x17, UPT ;  /* 0x000000170400788c */ /* 0x000fd2000bf05270 */
[----:B------:R-:W-:Y:S05]  /*3e90*/  BRA.U !UP0, `(.L_x_1298) ;  /* 0x00000001084c7547 */ /* 0x000fea000b800000 */
[----:B------:R-:W-:-:S09]  /*3ea0*/  UISETP.NE.AND UP0, UPT, UR4, 0x18, UPT ;  /* 0x000000180400788c */ /* 0x000fd2000bf05270 */
[----:B------:R-:W-:Y:S05]  /*3eb0*/  BRA.U UP0, `(.L_x_1286) ;  /* 0x0000000500a87547 */ /* 0x000fea000b800000 */
[----:B------:R-:W-:Y:S01]  /*3ec0*/  HADD2.F32 R7, -RZ, R0.H0_H0 ;  /* 0x20000000ff077230 */ /* 0x000fe20000004100 */
        /* <DEDUP_REMOVED lines=12> */
.L_x_1300:
[----:B------:R-:W-:Y:S05]  /*3f90*/  BSYNC.RECONVERGENT B0 ;  /* 0x0000000000007941 */ /* 0x000fea0003800200 */
.L_x_1299:
[----:B------:R-:W-:-:S05]  /*3fa0*/  LOP3.LUT R5, R0, 0x80, R5, 0xf8, !PT ;  /* 0x0000008000057812 */ /* 0x000fca00078ef805 */
[----:B------:R0:W-:Y:S01]  /*3fb0*/  STG.E.U8 desc[UR36][R2.64], R5 ;  /* 0x0000000502007986 */ /* 0x0001e2000c101124 */
[----:B------:R-:W-:Y:S05]  /*3fc0*/  BRA `(.L_x_1287) ;  /* 0x0000000800047947 */ /* 0x000fea0003800000 */
.L_x_1298:
[----:B------:R-:W-:Y:S01]  /*3fd0*/  HADD2.F32 R7, -RZ, R0.H0_H0 ;  /* 0x20000000ff077230 */ /* 0x000fe20000004100 */
        /* <DEDUP_REMOVED lines=14> */
.L_x_1302:
[----:B------:R-:W-:Y:S05]  /*40c0*/  BSYNC.RECONVERGENT B0 ;  /* 0x0000000000007941 */ /* 0x000fea0003800200 */
.L_x_1301:
[----:B------:R-:W-:-:S05]  /*40d0*/  LOP3.LUT R5, R0, 0x80, R5, 0xf8, !PT ;  /* 0x0000008000057812 */ /* 0x000fca00078ef805 */
[----:B------:R0:W-:Y:S01]  /*40e0*/  STG.E.U8 desc[UR36][R2.64], R5 ;  /* 0x0000000502007986 */ /* 0x0001e2000c101124 */
[----:B------:R-:W-:Y:S05]  /*40f0*/  BRA `(.L_x_1287) ;  /* 0x0000000400b87947 */ /* 0x000fea0003800000 */
.L_x_1297:
[----:B------:R-:W-:-:S05]  /*4100*/  HADD2.F32 R0, -RZ, R0.H0_H0 ;  /* 0x20000000ff007230 */ /* 0x000fca0000004100 */
[----:B------:R-:W-:-:S05]  /*4110*/  F2FP.BF16.F32.PACK_AB R0, RZ, R0 ;  /* 0x00000000ff00723e */ /* 0x000fca00000010ff */
[----:B------:R0:W-:Y:S01]  /*4120*/  STG.E.U16 desc[UR36][R2.64], R0 ;  /* 0x0000000002007986 */ /* 0x0001e2000c101524 */
[----:B------:R-:W-:Y:S05]  /*4130*/  BRA `(.L_x_1287) ;  /* 0x0000000400a87947 */ /* 0x000fea0003800000 */
.L_x_1294:
        /* <DEDUP_REMOVED lines=8> */
[----:B------:R-:W-:-:S06]  /*41c0*/  HADD2.F32 R5, -RZ, R0.H0_H0 ;  /* 0x20000000ff057230 */ /* 0x000fcc0000004100 */
[----:B------:R-:W0:Y:S02]  /*41d0*/  F2I.FTZ.U32.TRUNC.NTZ R5, R5 ;  /* 0x0000000500057305 */ /* 0x000e24000021f000 */
[----:B0-----:R0:W-:Y:S01]  /*41e0*/  STG.E.U16 desc[UR36][R2.64], R5 ;  /* 0x0000000502007986 */ /* 0x0011e2000c101524 */
[----:B------:R-:W-:Y:S05]  /*41f0*/  BRA `(.L_x_1287) ;  /* 0x0000000400787947 */ /* 0x000fea0003800000 */
.L_x_1305:
[----:B------:R-:W-:Y:S01]  /*4200*/  HADD2.F32 R5, -RZ, R0.H0_H0 ;  /* 0x20000000ff057230 */ /* 0x000fe20000004100 */
        /* <DEDUP_REMOVED lines=12> */
.L_x_1308:
[----:B------:R-:W-:-:S04]  /*42d0*/  SHF.R.U32.HI R0, RZ, 0x14, R5 ;  /* 0x00000014ff007819 */ /* 0x000fc80000011605 */
[----:B------:R-:W-:-:S04]  /*42e0*/  LOP3.LUT R0, R0, 0x1, RZ, 0xc0, !PT ;  /* 0x0000000100007812 */ /* 0x000fc800078ec0ff */
[----:B------:R-:W-:-:S04]  /*42f0*/  IADD3 R0, PT, PT, R5, 0x487ffff, R0 ;  /* 0x0487ffff05007810 */ /* 0x000fc80007ffe000 */
[----:B------:R-:W-:-:S04]  /*4300*/  SHF.R.U32.HI R0, RZ, 0x14, R0 ;  /* 0x00000014ff007819 */ /* 0x000fc80000011600 */
[----:B------:R-:W-:-:S07]  /*4310*/  LOP3.LUT R4, R0, 0xff, RZ, 0xc0, !PT ;  /* 0x000000ff00047812 */ /* 0x000fce00078ec0ff */
.L_x_1309:
[----:B------:R-:W-:-:S04]  /*4320*/  SHF.R.U32.HI R5, RZ, 0x18, R5 ;  /* 0x00000018ff057819 */ /* 0x000fc80000011605 */
[----:B------:R-:W-:-:S04]  /*4330*/  LOP3.LUT R4, R4, 0x80, R5, 0xf8, !PT ;  /* 0x0000008004047812 */ /* 0x000fc800078ef805 */
[----:B------:R-:W-:-:S07]  /*4340*/  PRMT R0, R4, 0x7610, R0 ;  /* 0x0000761004007816 */ /* 0x000fce0000000000 */
.L_x_1307:
[----:B------:R-:W-:Y:S05]  /*4350*/  BSYNC.RECONVERGENT B0 ;  /* 0x0000000000007941 */ /* 0x000fea0003800200 */
.L_x_1306:
[----:B------:R1:W-:Y:S01]  /*4360*/  STG.E.U8 desc[UR36][R2.64], R0 ;  /* 0x0000000002007986 */ /* 0x0003e2000c101124 */
[----:B------:R-:W-:Y:S05]  /*4370*/  BRA `(.L_x_1287) ;  /* 0x0000000400187947 */ /* 0x000fea0003800000 */
.L_x_1304:
[----:B------:R-:W-:Y:S01]  /*4380*/  HADD2.F32 R5, -RZ, R0.H0_H0 ;  /* 0x20000000ff057230 */ /* 0x000fe20000004100 */
[----:B------:R-:W-:Y:S01]  /*4390*/  BSSY.RECONVERGENT B0, `(.L_x_1310) ;  /* 0x0000014000007945 */ /* 0x000fe20003800200 */
[----:B------:R-:W-:-:S03]  /*43a0*/  MOV R0, 0x80 ;  /* 0x0000008000007802 */ /* 0x000fc60000000f00 */
        /* <DEDUP_REMOVED lines=10> */
.L_x_1312:
[----:B------:R-:W-:-:S04]  /*4450*/  SHF.R.U32.HI R0, RZ, 0x15, R5 ;  /* 0x00000015ff007819 */ /* 0x000fc80000011605 */
[----:B------:R-:W-:-:S04]  /*4460*/  LOP3.LUT R0, R0, 0x1, RZ, 0xc0, !PT ;  /* 0x0000000100007812 */ /* 0x000fc800078ec0ff */
[----:B------:R-:W-:-:S04]  /*4470*/  IADD3 R0, PT, PT, R5, 0x88fffff, R0 ;  /* 0x088fffff05007810 */ /* 0x000fc80007ffe000 */
[----:B------:R-:W-:-:S04]  /*4480*/  SHF.R.U32.HI R0, RZ, 0x15, R0 ;  /* 0x00000015ff007819 */ /* 0x000fc80000011600 */
[----:B------:R-:W-:-:S07]  /*4490*/  LOP3.LUT R4, R0, 0xff, RZ, 0xc0, !PT ;  /* 0x000000ff00047812 */ /* 0x000fce00078ec0ff */
.L_x_1313:
[----:B------:R-:W-:-:S04]  /*44a0*/  SHF.R.U32.HI R5, RZ, 0x18, R5 ;  /* 0x00000018ff057819 */ /* 0x000fc80000011605 */
[----:B------:R-:W-:-:S04]  /*44b0*/  LOP3.LUT R4, R4, 0x80, R5, 0xf8, !PT ;  /* 0x0000008004047812 */ /* 0x000fc800078ef805 */
[----:B------:R-:W-:-:S07]  /*44c0*/  PRMT R0, R4, 0x7610, R0 ;  /* 0x0000761004007816 */ /* 0x000fce0000000000 */
.L_x_1311:
[----:B------:R-:W-:Y:S05]  /*44d0*/  BSYNC.RECONVERGENT B0 ;  /* 0x0000000000007941 */ /* 0x000fea0003800200 */
.L_x_1310:
[----:B------:R2:W-:Y:S01]  /*44e0*/  STG.E.U8 desc[UR36][R2.64], R0 ;  /* 0x0000000002007986 */ /* 0x0005e2000c101124 */
[----:B------:R-:W-:Y:S05]  /*44f0*/  BRA `(.L_x_1287) ;  /* 0x0000000000b87947 */ /* 0x000fea0003800000 */
.L_x_1303:
[----:B------:R-:W-:-:S09]  /*4500*/  UISETP.NE.AND UP0, UPT, UR4, 0x1c, UPT ;  /* 0x0000001c0400788c */ /* 0x000fd2000bf05270 */
[----:B------:R-:W-:Y:S05]  /*4510*/  BRA.U !UP0, `(.L_x_1314) ;  /* 0x0000000108a47547 */ /* 0x000fea000b800000 */
[----:B------:R-:W-:-:S09]  /*4520*/  UISETP.NE.AND UP0, UPT, UR4, 0x1d, UPT ;  /* 0x0000001d0400788c */ /* 0x000fd2000bf05270 */
[----:B------:R-:W-:Y:S05]  /*4530*/  BRA.U !UP0, `(.L_x_1315) ;  /* 0x00000001088c7547 */ /* 0x000fea000b800000 */
[----:B------:R-:W-:-:S09]  /*4540*/  UISETP.NE.AND UP0, UPT, UR4, 0x2c, UPT ;  /* 0x0000002c0400788c */ /* 0x000fd2000bf05270 */
[----:B------:R-:W-:Y:S05]  /*4550*/  BRA.U !UP0, `(.L_x_1316) ;  /* 0x0000000108447547 */ /* 0x000fea000b800000 */
.L_x_1286:
        /* <DEDUP_REMOVED lines=16> */
.L_x_1317:
[----:B------:R-:W-:Y:S05]  /*4660*/  BRA `(.L_x_1287) ;  /* 0x00000000005c7947 */ /* 0x000fea0003800000 */
.L_x_1316:
[----:B------:R-:W-:-:S05]  /*4670*/  HADD2.F32 R5, -RZ, R0.H0_H0 ;  /* 0x20000000ff057230 */ /* 0x000fca0000004100 */
[----:B------:R-:W-:-:S04]  /*4680*/  SHF.R.U32.HI R6, RZ, 0x17, R5 ;  /* 0x00000017ff067819 */ /* 0x000fc80000011605 */
[----:B------:R-:W-:-:S04]  /*4690*/  LOP3.LUT R4, R6, 0xff, RZ, 0xc0, !PT ;  /* 0x000000ff06047812 */ /* 0x000fc800078ec0ff */
[----:B------:R-:W-:-:S13]  /*46a0*/  ISETP.NE.AND P1, PT, R4, 0xff, PT ;  /* 0x000000ff0400780c */ /* 0x000fda0003f25270 */
[--C-:B------:R-:W-:Y:S02]  /*46b0*/  @P1 SHF.R.U32.HI R0, RZ, 0x16, R5.reuse ;  /* 0x00000016ff001819 */ /* 0x100fe40000011605 */
[----:B------:R-:W-:Y:S01]  /*46c0*/  @P1 LOP3.LUT P0, RZ, R4, 0x3fffff, R5, 0xf8, !PT ;  /* 0x003fffff04ff1812 */ /* 0x000fe2000780f805 */
[----:B------:R-:W-:Y:S01]  /*46d0*/  HFMA2 R5, -RZ, RZ, 0, 1.5199184417724609375e-05 ;  /* 0x000000ffff057431 */ /* 0x000fe200000001ff */
        /* <DEDUP_REMOVED lines=9> */
.L_x_1315:
[----:B------:R-:W-:-:S06]  /*4770*/  HADD2.F32 R4, -RZ, R0.H0_H0 ;  /* 0x20000000ff047230 */ /* 0x000fcc0000004100 */
[----:B------:R-:W0:Y:S02]  /*4780*/  F2I.U64.TRUNC R4, R4 ;  /* 0x0000000400047311 */ /* 0x000e24000020d800 */
[----:B0-----:R0:W-:Y:S01]  /*4790*/  STG.E.64 desc[UR36][R2.64], R4 ;  /* 0x0000000402007986 */ /* 0x0011e2000c101b24 */
[----:B------:R-:W-:Y:S05]  /*47a0*/  BRA `(.L_x_1287) ;  /* 0x00000000000c7947 */ /* 0x000fea0003800000 */
.L_x_1314:
[----:B------:R-:W-:-:S04]  /*47b0*/  HADD2.F32 R0, -RZ, R0.H0_H0 ;  /* 0x20000000ff007230 */ /* 0x000fc80000004100 */
[----:B------:R-:W0:Y:S02]  /*47c0*/  F2I.FTZ.U32.TRUNC.NTZ R5, R0 ;  /* 0x0000000000057305 */ /* 0x000e24000021f000 */
[----:B0-----:R3:W-:Y:S02]  /*47d0*/  STG.E desc[UR36][R2.64], R5 ;  /* 0x0000000502007986 */ /* 0x0017e4000c101924 */
.L_x_1287:
[----:B------:R-:W-:-:S07]  /*47e0*/  VIADD R17, R17, 0x80 ;  /* 0x0000008011117836 */ /* 0x000fce0000000000 */
.L_x_1207:
[----:B------:R-:W-:Y:S05]  /*47f0*/  BSYNC.RECONVERGENT B6 ;  /* 0x0000000000067941 */ /* 0x000fea0003800200 */
.L_x_1206:
[----:B------:R-:W5:Y:S01]  /*4800*/  LDCU UR4, c[0x0][0x380] ;  /* 0x00007000ff0477ac */ /* 0x000f620008000800 */
[----:B------:R-:W-:Y:S01]  /*4810*/  BSSY.RECONVERGENT B6, `(.L_x_1318) ;  /* 0x000046e000067945 */ /* 0x000fe20003800200 */
[----:B-----5:R-:W-:-:S13]  /*4820*/  ISETP.GE.AND P0, PT, R17, UR4, PT ;  /* 0x0000000411007c0c */ /* 0x020fda000bf06270 */
[----:B------:R-:W-:Y:S05]  /*4830*/  @P0 BRA `(.L_x_1319) ;  /* 0x0000004400ac0947 */ /* 0x000fea0003800000 */
[----:B------:R-:W5:Y:S01]  /*4840*/  LDCU UR4, c[0x0][0x388] ;  /* 0x00007100ff0477ac */ /* 0x000f620008000800 */
[----:B------:R-:W-:Y:S01]  /*4850*/  MOV R18, RZ ;  /* 0x000000ff00127202 */ /* 0x000fe20000000f00 */
        /* <DEDUP_REMOVED lines=352> */
.L_x_1320:
        /* <DEDUP_REMOVED lines=19> */
.L_x_1324:
[----:B------:R-:W2:Y:S02]  /*5f90*/  LDG.E.U8 R2, desc[UR36][R2.64] ;  /* 0x0000002402027981 */ /* 0x000ea4000c1e1100 */
[----:B--2---:R-:W-:-:S04]  /*5fa0*/  I2FP.F32.U32 R0, R2 ;  /* 0x0000000200007245 */ /* 0x004fc80000201000 */
[----:B------:R-:W-:-:S04]  /*5fb0*/  F2FP.F16.F32.PACK_AB R0, RZ, R0 ;  /* 0x00000000ff00723e */ /* 0x000fc800000000ff */
[----:B------:R-:W-:Y:S01]  /*5fc0*/  PRMT R19, R0, 0x7610, R19 ;  /* 0x0000761000137816 */ /* 0x000fe20000000013 */
[----:B------:R-:W-:Y:S06]  /*5fd0*/  BRA `(.L_x_1326) ;  /* 0x0000000c00b47947 */ /* 0x000fec0003800000 */
.L_x_1323:
        /* <DEDUP_REMOVED lines=11> */
.L_x_1328:
[----:B------:R-:W2:Y:S02]  /*6090*/  LDG.E R2, desc[UR36][R2.64] ;  /* 0x0000002402027981 */ /* 0x000ea4000c1e1900 */
[----:B--2---:R-:W-:-:S04]  /*60a0*/  I2FP.F32.S32 R0, R2 ;  /* 0x0000000200007245 */ /* 0x004fc80000201400 */
[----:B------:R-:W-:-:S04]  /*60b0*/  F2FP.F16.F32.PACK_AB R0, RZ, R0 ;  /* 0x00000000ff00723e */ /* 0x000fc800000000ff */
[----:B------:R-:W-:Y:S01]  /*60c0*/  PRMT R19, R0, 0x7610, R19 ;  /* 0x0000761000137816 */ /* 0x000fe20000000013 */
[----:B------:R-:W-:Y:S06]  /*60d0*/  BRA `(.L_x_1326) ;  /* 0x0000000c00747947 */ /* 0x000fec0003800000 */
.L_x_1327:
[----:B------:R-:W2:Y:S02]  /*60e0*/  LDG.E.U16 R2, desc[UR36][R2.64] ;  /* 0x0000002402027981 */ /* 0x000ea4000c1e1500 */
[----:B--2---:R-:W0:Y:S02]  /*60f0*/  I2F.S16 R0, R2 ;  /* 0x0000000200007306 */ /* 0x004e240000101400 */
[----:B0-----:R-:W-:-:S04]  /*6100*/  F2FP.F16.F32.PACK_AB R0, RZ, R0 ;  /* 0x00000000ff00723e */ /* 0x001fc800000000ff */
[----:B------:R-:W-:Y:S01]  /*6110*/  PRMT R19, R0, 0x7610, R19 ;  /* 0x0000761000137816 */ /* 0x000fe20000000013 */
[----:B------:R-:W-:Y:S06]  /*6120*/  BRA `(.L_x_1326) ;  /* 0x0000000c00607947 */ /* 0x000fec0003800000 */
.L_x_1322:
        /* <DEDUP_REMOVED lines=9> */
.L_x_1330:
[----:B------:R0:W5:Y:S01]  /*61c0*/  LDG.E.U16 R19, desc[UR36][R2.64] ;  /* 0x0000002402137981 */ /* 0x000162000c1e1500 */
[----:B------:R-:W-:Y:S05]  /*61d0*/  BRA `(.L_x_1326) ;  /* 0x0000000c00347947 */ /* 0x000fea0003800000 */
.L_x_1329:
        /* <DEDUP_REMOVED lines=9> */
.L_x_1332:
[----:B------:R1:W5:Y:S01]  /*6270*/  LDG.E.U16 R19, desc[UR36][R2.64] ;  /* 0x0000002402137981 */ /* 0x000362000c1e1500 */
[----:B------:R-:W-:Y:S05]  /*6280*/  BRA `(.L_x_1326) ;  /* 0x0000000c00087947 */ /* 0x000fea0003800000 */
.L_x_1331:
        /* <DEDUP_REMOVED lines=9> */
.L_x_1321:
        /* <DEDUP_REMOVED lines=14> */
.L_x_1335:
        /* <DEDUP_REMOVED lines=9> */
.L_x_1334:
[----:B------:R-:W-:-:S09]  /*6490*/  UISETP.NE.AND UP0, UPT, UR4, 0xf, UPT ;  /* 0x0000000f0400788c */ /* 0x000fd2000bf05270 */
[----:B------:R-:W-:Y:S05]  /*64a0*/  BRA.U !UP0, `(.L_x_1336) ;  /* 0x00000001089c7547 */ /* 0x000fea000b800000 */
[----:B------:R-:W-:-:S09]  /*64b0*/  UISETP.NE.AND UP0, UPT, UR4, 0x17, UPT ;  /* 0x000000170400788c */ /* 0x000fd2000bf05270 */
[----:B------:R-:W-:Y:S05]  /*64c0*/  BRA.U !UP0, `(.L_x_1337) ;  /* 0x00000001085c7547 */ /* 0x000fea000b800000 */
[----:B------:R-:W-:-:S09]  /*64d0*/  UISETP.NE.AND UP0, UPT, UR4, 0x18, UPT ;  /* 0x000000180400788c */ /* 0x000fd2000bf05270 */
[----:B------:R-:W-:Y:S05]  /*64e0*/  BRA.U UP0, `(.L_x_1325) ;  /* 0x0000000900047547 */ /* 0x000fea000b800000 */
[----:B------:R-:W2:Y:S01]  /*64f0*/  LDG.E.U8 R0, desc[UR36][R2.64] ;  /* 0x0000002402007981 */ /* 0x000ea2000c1e1100 */
[----:B------:R-:W-:Y:S01]  /*6500*/  MOV R6, 0x1f ;  /* 0x0000001f00067802 */ /* 0x000fe20000000f00 */
        /* <DEDUP_REMOVED lines=16> */
[----:B------:R-:W-:-:S04]  /*6610*/  F2FP.F16.F32.PACK_AB R5, RZ, R5 ;  /* 0x00000005ff05723e */ /* 0x000fc800000000ff */
[----:B------:R-:W-:Y:S01]  /*6620*/  PRMT R19, R5, 0x7610, R19 ;  /* 0x0000761005137816 */ /* 0x000fe20000000013 */
[----:B------:R-:W-:Y:S06]  /*6630*/  BRA `(.L_x_1326) ;  /* 0x00000008001c7947 */ /* 0x000fec0003800000 */
.L_x_1337:
        /* <DEDUP_REMOVED lines=11> */
[----:B------:R-:W-:-:S04]  /*66f0*/  F2FP.F16.F32.PACK_AB R0, RZ, R0 ;  /* 0x00000000ff00723e */ /* 0x000fc800000000ff */
[----:B------:R-:W-:Y:S01]  /*6700*/  PRMT R19, R0, 0x7610, R19 ;  /* 0x0000761000137816 */ /* 0x000fe20000000013 */
[----:B------:R-:W-:Y:S06]  /*6710*/  BRA `(.L_x_1326) ;  /* 0x0000000400e47947 */ /* 0x000fec0003800000 */
.L_x_1336:
[----:B------:R-:W2:Y:S02]  /*6720*/  LDG.E.U16 R0, desc[UR36][R2.64] ;  /* 0x0000002402007981 */ /* 0x000ea4000c1e1500 */
[----:B--2---:R-:W-:-:S05]  /*6730*/  IMAD.U32 R0, R0, 0x10000, RZ ;  /* 0x0001000000007824 */ /* 0x004fca00078e00ff */
[----:B------:R-:W-:-:S04]  /*6740*/  F2FP.F16.F32.PACK_AB R0, RZ, R0 ;  /* 0x00000000ff00723e */ /* 0x000fc800000000ff */
[----:B------:R-:W-:Y:S01]  /*6750*/  PRMT R19, R0, 0x7610, R19 ;  /* 0x0000761000137816 */ /* 0x000fe20000000013 */
[----:B------:R-:W-:Y:S06]  /*6760*/  BRA `(.L_x_1326) ;  /* 0x0000000400d07947 */ /* 0x000fec0003800000 */
.L_x_1333:
        /* <DEDUP_REMOVED lines=13> */
.L_x_1340:
        /* <DEDUP_REMOVED lines=21> */
.L_x_1344:
[----:B------:R-:W-:Y:S05]  /*6990*/  BSYNC.RECONVERGENT B1 ;  /* 0x0000000000017941 */ /* 0x000fea0003800200 */
.L_x_1343:
[----:B------:R-:W-:Y:S01]  /*69a0*/  IMAD.SHL.U32 R0, R0, 0x100000, RZ ;  /* 0x0010000000007824 */ /* 0x000fe200078e00ff */
[----:B------:R-:W-:-:S04]  /*69b0*/  LEA R2, R2, 0x3b800000, 0x17 ;  /* 0x3b80000002027811 */ /* 0x000fc800078eb8ff */
[----:B------:R-:W-:-:S07]  /*69c0*/  LOP3.LUT R0, R2, R0, R7, 0xfe, !PT ;  /* 0x0000000002007212 */ /* 0x000fce00078efe07 */
.L_x_1342:
[----:B------:R-:W-:Y:S05]  /*69d0*/  BSYNC.RECONVERGENT B0 ;  /* 0x0000000000007941 */ /* 0x000fea0003800200 */
.L_x_1341:
[----:B------:R-:W-:-:S04]  /*69e0*/  F2FP.F16.F32.PACK_AB R0, RZ, R0 ;  /* 0x00000000ff00723e */ /* 0x000fc800000000ff */
[----:B------:R-:W-:Y:S01]  /*69f0*/  PRMT R19, R0, 0x7610, R19 ;  /* 0x0000761000137816 */ /* 0x000fe20000000013 */
[----:B------:R-:W-:Y:S06]  /*6a00*/  BRA `(.L_x_1326) ;  /* 0x0000000400287947 */ /* 0x000fec0003800000 */
.L_x_1339:
        /* <DEDUP_REMOVED lines=21> */
.L_x_1348:
[----:B------:R-:W-:Y:S05]  /*6b60*/  BSYNC.RECONVERGENT B1 ;  /* 0x0000000000017941 */ /* 0x000fea0003800200 */
.L_x_1347:
[----:B------:R-:W-:Y:S01]  /*6b70*/  IMAD.SHL.U32 R0, R0, 0x200000, RZ ;  /* 0x0020000000007824 */ /* 0x000fe200078e00ff */
[----:B------:R-:W-:-:S04]  /*6b80*/  LEA R2, R2, 0x37800000, 0x17 ;  /* 0x3780000002027811 */ /* 0x000fc800078eb8ff */
[----:B------:R-:W-:-:S07]  /*6b90*/  LOP3.LUT R0, R2, R0, R7, 0xfe, !PT ;  /* 0x0000000002007212 */ /* 0x000fce00078efe07 */
.L_x_1346:
[----:B------:R-:W-:Y:S05]  /*6ba0*/  BSYNC.RECONVERGENT B0 ;  /* 0x0000000000007941 */ /* 0x000fea0003800200 */
.L_x_1345:
[----:B------:R-:W-:-:S04]  /*6bb0*/  F2FP.F16.F32.PACK_AB R0, RZ, R0 ;  /* 0x00000000ff00723e */ /* 0x000fc800000000ff */
[----:B------:R-:W-:Y:S01]  /*6bc0*/  PRMT R19, R0, 0x7610, R19 ;  /* 0x0000761000137816 */ /* 0x000fe20000000013 */
[----:B------:R-:W-:Y:S06]  /*6bd0*/  BRA `(.L_x_1326) ;  /* 0x0000000000b47947 */ /* 0x000fec0003800000 */
.L_x_1338:
        /* <DEDUP_REMOVED lines=14> */
.L_x_1352:
[----:B------:R-:W-:Y:S05]  /*6cc0*/  BSYNC.RECONVERGENT B0 ;  /* 0x0000000000007941 */ /* 0x000fea0003800200 */
.L_x_1351:
[----:B------:R-:W-:-:S04]  /*6cd0*/  F2FP.F16.F32.PACK_AB R0, RZ, R0 ;  /* 0x00000000ff00723e */ /* 0x000fc800000000ff */
[----:B------:R-:W-:Y:S01]  /*6ce0*/  PRMT R19, R0, 0x7610, R19 ;  /* 0x0000761000137816 */ /* 0x000fe20000000013 */
[----:B------:R-:W-:Y:S06]  /*6cf0*/  BRA `(.L_x_1326) ;  /* 0x00000000006c7947 */ /* 0x000fec0003800000 */
.L_x_1325:
        /* <DEDUP_REMOVED lines=9> */
[----:B------:R-:W-:-:S02]  /*6d90*/  IMAD.U32 R5, RZ, RZ, UR5 ;  /* 0x00000005ff057e24 */ /* 0x000fc4000f8e00ff */
[----:B-1----:R-:W-:Y:S01]  /*6da0*/  IMAD.U32 R6, RZ, RZ, UR6 ;  /* 0x00000006ff067e24 */ /* 0x002fe2000f8e00ff */
[----:B------:R-:W-:Y:S01]  /*6db0*/  MOV R7, UR7 ;  /* 0x0000000700077c02 */ /* 0x000fe20008000f00 */
[----:B---3--:R-:W-:Y:S02]  /*6dc0*/  IMAD.U32 R10, RZ, RZ, UR8 ;  /* 0x00000008ff0a7e24 */ /* 0x008fe4000f8e00ff */
[----:B------:R-:W-:-:S07]  /*6dd0*/  IMAD.U32 R11, RZ, RZ, UR9 ;  /* 0x00000009ff0b7e24 */ /* 0x000fce000f8e00ff */
[----:B------:R-:W-:-:S07]  /*6de0*/  LEPC R20, `(.L_x_1353) ;  /* 0x000000001014794e */ /* 0x000fce0000000000 */
[----:B--2---:R-:W-:Y:S05]  /*6df0*/  CALL.ABS.NOINC R2 ;  /* 0x0000000002007343 */ /* 0x004fea0003c00000 */
.L_x_1353:
[----:B------:R-:W-:Y:S01]  /*6e00*/  PRMT R19, RZ, 0x7610, R19 ;  /* 0x00007610ff137816 */ /* 0x000fe20000000013 */
[----:B------:R-:W-:Y:S06]  /*6e10*/  BRA `(.L_x_1326) ;  /* 0x0000000000247947 */ /* 0x000fec0003800000 */
.L_x_1350:
[----:B------:R-:W2:Y:S02]  /*6e20*/  LDG.E.64 R2, desc[UR36][R2.64] ;  /* 0x0000002402027981 */ /* 0x000ea4000c1e1b00 */
[----:B--2---:R-:W0:Y:S02]  /*6e30*/  I2F.U64 R0, R2 ;  /* 0x0000000200007312 */ /* 0x004e240000301000 */
[----:B0-----:R-:W-:-:S04]  /*6e40*/  F2FP.F16.F32.PACK_AB R0, RZ, R0 ;  /* 0x00000000ff00723e */ /* 0x001fc800000000ff */
[----:B------:R-:W-:Y:S01]  /*6e50*/  PRMT R19, R0, 0x7610, R19 ;  /* 0x0000761000137816 */ /* 0x000fe20000000013 */
[----:B------:R-:W-:Y:S06]  /*6e60*/  BRA `(.L_x_1326) ;  /* 0x0000000000107947 */ /* 0x000fec0003800000 */
.L_x_1349:
[----:B------:R-:W2:Y:S02]  /*6e70*/  LDG.E R2, desc[UR36][R2.64] ;  /* 0x0000002402027981 */ /* 0x000ea4000c1e1900 */
[----:B--2---:R-:W-:-:S04]  /*6e80*/  I2FP.F32.U32 R0, R2 ;  /* 0x0000000200007245 */ /* 0x004fc80000201000 */
[----:B------:R-:W-:-:S04]  /*6e90*/  F2FP.F16.F32.PACK_AB R0, RZ, R0 ;  /* 0x00000000ff00723e */ /* 0x000fc800000000ff */
[----:B------:R-:W-:-:S07]  /*6ea0*/  PRMT R19, R0, 0x7610, R19 ;  /* 0x0000761000137816 */ /* 0x000fce0000000013 */
.L_x_1326:
        /* <DEDUP_REMOVED lines=18> */
.L_x_1357:
[----:B------:R-:W2:Y:S02]  /*6fd0*/  LDG.E.U8 R2, desc[UR36][R2.64] ;  /* 0x0000002402027981 */ /* 0x000ea4000c1e1100 */
[----:B--2---:R-:W-:-:S04]  /*6fe0*/  I2FP.F32.U32 R0, R2 ;  /* 0x0000000200007245 */ /* 0x004fc80000201000 */
[----:B------:R-:W-:Y:S01]  /*6ff0*/  F2FP.F16.F32.PACK_AB R0, RZ, R0 ;  /* 0x00000000ff00723e */ /* 0x000fe200000000ff */
[----:B------:R-:W-:Y:S06]  /*7000*/  BRA `(.L_x_1359) ;  /* 0x0000000c007c7947 */ /* 0x000fec0003800000 */
.L_x_1356:
        /* <DEDUP_REMOVED lines=10> */
.L_x_1361:
[----:B------:R-:W2:Y:S02]  /*70b0*/  LDG.E R2, desc[UR36][R2.64] ;  /* 0x0000002402027981 */ /* 0x000ea4000c1e1900 */
[----:B--2---:R-:W-:-:S04]  /*70c0*/  I2FP.F32.S32 R0, R2 ;  /* 0x0000000200007245 */ /* 0x004fc80000201400 */
[----:B------:R-:W-:Y:S01]  /*70d0*/  F2FP.F16.F32.PACK_AB R0, RZ, R0 ;  /* 0x00000000ff00723e */ /* 0x000fe200000000ff */
[----:B------:R-:W-:Y:S06]  /*70e0*/  BRA `(.L_x_1359) ;  /* 0x0000000c00447947 */ /* 0x000fec0003800000 */
.L_x_1360:
[----:B------:R-:W2:Y:S02]  /*70f0*/  LDG.E.U16 R2, desc[UR36][R2.64] ;  /* 0x0000002402027981 */ /* 0x000ea4000c1e1500 */
[----:B--2---:R-:W0:Y:S02]  /*7100*/  I2F.S16 R0, R2 ;  /* 0x0000000200007306 */ /* 0x004e240000101400 */
[----:B0-----:R-:W-:Y:S01]  /*7110*/  F2FP.F16.F32.PACK_AB R0, RZ, R0 ;  /* 0x00000000ff00723e */ /* 0x001fe200000000ff */
[----:B------:R-:W-:Y:S06]  /*7120*/  BRA `(.L_x_1359) ;  /* 0x0000000c00347947 */ /* 0x000fec0003800000 */
.L_x_1355:
        /* <DEDUP_REMOVED lines=9> */
.L_x_1363:
[----:B------:R1:W5:Y:S01]  /*71c0*/  LDG.E.U16 R0, desc[UR36][R2.64] ;  /* 0x0000002402007981 */ /* 0x000362000c1e1500 */
[----:B------:R-:W-:Y:S05]  /*71d0*/  BRA `(.L_x_1359) ;  /* 0x0000000c00087947 */ /* 0x000fea0003800000 */
.L_x_1362:
        /* <DEDUP_REMOVED lines=9> */
.L_x_1365:
[----:B------:R0:W5:Y:S01]  /*7270*/  LDG.E.U16 R0, desc[UR36][R2.64] ;  /* 0x0000002402007981 */ /* 0x000162000c1e1500 */
[----:B------:R-:W-:Y:S05]  /*7280*/  BRA `(.L_x_1359) ;  /* 0x0000000800dc7947 */ /* 0x000fea0003800000 */
.L_x_1364:
        /* <DEDUP_REMOVED lines=8> */
.L_x_1354:
        /* <DEDUP_REMOVED lines=13> */
.L_x_1368:
        /* <DEDUP_REMOVED lines=8> */
.L_x_1367:
        /* <DEDUP_REMOVED lines=27> */
.L_x_1370:
        /* <DEDUP_REMOVED lines=11> */
[----:B------:R-:W-:Y:S01]  /*76c0*/  F2FP.F16.F32.PACK_AB R0, RZ, R0 ;  /* 0x00000000ff00723e */ /* 0x000fe200000000ff */
[----:B------:R-:W-:Y:S06]  /*76d0*/  BRA `(.L_x_1359) ;  /* 0x0000000400c87947 */ /* 0x000fec0003800000 */
.L_x_1369:
[----:B------:R-:W2:Y:S02]  /*76e0*/  LDG.E.U16 R0, desc[UR36][R2.64] ;  /* 0x0000002402007981 */ /* 0x000ea4000c1e1500 */
[----:B--2---:R-:W-:-:S05]  /*76f0*/  IMAD.U32 R0, R0, 0x10000, RZ ;  /* 0x0001000000007824 */ /* 0x004fca00078e00ff */
[----:B------:R-:W-:Y:S01]  /*7700*/  F2FP.F16.F32.PACK_AB R0, RZ, R0 ;  /* 0x00000000ff00723e */ /* 0x000fe200000000ff */
[----:B------:R-:W-:Y:S06]  /*7710*/  BRA `(.L_x_1359) ;  /* 0x0000000400b87947 */ /* 0x000fec0003800000 */
.L_x_1366:
        /* <DEDUP_REMOVED lines=12> */
.L_x_1373:
        /* <DEDUP_REMOVED lines=21> */
.L_x_1377:
[----:B------:R-:W-:Y:S05]  /*7930*/  BSYNC.RECONVERGENT B1 ;  /* 0x0000000000017941 */ /* 0x000fea0003800200 */
.L_x_1376:
[----:B------:R-:W-:Y:S01]  /*7940*/  IMAD.SHL.U32 R0, R0, 0x100000, RZ ;  /* 0x0010000000007824 */ /* 0x000fe200078e00ff */
[----:B------:R-:W-:-:S04]  /*7950*/  LEA R2, R2, 0x3b800000, 0x17 ;  /* 0x3b80000002027811 */ /* 0x000fc800078eb8ff */
[----:B------:R-:W-:-:S07]  /*7960*/  LOP3.LUT R0, R2, R0, R7, 0xfe, !PT ;  /* 0x0000000002007212 */ /* 0x000fce00078efe07 */
.L_x_1375:
[----:B------:R-:W-:Y:S05]  /*7970*/  BSYNC.RECONVERGENT B0 ;  /* 0x0000000000007941 */ /* 0x000fea0003800200 */
.L_x_1374:
[----:B------:R-:W-:Y:S01]  /*7980*/  F2FP.F16.F32.PACK_AB R0, RZ, R0 ;  /* 0x00000000ff00723e */ /* 0x000fe200000000ff */
[----:B------:R-:W-:Y:S06]  /*7990*/  BRA `(.L_x_1359) ;  /* 0x0000000400187947 */ /* 0x000fec0003800000 */
.L_x_1372:
        /* <DEDUP_REMOVED lines=21> */
.L_x_1381:
[----:B------:R-:W-:Y:S05]  /*7af0*/  BSYNC.RECONVERGENT B1 ;  /* 0x0000000000017941 */ /* 0x000fea0003800200 */
.L_x_1380:
[----:B------:R-:W-:Y:S01]  /*7b00*/  IMAD.SHL.U32 R0, R0, 0x200000, RZ ;  /* 0x0020000000007824 */ /* 0x000fe200078e00ff */
[----:B------:R-:W-:-:S04]  /*7b10*/  LEA R2, R2, 0x37800000, 0x17 ;  /* 0x3780000002027811 */ /* 0x000fc800078eb8ff */
[----:B------:R-:W-:-:S07]  /*7b20*/  LOP3.LUT R0, R2, R0, R7, 0xfe, !PT ;  /* 0x0000000002007212 */ /* 0x000fce00078efe07 */
.L_x_1379:
[----:B------:R-:W-:Y:S05]  /*7b30*/  BSYNC.RECONVERGENT B0 ;  /* 0x0000000000007941 */ /* 0x000fea0003800200 */
.L_x_1378:
[----:B------:R-:W-:Y:S01]  /*7b40*/  F2FP.F16.F32.PACK_AB R0, RZ, R0 ;  /* 0x00000000ff00723e */ /* 0x000fe200000000ff */
[----:B------:R-:W-:Y:S06]  /*7b50*/  BRA `(.L_x_1359) ;  /* 0x0000000000a87947 */ /* 0x000fec0003800000 */
.L_x_1371:
        /* <DEDUP_REMOVED lines=14> */
.L_x_1385:
[----:B------:R-:W-:Y:S05]  /*7c40*/  BSYNC.RECONVERGENT B0 ;  /* 0x0000000000007941 */ /* 0x000fea0003800200 */
.L_x_1384:
[----:B------:R-:W-:Y:S01]  /*7c50*/  F2FP.F16.F32.PACK_AB R0, RZ, R0 ;  /* 0x00000000ff00723e */ /* 0x000fe200000000ff */
[----:B------:R-:W-:Y:S06]  /*7c60*/  BRA `(.L_x_1359) ;  /* 0x0000000000647947 */ /* 0x000fec0003800000 */
.L_x_1358:
        /* <DEDUP_REMOVED lines=16> */
.L_x_1386:
[----:B------:R-:W-:Y:S01]  /*7d70*/  PRMT R0, RZ, 0x7610, R0 ;  /* 0x00007610ff007816 */ /* 0x000fe20000000000 */
[----:B------:R-:W-:Y:S06]  /*7d80*/  BRA `(.L_x_1359) ;  /* 0x00000000001c7947 */ /* 0x000fec0003800000 */
.L_x_1383:
[----:B------:R-:W2:Y:S02]  /*7d90*/  LDG.E.64 R2, desc[UR36][R2.64] ;  /* 0x0000002402027981 */ /* 0x000ea4000c1e1b00 */
[----:B--2---:R-:W0:Y:S02]  /*7da0*/  I2F.U64 R0, R2 ;  /* 0x0000000200007312 */ /* 0x004e240000301000 */
[----:B0-----:R-:W-:Y:S01]  /*7db0*/  F2FP.F16.F32.PACK_AB R0, RZ, R0 ;  /* 0x00000000ff00723e */ /* 0x001fe200000000ff */
[----:B------:R-:W-:Y:S06]  /*7dc0*/  BRA `(.L_x_1359) ;  /* 0x00000000000c7947 */ /* 0x000fec0003800000 */
.L_x_1382:
[----:B------:R-:W2:Y:S02]  /*7dd0*/  LDG.E R2, desc[UR36][R2.64] ;  /* 0x0000002402027981 */ /* 0x000ea4000c1e1900 */
[----:B--2---:R-:W-:-:S04]  /*7de0*/  I2FP.F32.U32 R0, R2 ;  /* 0x0000000200007245 */ /* 0x004fc80000201000 */
[----:B------:R-:W-:-:S07]  /*7df0*/  F2FP.F16.F32.PACK_AB R0, RZ, R0 ;  /* 0x00000000ff00723e */ /* 0x000fce00000000ff */
.L_x_1359:
        /* <DEDUP_REMOVED lines=13> */
.L_x_1387:
        /* <DEDUP_REMOVED lines=12> */
.L_x_1390:
[----:B------:R-:W2:Y:S02]  /*7f90*/  LDCU UR4, c[0x0][0x604] ;  /* 0x0000c080ff0477ac */ /* 0x000ea40008000800 */
[----:B--2---:R-:W-:-:S07]  /*7fa0*/  FMUL.FTZ R0, R19, UR4 ;  /* 0x0000000413007c20 */ /* 0x004fce0008410000 */
.L_x_1391:
[----:B------:R-:W-:Y:S05]  /*7fb0*/  BSYNC.RECONVERGENT B0 ;  /* 0x0000000000007941 */ /* 0x000fea0003800200 */
.L_x_1389:
[----:B------:R-:W-:-:S07]  /*7fc0*/  F2FP.F16.F32.PACK_AB R0, RZ, R0 ;  /* 0x00000000ff00723e */ /* 0x000fce00000000ff */
.L_x_1388:
[----:B------:R-:W0:Y:S01]  /*7fd0*/  LDCU.64 UR4, c[0x0][0x5e8] ;  /* 0x0000bd00ff0477ac */ /* 0x000e220008000a00 */
[----:B------:R-:W-:-:S04]  /*7fe0*/  ULOP3.LUT UR6, UR41, 0xff, URZ, 0xc0, !UPT ;  /* 0x000000ff29067892 */ /* 0x000fc8000f8ec0ff */
        /* <DEDUP_REMOVED lines=16> */
.L_x_1395:
[----:B------:R-:W-:-:S06]  /*80f0*/  HADD2.F32 R5, -RZ, R0.H0_H0 ;  /* 0x20000000ff057230 */ /* 0x000fcc0000004100 */
[----:B------:R-:W0:Y:S02]  /*8100*/  F2I.S64.TRUNC R4, R5 ;  /* 0x0000000500047311 */ /* 0x000e24000020d900 */
[----:B0-----:R0:W-:Y:S01]  /*8110*/  STG.E.U8 desc[UR36][R2.64], R4 ;  /* 0x0000000402007986 */ /* 0x0011e2000c101124 */
[----:B------:R-:W-:Y:S05]  /*8120*/  BRA `(.L_x_1397) ;  /* 0x0000000c006c7947 */ /* 0x000fea0003800000 */
.L_x_1394:
        /* <DEDUP_REMOVED lines=10> */
.L_x_1399:
[----:B------:R-:W-:-:S04]  /*81d0*/  HADD2.F32 R0, -RZ, R0.H0_H0 ;  /* 0x20000000ff007230 */ /* 0x000fc80000004100 */
[----:B------:R-:W0:Y:S02]  /*81e0*/  F2I.FTZ.TRUNC.NTZ R5, R0 ;  /* 0x0000000000057305 */ /* 0x000e24000021f100 */
[----:B0-----:R0:W-:Y:S01]  /*81f0*/  STG.E desc[UR36][R2.64], R5 ;  /* 0x0000000502007986 */ /* 0x0011e2000c101924 */
[----:B------:R-:W-:Y:S05]  /*8200*/  BRA `(.L_x_1397) ;  /* 0x0000000c00347947 */ /* 0x000fea0003800000 */
.L_x_1398:
[----:B------:R-:W-:-:S04]  /*8210*/  HADD2.F32 R0, -RZ, R0.H0_H0 ;  /* 0x20000000ff007230 */ /* 0x000fc80000004100 */
[----:B------:R-:W0:Y:S02]  /*8220*/  F2I.FTZ.TRUNC.NTZ R5, R0 ;  /* 0x0000000000057305 */ /* 0x000e24000021f100 */
[----:B0-----:R0:W-:Y:S01]  /*8230*/  STG.E.U16 desc[UR36][R2.64], R5 ;  /* 0x0000000502007986 */ /* 0x0011e2000c101524 */
[----:B------:R-:W-:Y:S05]  /*8240*/  BRA `(.L_x_1397) ;  /* 0x0000000c00247947 */ /* 0x000fea0003800000 */
.L_x_1393:
        /* <DEDUP_REMOVED lines=9> */
.L_x_1401:
[----:B------:R0:W-:Y:S01]  /*82e0*/  STG.E.U16 desc[UR36][R2.64], R0 ;  /* 0x0000000002007986 */ /* 0x0001e2000c101524 */
[----:B------:R-:W-:Y:S05]  /*82f0*/  BRA `(.L_x_1397) ;  /* 0x0000000800f87947 */ /* 0x000fea0003800000 */
.L_x_1400:
[----:B------:R-:W-:-:S09]  /*8300*/  UISETP.NE.AND UP0, UPT, UR6, 0x7, UPT ;  /* 0x000000070600788c */ /* 0x000fd2000bf05270 */
[----:B------:R-:W-:Y:S05]  /*8310*/  BRA.U !UP0, `(.L_x_1402) ;  /* 0x0000000108347547 */ /* 0x000fea000b800000 */
[----:B------:R-:W-:-:S09]  /*8320*/  UISETP.NE.AND UP0, UPT, UR6, 0x8, UPT ;  /* 0x000000080600788c */ /* 0x000fd2000bf05270 */
[----:B------:R-:W-:Y:S05]  /*8330*/  BRA.U !UP0, `(.L_x_1403) ;  /* 0x0000000108187547 */ /* 0x000fea000b800000 */
[----:B------:R-:W-:-:S09]  /*8340*/  UISETP.NE.AND UP0, UPT, UR6, 0x9, UPT ;  /* 0x000000090600788c */ /* 0x000fd2000bf05270 */
[----:B------:R-:W-:Y:S05]  /*8350*/  BRA.U UP0, `(.L_x_1396) ;  /* 0x0000000500fc7547 */ /* 0x000fea000b800000 */
[----:B------:R-:W-:Y:S02]  /*8360*/  HFMA2 R5, -RZ, RZ, 0, 0 ;  /* 0x00000000ff057431 */ /* 0x000fe400000001ff */
[----:B------:R-:W-:-:S05]  /*8370*/  HADD2.F32 R4, -RZ, R0.H0_H0 ;  /* 0x20000000ff047230 */ /* 0x000fca0000004100 */
[----:B------:R0:W-:Y:S01]  /*8380*/  STG.E.64 desc[UR36][R2.64], R4 ;  /* 0x0000000402007986 */ /* 0x0001e2000c101b24 */
[----:B------:R-:W-:Y:S05]  /*8390*/  BRA `(.L_x_1397) ;  /* 0x0000000800d07947 */ /* 0x000fea0003800000 */
.L_x_1403:
[----:B------:R-:W-:-:S05]  /*83a0*/  HADD2.F32 R0, -RZ, R0.H0_H0 ;  /* 0x20000000ff007230 */ /* 0x000fca0000004100 */
[----:B------:R-:W-:-:S04]  /*83b0*/  F2FP.F16.F32.PACK_AB R0, RZ, R0 ;  /* 0x00000000ff00723e */ /* 0x000fc800000000ff */
[----:B------:R-:W-:-:S05]  /*83c0*/  PRMT R0, R0, 0x5410, RZ ;  /* 0x0000541000007816 */ /* 0x000fca00000000ff */
[----:B------:R0:W-:Y:S01]  /*83d0*/  STG.E desc[UR36][R2.64], R0 ;  /* 0x0000000002007986 */ /* 0x0001e2000c101924 */
[----:B------:R-:W-:Y:S05]  /*83e0*/  BRA `(.L_x_1397) ;  /* 0x0000000800bc7947 */ /* 0x000fea0003800000 */
.L_x_1402:
[----:B------:R-:W-:-:S05]  /*83f0*/  HADD2.F32 R4, -RZ, R0.H0_H0 ;  /* 0x20000000ff047230 */ /* 0x000fca0000004100 */
[----:B------:R-:W-:-:S06]  /*8400*/  FMUL.FTZ R4, R4, 1 ;  /* 0x3f80000004047820 */ /* 0x000fcc0000410000 */
[----:B------:R-:W0:Y:S02]  /*8410*/  F2F.F64.F32 R4, R4 ;  /* 0x0000000400047310 */ /* 0x000e240000201800 */
[----:B0-----:R0:W-:Y:S01]  /*8420*/  STG.E.64 desc[UR36][R2.64], R4 ;  /* 0x0000000402007986 */ /* 0x0011e2000c101b24 */
[----:B------:R-:W-:Y:S05]  /*8430*/  BRA `(.L_x_1397) ;  /* 0x0000000800a87947 */ /* 0x000fea0003800000 */
.L_x_1392:
        /* <DEDUP_REMOVED lines=14> */
.L_x_1407:
[----:B------:R-:W-:Y:S01]  /*8520*/  HADD2.F32 R5, -RZ, R0.H0_H0 ;  /* 0x20000000ff057230 */ /* 0x000fe20000004100 */
        /* <DEDUP_REMOVED lines=17> */
.L_x_1410:
[----:B------:R-:W-:-:S04]  /*8640*/  SHF.R.U32.HI R5, RZ, 0x18, R5 ;  /* 0x00000018ff057819 */ /* 0x000fc80000011605 */
[----:B------:R-:W-:-:S07]  /*8650*/  LOP3.LUT R0, R0, 0x80, R5, 0xf8, !PT ;  /* 0x0000008000007812 */ /* 0x000fce00078ef805 */
.L_x_1409:
[----:B------:R-:W-:Y:S05]  /*8660*/  BSYNC.RECONVERGENT B0 ;  /* 0x0000000000007941 */ /* 0x000fea0003800200 */
.L_x_1408:
[----:B------:R0:W-:Y:S01]  /*8670*/  STG.E.U8 desc[UR36][R2.64], R0 ;  /* 0x0000000002007986 */ /* 0x0001e2000c101124 */
[----:B------:R-:W-:Y:S05]  /*8680*/  BRA `(.L_x_1397) ;  /* 0x0000000800147947 */ /* 0x000fea0003800000 */
.L_x_1406:
        /* <DEDUP_REMOVED lines=18> */
.L_x_1413:
[----:B------:R-:W-:-:S04]  /*87b0*/  SHF.R.U32.HI R5, RZ, 0x18, R5 ;  /* 0x00000018ff057819 */ /* 0x000fc80000011605 */
[----:B------:R-:W-:-:S07]  /*87c0*/  LOP3.LUT R0, R0, 0x80, R5, 0xf8, !PT ;  /* 0x0000008000007812 */ /* 0x000fce00078ef805 */
.L_x_1412:
[----:B------:R-:W-:Y:S05]  /*87d0*/  BSYNC.RECONVERGENT B0 ;  /* 0x0000000000007941 */ /* 0x000fea0003800200 */
.L_x_1411:
[----:B------:R0:W-:Y:S01]  /*87e0*/  STG.E.U8 desc[UR36][R2.64], R0 ;  /* 0x0000000002007986 */ /* 0x0001e2000c101124 */
[----:B------:R-:W-:Y:S05]  /*87f0*/  BRA `(.L_x_1397) ;  /* 0x0000000400b87947 */ /* 0x000fea0003800000 */
.L_x_1405:
[----:B------:R-:W-:-:S09]  /*8800*/  UISETP.NE.AND UP0, UPT, UR6, 0x1c, UPT ;  /* 0x0000001c0600788c */ /* 0x000fd2000bf05270 */
[----:B------:R-:W-:Y:S05]  /*8810*/  BRA.U !UP0, `(.L_x_1414) ;  /* 0x0000000108607547 */ /* 0x000fea000b800000 */
[----:B------:R-:W-:-:S09]  /*8820*/  UISETP.NE.AND UP0, UPT, UR6, 0x1d, UPT ;  /* 0x0000001d0600788c */ /* 0x000fd2000bf05270 */
[----:B------:R-:W-:Y:S05]  /*8830*/  BRA.U !UP0, `(.L_x_1415) ;  /* 0x0000000108487547 */ /* 0x000fea000b800000 */
[----:B------:R-:W-:-:S09]  /*8840*/  UISETP.NE.AND UP0, UPT, UR6, 0x2c, UPT ;  /* 0x0000002c0600788c */ /* 0x000fd2000bf05270 */
[----:B------:R-:W-:Y:S05]  /*8850*/  BRA.U UP0, `(.L_x_1396) ;  /* 0x0000000100bc7547 */ /* 0x000fea000b800000 */
        /* <DEDUP_REMOVED lines=16> */
.L_x_1415:
[----:B------:R-:W-:-:S06]  /*8960*/  HADD2.F32 R4, -RZ, R0.H0_H0 ;  /* 0x20000000ff047230 */ /* 0x000fcc0000004100 */
[----:B------:R-:W0:Y:S02]  /*8970*/  F2I.U64.TRUNC R4, R4 ;  /* 0x0000000400047311 */ /* 0x000e24000020d800 */
[----:B0-----:R0:W-:Y:S01]  /*8980*/  STG.E.64 desc[UR36][R2.64], R4 ;  /* 0x0000000402007986 */ /* 0x0011e2000c101b24 */
[----:B------:R-:W-:Y:S05]  /*8990*/  BRA `(.L_x_1397) ;  /* 0x0000000400507947 */ /* 0x000fea0003800000 */
.L_x_1414:
[----:B------:R-:W-:-:S04]  /*89a0*/  HADD2.F32 R0, -RZ, R0.H0_H0 ;  /* 0x20000000ff007230 */ /* 0x000fc80000004100 */
[----:B------:R-:W0:Y:S02]  /*89b0*/  F2I.FTZ.U32.TRUNC.NTZ R5, R0 ;  /* 0x0000000000057305 */ /* 0x000e24000021f000 */
[----:B0-----:R0:W-:Y:S01]  /*89c0*/  STG.E desc[UR36][R2.64], R5 ;  /* 0x0000000502007986 */ /* 0x0011e2000c101924 */
[----:B------:R-:W-:Y:S05]  /*89d0*/  BRA `(.L_x_1397) ;  /* 0x0000000400407947 */ /* 0x000fea0003800000 */
.L_x_1404:
        /* <DEDUP_REMOVED lines=11> */
.L_x_1417:
[----:B------:R-:W-:Y:S01]  /*8a90*/  HADD2.F32 R0, -RZ, R0.H0_H0 ;  /* 0x20000000ff007230 */ /* 0x000fe20000004100 */
[----:B------:R-:W-:-:S04]  /*8aa0*/  CS2R R6, SRZ ;  /* 0x0000000000067805 */ /* 0x000fc8000001ff00 */
[----:B------:R-:W-:-:S04]  /*8ab0*/  FMUL.FTZ R0, R0, 1 ;  /* 0x3f80000000007820 */ /* 0x000fc80000410000 */
[----:B------:R-:W0:Y:S02]  /*8ac0*/  F2F.F64.F32 R4, R0 ;  /* 0x0000000000047310 */ /* 0x000e240000201800 */
[----:B0-----:R0:W-:Y:S01]  /*8ad0*/  STG.E.128 desc[UR36][R2.64], R4 ;  /* 0x0000000402007986 */ /* 0x0011e2000c101d24 */
[----:B------:R-:W-:Y:S05]  /*8ae0*/  BRA `(.L_x_1397) ;  /* 0x0000000000fc7947 */ /* 0x000fea0003800000 */
.L_x_1416:
[----:B------:R-:W-:-:S09]  /*8af0*/  UISETP.NE.AND UP0, UPT, UR6, 0xf, UPT ;  /* 0x0000000f0600788c */ /* 0x000fd2000bf05270 */
[----:B------:R-:W-:Y:S05]  /*8b00*/  BRA.U !UP0, `(.L_x_1418) ;  /* 0x0000000108e87547 */ /* 0x000fea000b800000 */
[----:B------:R-:W-:-:S09]  /*8b10*/  UISETP.NE.AND UP0, UPT, UR6, 0x17, UPT ;  /* 0x000000170600788c */ /* 0x000fd2000bf05270 */
[----:B------:R-:W-:Y:S05]  /*8b20*/  BRA.U !UP0, `(.L_x_1419) ;  /* 0x0000000108907547 */ /* 0x000fea000b800000 */
[----:B------:R-:W-:-:S09]  /*8b30*/  UISETP.NE.AND UP0, UPT, UR6, 0x18, UPT ;  /* 0x000000180600788c */ /* 0x000fd2000bf05270 */
[----:B------:R-:W-:Y:S05]  /*8b40*/  BRA.U !UP0, `(.L_x_1420) ;  /* 0x0000000108447547 */ /* 0x000fea000b800000 */
.L_x_1396:
[----:B------:R-:W-:Y:S01]  /*8b50*/  MOV R0, 0x0 ;  /* 0x0000000000007802 */ /* 0x000fe20000000f00 */
[----:B------:R-:W0:Y:S01]  /*8b60*/  LDCU.64 UR4, c[0x4][0x128] ;  /* 0x01002500ff0477ac */ /* 0x000e220008000a00 */
[----:B------:R-:W-:Y:S02]  /*8b70*/  HFMA2 R8, -RZ, RZ, 0, 6.020069122314453125e-06 ;  /* 0x00000065ff087431 */ /* 0x000fe400000001ff */
        /* <DEDUP_REMOVED lines=13> */
.L_x_1421:
[----:B------:R-:W-:Y:S05]  /*8c50*/  BRA `(.L_x_1397) ;  /* 0x0000000000a07947 */ /* 0x000fea0003800000 */
.L_x_1420:
[----:B------:R-:W-:Y:S01]  /*8c60*/  HADD2.F32 R7, -RZ, R0.H0_H0 ;  /* 0x20000000ff077230 */ /* 0x000fe20000004100 */
        /* <DEDUP_REMOVED lines=12> */
.L_x_1423:
[----:B------:R-:W-:Y:S05]  /*8d30*/  BSYNC.RECONVERGENT B0 ;  /* 0x0000000000007941 */ /* 0x000fea0003800200 */
.L_x_1422:
[----:B------:R-:W-:-:S05]  /*8d40*/  LOP3.LUT R5, R0, 0x80, R5, 0xf8, !PT ;  /* 0x0000008000057812 */ /* 0x000fca00078ef805 */
[----:B------:R3:W-:Y:S01]  /*8d50*/  STG.E.U8 desc[UR36][R2.64], R5 ;  /* 0x0000000502007986 */ /* 0x0007e2000c101124 */
[----:B------:R-:W-:Y:S05]  /*8d60*/  BRA `(.L_x_1397) ;  /* 0x00000000005c7947 */ /* 0x000fea0003800000 */
.L_x_1419:
[----:B------:R-:W-:Y:S01]  /*8d70*/  HADD2.F32 R5, -RZ, R0.H0_H0 ;  /* 0x20000000ff057230 */ /* 0x000fe20000004100 */
        /* <DEDUP_REMOVED lines=11> */
.L_x_1425:
[----:B------:R-:W-:Y:S01]  /*8e30*/  IMAD.MOV.U32 R0, RZ, RZ, 0x7f ;  /* 0x0000007fff007424 */ /* 0x000fe200078e00ff */
[----:B------:R-:W-:-:S04]  /*8e40*/  ISETP.GT.U32.AND P0, PT, R4, 0x7f800000, PT ;  /* 0x7f8000000400780c */ /* 0x000fc80003f04070 */
[----:B------:R-:W-:-:S09]  /*8e50*/  SEL R0, R0, 0x7c, P0 ;  /* 0x0000007c00007807 */ /* 0x000fd20000000000 */
.L_x_1426:
[----:B------:R-:W-:Y:S05]  /*8e60*/  BSYNC.RECONVERGENT B0 ;  /* 0x0000000000007941 */ /* 0x000fea0003800200 */
.L_x_1424:
[----:B------:R-:W-:-:S04]  /*8e70*/  SHF.R.U32.HI R5, RZ, 0x18, R5 ;  /* 0x00000018ff057819 */ /* 0x000fc80000011605 */
[----:B------:R-:W-:-:S05]  /*8e80*/  LOP3.LUT R5, R0, 0x80, R5, 0xf8, !PT ;  /* 0x0000008000057812 */ /* 0x000fca00078ef805 */
[----:B------:R2:W-:Y:S01]  /*8e90*/  STG.E.U8 desc[UR36][R2.64], R5 ;  /* 0x0000000502007986 */ /* 0x0005e2000c101124 */
[----:B------:R-:W-:Y:S05]  /*8ea0*/  BRA `(.L_x_1397) ;  /* 0x00000000000c7947 */ /* 0x000fea0003800000 */
.L_x_1418:
[----:B------:R-:W-:-:S05]  /*8eb0*/  HADD2.F32 R0, -RZ, R0.H0_H0 ;  /* 0x20000000ff007230 */ /* 0x000fca0000004100 */
[----:B------:R-:W-:-:S05]  /*8ec0*/  F2FP.BF16.F32.PACK_AB R0, RZ, R0 ;  /* 0x00000000ff00723e */ /* 0x000fca00000010ff */
[----:B------:R4:W-:Y:S02]  /*8ed0*/  STG.E.U16 desc[UR36][R2.64], R0 ;  /* 0x0000000002007986 */ /* 0x0009e4000c101524 */
.L_x_1397:
[----:B------:R-:W-:-:S07]  /*8ee0*/  IADD3 R17, PT, PT, R17, 0x80, RZ ;  /* 0x0000008011117810 */ /* 0x000fce0007ffe0ff */
.L_x_1319:
[----:B------:R-:W-:Y:S05]  /*8ef0*/  BSYNC.RECONVERGENT B6 ;  /* 0x0000000000067941 */ /* 0x000fea0003800200 */
.L_x_1318:
[----:B------:R-:W5:Y:S01]  /*8f00*/  LDCU UR4, c[0x0][0x380] ;  /* 0x00007000ff0477ac */ /* 0x000f620008000800 */
[----:B------:R-:W-:Y:S01]  /*8f10*/  BSSY.RECONVERGENT B6, `(.L_x_1427) ;  /* 0x000046e000067945 */ /* 0x000fe20003800200 */
[----:B-----5:R-:W-:-:S13]  /*8f20*/  ISETP.GE.AND P0, PT, R17, UR4, PT ;  /* 0x0000000411007c0c */ /* 0x020fda000bf06270 */
[----:B------:R-:W-:Y:S05]  /*8f30*/  @P0 BRA `(.L_x_1428) ;  /* 0x0000004400ac0947 */ /* 0x000fea0003800000 */
[----:B------:R-:W5:Y:S01]  /*8f40*/  LDCU UR4, c[0x0][0x388] ;  /* 0x00007100ff0477ac */ /* 0x000f620008000800 */
[----:B------:R-:W-:Y:S02]  /*8f50*/  IMAD.MOV.U32 R18, RZ, RZ, RZ ;  /* 0x000000ffff127224 */ /* 0x000fe400078e00ff */
[----:B012-4-:R-:W-:Y:S02]  /*8f60*/  IMAD.MOV.U32 R0, RZ, RZ, RZ ;  /* 0x000000ffff007224 */ /* 0x017fe400078e00ff */
        /* <DEDUP_REMOVED lines=8> */
[----:B---3--:R-:W-:Y:S01]  /*8ff0*/  IMAD.HI.U32 R2, R17, UR4, R16 ;  /* 0x0000000411027c27 */ /* 0x008fe2000f8e0010 */
        /* <DEDUP_REMOVED lines=342> */
.L_x_1429:
[----:B------:R-:W3:Y:S01]  /*a560*/  LDCU.64 UR6, c[0x0][0x5f0] ;  /* 0x0000be00ff0677ac */ /* 0x000ee20008000a00 */
[----:B------:R-:W-:-:S04]  /*a570*/  UPRMT UR4, UR41, 0x7771, URZ ;  /* 0x0000777129047896 */ /* 0x000fc800080000ff */
[----:B------:R-:W-:Y:S01]  /*a580*/  UISETP.GT.AND UP0, UPT, UR4, 0x9, UPT ;  /* 0x000000090400788c */ /* 0x000fe2000bf04270 */
[----:B---3--:R-:W-:-:S05]  /*a590*/  IADD3 R2, P0, PT, R0, UR6, RZ ;  /* 0x0000000600027c10 */ /* 0x008fca000ff1e0ff */
        /* <DEDUP_REMOVED lines=15> */
.L_x_1433:
[----:B------:R-:W2:Y:S02]  /*a690*/  LDG.E.U8 R2, desc[UR36][R2.64] ;  /* 0x0000002402027981 */ /* 0x000ea4000c1e1100 */
[----:B--2---:R-:W-:-:S04]  /*a6a0*/  I2FP.F32.U32 R0, R2 ;  /* 0x0000000200007245 */ /* 0x004fc80000201000 */
[----:B------:R-:W-:-:S04]  /*a6b0*/  F2FP.F16.F32.PACK_AB R0, RZ, R0 ;  /* 0x00000000ff00723e */ /* 0x000fc800000000ff */
[----:B------:R-:W-:Y:S01]  /*a6c0*/  PRMT R19, R0, 0x7610, R19 ;  /* 0x0000761000137816 */ /* 0x000fe20000000013 */
[----:B------:R-:W-:Y:S06]  /*a6d0*/  BRA `(.L_x_1435) ;  /* 0x0000000c00b47947 */ /* 0x000fec0003800000 */
.L_x_1432:
        /* <DEDUP_REMOVED lines=11> */
.L_x_1437:
[----:B------:R-:W2:Y:S02]  /*a790*/  LDG.E R2, desc[UR36][R2.64] ;  /* 0x0000002402027981 */ /* 0x000ea4000c1e1900 */
[----:B--2---:R-:W-:-:S04]  /*a7a0*/  I2FP.F32.S32 R0, R2 ;  /* 0x0000000200007245 */ /* 0x004fc80000201400 */
[----:B------:R-:W-:-:S04]  /*a7b0*/  F2FP.F16.F32.PACK_AB R0, RZ, R0 ;  /* 0x00000000ff00723e */ /* 0x000fc800000000ff */
[----:B------:R-:W-:Y:S01]  /*a7c0*/  PRMT R19, R0, 0x7610, R19 ;  /* 0x0000761000137816 */ /* 0x000fe20000000013 */
[----:B------:R-:W-:Y:S06]  /*a7d0*/  BRA `(.L_x_1435) ;  /* 0x0000000c00747947 */ /* 0x000fec0003800000 */
.L_x_1436:
[----:B------:R-:W2:Y:S02]  /*a7e0*/  LDG.E.U16 R2, desc[UR36][R2.64] ;  /* 0x0000002402027981 */ /* 0x000ea4000c1e1500 */
[----:B--2---:R-:W0:Y:S02]  /*a7f0*/  I2F.S16 R0, R2 ;  /* 0x0000000200007306 */ /* 0x004e240000101400 */
[----:B0-----:R-:W-:-:S04]  /*a800*/  F2FP.F16.F32.PACK_AB R0, RZ, R0 ;  /* 0x00000000ff00723e */ /* 0x001fc800000000ff */
[----:B------:R-:W-:Y:S01]  /*a810*/  PRMT R19, R0, 0x7610, R19 ;  /* 0x0000761000137816 */ /* 0x000fe20000000013 */
[----:B------:R-:W-:Y:S06]  /*a820*/  BRA `(.L_x_1435) ;  /* 0x0000000c00607947 */ /* 0x000fec0003800000 */
.L_x_1431:
        /* <DEDUP_REMOVED lines=9> */
.L_x_1439:
[----:B------:R0:W5:Y:S01]  /*a8c0*/  LDG.E.U16 R19, desc[UR36][R2.64] ;  /* 0x0000002402137981 */ /* 0x000162000c1e1500 */
[----:B------:R-:W-:Y:S05]  /*a8d0*/  BRA `(.L_x_1435) ;  /* 0x0000000c00347947 */ /* 0x000fea0003800000 */
.L_x_1438:
        /* <DEDUP_REMOVED lines=9> */
.L_x_1441:
[----:B------:R1:W5:Y:S01]  /*a970*/  LDG.E.U16 R19, desc[UR36][R2.64] ;  /* 0x0000002402137981 */ /* 0x000362000c1e1500 */
[----:B------:R-:W-:Y:S05]  /*a980*/  BRA `(.L_x_1435) ;  /* 0x0000000c00087947 */ /* 0x000fea0003800000 */
.L_x_1440:
        /* <DEDUP_REMOVED lines=9> */
.L_x_1430:
        /* <DEDUP_REMOVED lines=14> */
.L_x_1444:
        /* <DEDUP_REMOVED lines=9> */
.L_x_1443:
        /* <DEDUP_REMOVED lines=27> */
.L_x_1446:
        /* <DEDUP_REMOVED lines=14> */
.L_x_1445:
[----:B------:R-:W2:Y:S02]  /*ae20*/  LDG.E.U16 R0, desc[UR36][R2.64] ;  /* 0x0000002402007981 */ /* 0x000ea4000c1e1500 */
[----:B--2---:R-:W-:-:S05]  /*ae30*/  IMAD.U32 R0, R0, 0x10000, RZ ;  /* 0x0001000000007824 */ /* 0x004fca00078e00ff */
[----:B------:R-:W-:-:S04]  /*ae40*/  F2FP.F16.F32.PACK_AB R0, RZ, R0 ;  /* 0x00000000ff00723e */ /* 0x000fc800000000ff */
[----:B------:R-:W-:Y:S01]  /*ae50*/  PRMT R19, R0, 0x7610, R19 ;  /* 0x0000761000137816 */ /* 0x000fe20000000013 */
[----:B------:R-:W-:Y:S06]  /*ae60*/  BRA `(.L_x_1435) ;  /* 0x0000000400d07947 */ /* 0x000fec0003800000 */
.L_x_1442:
        /* <DEDUP_REMOVED lines=13> */
.L_x_1449:
        /* <DEDUP_REMOVED lines=21> */
.L_x_1453:
[----:B------:R-:W-:Y:S05]  /*b090*/  BSYNC.RECONVERGENT B1 ;  /* 0x0000000000017941 */ /* 0x000fea0003800200 */
.L_x_1452:
[----:B------:R-:W-:Y:S01]  /*b0a0*/  IMAD.SHL.U32 R0, R0, 0x100000, RZ ;  /* 0x0010000000007824 */ /* 0x000fe200078e00ff */
[----:B------:R-:W-:-:S04]  /*b0b0*/  LEA R2, R2, 0x3b800000, 0x17 ;  /* 0x3b80000002027811 */ /* 0x000fc800078eb8ff */
[----:B------:R-:W-:-:S07]  /*b0c0*/  LOP3.LUT R0, R2, R0, R7, 0xfe, !PT ;  /* 0x0000000002007212 */ /* 0x000fce00078efe07 */
.L_x_1451:
[----:B------:R-:W-:Y:S05]  /*b0d0*/  BSYNC.RECONVERGENT B0 ;  /* 0x0000000000007941 */ /* 0x000fea0003800200 */
.L_x_1450:
[----:B------:R-:W-:-:S04]  /*b0e0*/  F2FP.F16.F32.PACK_AB R0, RZ, R0 ;  /* 0x00000000ff00723e */ /* 0x000fc800000000ff */
[----:B------:R-:W-:Y:S01]  /*b0f0*/  PRMT R19, R0, 0x7610, R19 ;  /* 0x0000761000137816 */ /* 0x000fe20000000013 */
[----:B------:R-:W-:Y:S06]  /*b100*/  BRA `(.L_x_1435) ;  /* 0x0000000400287947 */ /* 0x000fec0003800000 */
.L_x_1448:
        /* <DEDUP_REMOVED lines=21> */
.L_x_1457:
[----:B------:R-:W-:Y:S05]  /*b260*/  BSYNC.RECONVERGENT B1 ;  /* 0x0000000000017941 */ /* 0x000fea0003800200 */
.L_x_1456:
[----:B------:R-:W-:Y:S01]  /*b270*/  IMAD.SHL.U32 R0, R0, 0x200000, RZ ;  /* 0x0020000000007824 */ /* 0x000fe200078e00ff */
[----:B------:R-:W-:-:S04]  /*b280*/  LEA R2, R2, 0x37800000, 0x17 ;  /* 0x3780000002027811 */ /* 0x000fc800078eb8ff */
[----:B------:R-:W-:-:S07]  /*b290*/  LOP3.LUT R0, R2, R0, R7, 0xfe, !PT ;  /* 0x0000000002007212 */ /* 0x000fce00078efe07 */
.L_x_1455:
[----:B------:R-:W-:Y:S05]  /*b2a0*/  BSYNC.RECONVERGENT B0 ;  /* 0x0000000000007941 */ /* 0x000fea0003800200 */
.L_x_1454:
[----:B------:R-:W-:-:S04]  /*b2b0*/  F2FP.F16.F32.PACK_AB R0, RZ, R0 ;  /* 0x00000000ff00723e */ /* 0x000fc800000000ff */
[----:B------:R-:W-:Y:S01]  /*b2c0*/  PRMT R19, R0, 0x7610, R19 ;  /* 0x0000761000137816 */ /* 0x000fe20000000013 */
[----:B------:R-:W-:Y:S06]  /*b2d0*/  BRA `(.L_x_1435) ;  /* 0x0000000000b47947 */ /* 0x000fec0003800000 */
.L_x_1447:
        /* <DEDUP_REMOVED lines=14> */
.L_x_1461:
[----:B------:R-:W-:Y:S05]  /*b3c0*/  BSYNC.RECONVERGENT B0 ;  /* 0x0000000000007941 */ /* 0x000fea0003800200 */
.L_x_1460:
[----:B------:R-:W-:-:S04]  /*b3d0*/  F2FP.F16.F32.PACK_AB R0, RZ, R0 ;  /* 0x00000000ff00723e */ /* 0x000fc800000000ff */
[----:B------:R-:W-:Y:S01]  /*b3e0*/  PRMT R19, R0, 0x7610, R19 ;  /* 0x0000761000137816 */ /* 0x000fe20000000013 */
[----:B------:R-:W-:Y:S06]  /*b3f0*/  BRA `(.L_x_1435) ;  /* 0x00000000006c7947 */ /* 0x000fec0003800000 */
.L_x_1434:
        /* <DEDUP_REMOVED lines=16> */
.L_x_1462:
[----:B------:R-:W-:Y:S01]  /*b500*/  PRMT R19, RZ, 0x7610, R19 ;  /* 0x00007610ff137816 */ /* 0x000fe20000000013 */
[----:B------:R-:W-:Y:S06]  /*b510*/  BRA `(.L_x_1435) ;  /* 0x0000000000247947 */ /* 0x000fec0003800000 */
.L_x_1459:
[----:B------:R-:W2:Y:S02]  /*b520*/  LDG.E.64 R2, desc[UR36][R2.64] ;  /* 0x0000002402027981 */ /* 0x000ea4000c1e1b00 */
[----:B--2---:R-:W0:Y:S02]  /*b530*/  I2F.U64 R0, R2 ;  /* 0x0000000200007312 */ /* 0x004e240000301000 */
[----:B0-----:R-:W-:-:S04]  /*b540*/  F2FP.F16.F32.PACK_AB R0, RZ, R0 ;  /* 0x00000000ff00723e */ /* 0x001fc800000000ff */
[----:B------:R-:W-:Y:S01]  /*b550*/  PRMT R19, R0, 0x7610, R19 ;  /* 0x0000761000137816 */ /* 0x000fe20000000013 */
[----:B------:R-:W-:Y:S06]  /*b560*/  BRA `(.L_x_1435) ;  /* 0x0000000000107947 */ /* 0x000fec0003800000 */
.L_x_1458:
[----:B------:R-:W2:Y:S02]  /*b570*/  LDG.E R2, desc[UR36][R2.64] ;  /* 0x0000002402027981 */ /* 0x000ea4000c1e1900 */
[----:B--2---:R-:W-:-:S04]  /*b580*/  I2FP.F32.U32 R0, R2 ;  /* 0x0000000200007245 */ /* 0x004fc80000201000 */
[----:B------:R-:W-:-:S04]  /*b590*/  F2FP.F16.F32.PACK_AB R0, RZ, R0 ;  /* 0x00000000ff00723e */ /* 0x000fc800000000ff */
[----:B------:R-:W-:-:S07]  /*b5a0*/  PRMT R19, R0, 0x7610, R19 ;  /* 0x0000761000137816 */ /* 0x000fce0000000013 */
.L_x_1435:
        /* <DEDUP_REMOVED lines=18> */
.L_x_1466:
[----:B------:R-:W2:Y:S02]  /*b6d0*/  LDG.E.U8 R2, desc[UR36][R2.64] ;  /* 0x0000002402027981 */ /* 0x000ea4000c1e1100 */
[----:B--2---:R-:W-:-:S04]  /*b6e0*/  I2FP.F32.U32 R0, R2 ;  /* 0x0000000200007245 */ /* 0x004fc80000201000 */
[----:B------:R-:W-:Y:S01]  /*b6f0*/  F2FP.F16.F32.PACK_AB R0, RZ, R0 ;  /* 0x00000000ff00723e */ /* 0x000fe200000000ff */
[----:B------:R-:W-:Y:S06]  /*b700*/  BRA `(.L_x_1468) ;  /* 0x0000000c007c7947 */ /* 0x000fec0003800000 */
.L_x_1465:
        /* <DEDUP_REMOVED lines=10> */
.L_x_1470:
[----:B------:R-:W2:Y:S02]  /*b7b0*/  LDG.E R2, desc[UR36][R2.64] ;  /* 0x0000002402027981 */ /* 0x000ea4000c1e1900 */
[----:B--2---:R-:W-:-:S04]  /*b7c0*/  I2FP.F32.S32 R0, R2 ;  /* 0x0000000200007245 */ /* 0x004fc80000201400 */
[----:B------:R-:W-:Y:S01]  /*b7d0*/  F2FP.F16.F32.PACK_AB R0, RZ, R0 ;  /* 0x00000000ff00723e */ /* 0x000fe200000000ff */
[----:B------:R-:W-:Y:S06]  /*b7e0*/  BRA `(.L_x_1468) ;  /* 0x0000000c00447947 */ /* 0x000fec0003800000 */
.L_x_1469:
[----:B------:R-:W2:Y:S02]  /*b7f0*/  LDG.E.U16 R2, desc[UR36][R2.64] ;  /* 0x0000002402027981 */ /* 0x000ea4000c1e1500 */
[----:B--2---:R-:W0:Y:S02]  /*b800*/  I2F.S16 R0, R2 ;  /* 0x0000000200007306 */ /* 0x004e240000101400 */
[----:B0-----:R-:W-:Y:S01]  /*b810*/  F2FP.F16.F32.PACK_AB R0, RZ, R0 ;  /* 0x00000000ff00723e */ /* 0x001fe200000000ff */
[----:B------:R-:W-:Y:S06]  /*b820*/  BRA `(.L_x_1468) ;  /* 0x0000000c00347947 */ /* 0x000fec0003800000 */
.L_x_1464:
        /* <DEDUP_REMOVED lines=9> */
.L_x_1472:
[----:B------:R0:W5:Y:S01]  /*b8c0*/  LDG.E.U16 R0, desc[UR36][R2.64] ;  /* 0x0000002402007981 */ /* 0x000162000c1e1500 */
[----:B------:R-:W-:Y:S05]  /*b8d0*/  BRA `(.L_x_1468) ;  /* 0x0000000c00087947 */ /* 0x000fea0003800000 */
.L_x_1471:
        /* <DEDUP_REMOVED lines=9> */
.L_x_1474:
[----:B------:R1:W5:Y:S01]  /*b970*/  LDG.E.U16 R0, desc[UR36][R2.64] ;  /* 0x0000002402007981 */ /* 0x000362000c1e1500 */
[----:B------:R-:W-:Y:S05]  /*b980*/  BRA `(.L_x_1468) ;  /* 0x0000000800dc7947 */ /* 0x000fea0003800000 */
.L_x_1473:
        /* <DEDUP_REMOVED lines=8> */
.L_x_1463:
        /* <DEDUP_REMOVED lines=13> */
.L_x_1477:
        /* <DEDUP_REMOVED lines=8> */
.L_x_1476:
        /* <DEDUP_REMOVED lines=27> */
.L_x_1479:
        /* <DEDUP_REMOVED lines=13> */
.L_x_1478:
[----:B------:R-:W2:Y:S02]  /*bde0*/  LDG.E.U16 R0, desc[UR36][R2.64] ;  /* 0x0000002402007981 */ /* 0x000ea4000c1e1500 */
[----:B--2---:R-:W-:-:S05]  /*bdf0*/  IMAD.U32 R0, R0, 0x10000, RZ ;  /* 0x0001000000007824 */ /* 0x004fca00078e00ff */
[----:B------:R-:W-:Y:S01]  /*be00*/  F2FP.F16.F32.PACK_AB R0, RZ, R0 ;  /* 0x00000000ff00723e */ /* 0x000fe200000000ff */
[----:B------:R-:W-:Y:S06]  /*be10*/  BRA `(.L_x_1468) ;  /* 0x0000000400b87947 */ /* 0x000fec0003800000 */
.L_x_1475:
        /* <DEDUP_REMOVED lines=12> */
.L_x_1482:
        /* <DEDUP_REMOVED lines=21> */
.L_x_1486:
[----:B------:R-:W-:Y:S05]  /*c030*/  BSYNC.RECONVERGENT B1 ;  /* 0x0000000000017941 */ /* 0x000fea0003800200 */
.L_x_1485:
[----:B------:R-:W-:Y:S01]  /*c040*/  IMAD.SHL.U32 R0, R0, 0x100000, RZ ;  /* 0x0010000000007824 */ /* 0x000fe200078e00ff */
[----:B------:R-:W-:-:S04]  /*c050*/  LEA R2, R2, 0x3b800000, 0x17 ;  /* 0x3b80000002027811 */ /* 0x000fc800078eb8ff */
[----:B------:R-:W-:-:S07]  /*c060*/  LOP3.LUT R0, R2, R0, R7, 0xfe, !PT ;  /* 0x0000000002007212 */ /* 0x000fce00078efe07 */
.L_x_1484:
[----:B------:R-:W-:Y:S05]  /*c070*/  BSYNC.RECONVERGENT B0 ;  /* 0x0000000000007941 */ /* 0x000fea0003800200 */
.L_x_1483:
[----:B------:R-:W-:Y:S01]  /*c080*/  F2FP.F16.F32.PACK_AB R0, RZ, R0 ;  /* 0x00000000ff00723e */ /* 0x000fe200000000ff */
[----:B------:R-:W-:Y:S06]  /*c090*/  BRA `(.L_x_1468) ;  /* 0x0000000400187947 */ /* 0x000fec0003800000 */
.L_x_1481:
        /* <DEDUP_REMOVED lines=21> */
.L_x_1490:
[----:B------:R-:W-:Y:S05]  /*c1f0*/  BSYNC.RECONVERGENT B1 ;  /* 0x0000000000017941 */ /* 0x000fea0003800200 */
.L_x_1489:
[----:B------:R-:W-:Y:S01]  /*c200*/  IMAD.SHL.U32 R0, R0, 0x200000, RZ ;  /* 0x0020000000007824 */ /* 0x000fe200078e00ff */
[----:B------:R-:W-:-:S04]  /*c210*/  LEA R2, R2, 0x37800000, 0x17 ;  /* 0x3780000002027811 */ /* 0x000fc800078eb8ff */
[----:B------:R-:W-:-:S07]  /*c220*/  LOP3.LUT R0, R2, R0, R7, 0xfe, !PT ;  /* 0x0000000002007212 */ /* 0x000fce00078efe07 */
.L_x_1488:
[----:B------:R-:W-:Y:S05]  /*c230*/  BSYNC.RECONVERGENT B0 ;  /* 0x0000000000007941 */ /* 0x000fea0003800200 */
.L_x_1487:
[----:B------:R-:W-:Y:S01]  /*c240*/  F2FP.F16.F32.PACK_AB R0, RZ, R0 ;  /* 0x00000000ff00723e */ /* 0x000fe200000000ff */
[----:B------:R-:W-:Y:S06]  /*c250*/  BRA `(.L_x_1468) ;  /* 0x0000000000a87947 */ /* 0x000fec0003800000 */
.L_x_1480:
        /* <DEDUP_REMOVED lines=14> */
.L_x_1494:
[----:B------:R-:W-:Y:S05]  /*c340*/  BSYNC.RECONVERGENT B0 ;  /* 0x0000000000007941 */ /* 0x000fea0003800200 */
.L_x_1493:
[----:B------:R-:W-:Y:S01]  /*c350*/  F2FP.F16.F32.PACK_AB R0, RZ, R0 ;  /* 0x00000000ff00723e */ /* 0x000fe200000000ff */
[----:B------:R-:W-:Y:S06]  /*c360*/  BRA `(.L_x_1468) ;  /* 0x0000000000647947 */ /* 0x000fec0003800000 */
.L_x_1467:
[----:B------:R-:W-:Y:S01]  /*c370*/  MOV R2, 0x0 ;  /* 0x0000000000027802 */ /* 0x000fe20000000f00 */
[----:B------:R-:W0:Y:S01]  /*c380*/  LDCU.64 UR4, c[0x4][0x128] ;  /* 0x01002500ff0477ac */ /* 0x000e220008000a00 */
[----:B------:R-:W-:Y:S02]  /*c390*/  HFMA2 R8, -RZ, RZ, 0, 4.64916229248046875e-06 ;  /* 0x0000004eff087431 */ /* 0x000fe400000001ff */
        /* <DEDUP_REMOVED lines=13> */
.L_x_1495:
[----:B------:R-:W-:Y:S01]  /*c470*/  PRMT R0, RZ, 0x7610, R0 ;  /* 0x00007610ff007816 */ /* 0x000fe20000000000 */
[----:B------:R-:W-:Y:S06]  /*c480*/  BRA `(.L_x_1468) ;  /* 0x00000000001c7947 */ /* 0x000fec0003800000 */
.L_x_1492:
[----:B------:R-:W2:Y:S02]  /*c490*/  LDG.E.64 R2, desc[UR36][R2.64] ;  /* 0x0000002402027981 */ /* 0x000ea4000c1e1b00 */
[----:B--2---:R-:W0:Y:S02]  /*c4a0*/  I2F.U64 R0, R2 ;  /* 0x0000000200007312 */ /* 0x004e240000301000 */
[----:B0-----:R-:W-:Y:S01]  /*c4b0*/  F2FP.F16.F32.PACK_AB R0, RZ, R0 ;  /* 0x00000000ff00723e */ /* 0x001fe200000000ff */
[----:B------:R-:W-:Y:S06]  /*c4c0*/  BRA `(.L_x_1468) ;  /* 0x00000000000c7947 */ /* 0x000fec0003800000 */
.L_x_1491:
[----:B------:R-:W2:Y:S02]  /*c4d0*/  LDG.E R2, desc[UR36][R2.64] ;  /* 0x0000002402027981 */ /* 0x000ea4000c1e1900 */
[----:B--2---:R-:W-:-:S04]  /*c4e0*/  I2FP.F32.U32 R0, R2 ;  /* 0x0000000200007245 */ /* 0x004fc80000201000 */
[----:B------:R-:W-:-:S07]  /*c4f0*/  F2FP.F16.F32.PACK_AB R0, RZ, R0 ;  /* 0x00000000ff00723e */ /* 0x000fce00000000ff */
.L_x_1468:
        /* <DEDUP_REMOVED lines=13> */
.L_x_1496:
        /* <DEDUP_REMOVED lines=12> */
.L_x_1499:
[----:B------:R-:W2:Y:S02]  /*c690*/  LDCU UR4, c[0x0][0x604] ;  /* 0x0000c080ff0477ac */ /* 0x000ea40008000800 */
[----:B--2---:R-:W-:-:S07]  /*c6a0*/  FMUL.FTZ R0, R19, UR4 ;  /* 0x0000000413007c20 */ /* 0x004fce0008410000 */
.L_x_1500:
[----:B------:R-:W-:Y:S05]  /*c6b0*/  BSYNC.RECONVERGENT B0 ;  /* 0x0000000000007941 */ /* 0x000fea0003800200 */
.L_x_1498:
[----:B------:R-:W-:-:S07]  /*c6c0*/  F2FP.F16.F32.PACK_AB R0, RZ, R0 ;  /* 0x00000000ff00723e */ /* 0x000fce00000000ff */
.L_x_1497:
        /* <DEDUP_REMOVED lines=18> */
.L_x_1504:
[----:B------:R-:W-:-:S06]  /*c7f0*/  HADD2.F32 R5, -RZ, R0.H0_H0 ;  /* 0x20000000ff057230 */ /* 0x000fcc0000004100 */
[----:B------:R-:W0:Y:S02]  /*c800*/  F2I.S64.TRUNC R4, R5 ;  /* 0x0000000500047311 */ /* 0x000e24000020d900 */
[----:B0-----:R0:W-:Y:S01]  /*c810*/  STG.E.U8 desc[UR36][R2.64], R4 ;  /* 0x0000000402007986 */ /* 0x0011e2000c101124 */
[----:B------:R-:W-:Y:S05]  /*c820*/  BRA `(.L_x_1506) ;  /* 0x0000000c006c7947 */ /* 0x000fea0003800000 */
.L_x_1503:
        /* <DEDUP_REMOVED lines=10> */
.L_x_1508:
[----:B------:R-:W-:-:S04]  /*c8d0*/  HADD2.F32 R0, -RZ, R0.H0_H0 ;  /* 0x20000000ff007230 */ /* 0x000fc80000004100 */
[----:B------:R-:W0:Y:S02]  /*c8e0*/  F2I.FTZ.TRUNC.NTZ R5, R0 ;  /* 0x0000000000057305 */ /* 0x000e24000021f100 */
[----:B0-----:R0:W-:Y:S01]  /*c8f0*/  STG.E desc[UR36][R2.64], R5 ;  /* 0x0000000502007986 */ /* 0x0011e2000c101924 */
[----:B------:R-:W-:Y:S05]  /*c900*/  BRA `(.L_x_1506) ;  /* 0x0000000c00347947 */ /* 0x000fea0003800000 */
.L_x_1507:
[----:B------:R-:W-:-:S04]  /*c910*/  HADD2.F32 R0, -RZ, R0.H0_H0 ;  /* 0x20000000ff007230 */ /* 0x000fc80000004100 */
[----:B------:R-:W0:Y:S02]  /*c920*/  F2I.FTZ.TRUNC.NTZ R5, R0 ;  /* 0x0000000000057305 */ /* 0x000e24000021f100 */
[----:B0-----:R0:W-:Y:S01]  /*c930*/  STG.E.U16 desc[UR36][R2.64], R5 ;  /* 0x0000000502007986 */ /* 0x0011e2000c101524 */
[----:B------:R-:W-:Y:S05]  /*c940*/  BRA `(.L_x_1506) ;  /* 0x0000000c00247947 */ /* 0x000fea0003800000 */
.L_x_1502:
        /* <DEDUP_REMOVED lines=9> */
.L_x_1510:
[----:B------:R0:W-:Y:S01]  /*c9e0*/  STG.E.U16 desc[UR36][R2.64], R0 ;  /* 0x0000000002007986 */ /* 0x0001e2000c101524 */
[----:B------:R-:W-:Y:S05]  /*c9f0*/  BRA `(.L_x_1506) ;  /* 0x0000000800f87947 */ /* 0x000fea0003800000 */
.L_x_1509:
[----:B------:R-:W-:-:S09]  /*ca00*/  UISETP.NE.AND UP0, UPT, UR6, 0x7, UPT ;  /* 0x000000070600788c */ /* 0x000fd2000bf05270 */
[----:B------:R-:W-:Y:S05]  /*ca10*/  BRA.U !UP0, `(.L_x_1511) ;  /* 0x0000000108347547 */ /* 0x000fea000b800000 */
[----:B------:R-:W-:-:S09]  /*ca20*/  UISETP.NE.AND UP0, UPT, UR6, 0x8, UPT ;  /* 0x000000080600788c */ /* 0x000fd2000bf05270 */
[----:B------:R-:W-:Y:S05]  /*ca30*/  BRA.U !UP0, `(.L_x_1512) ;  /* 0x0000000108187547 */ /* 0x000fea000b800000 */
[----:B------:R-:W-:-:S09]  /*ca40*/  UISETP.NE.AND UP0, UPT, UR6, 0x9, UPT ;  /* 0x000000090600788c */ /* 0x000fd2000bf05270 */
[----:B------:R-:W-:Y:S05]  /*ca50*/  BRA.U UP0, `(.L_x_1505) ;  /* 0x0000000500fc7547 */ /* 0x000fea000b800000 */
[----:B------:R-:W-:Y:S01]  /*ca60*/  HADD2.F32 R4, -RZ, R0.H0_H0 ;  /* 0x20000000ff047230 */ /* 0x000fe20000004100 */
[----:B------:R-:W-:-:S05]  /*ca70*/  MOV R5, RZ ;  /* 0x000000ff00057202 */ /* 0x000fca0000000f00 */
[----:B------:R3:W-:Y:S01]  /*ca80*/  STG.E.64 desc[UR36][R2.64], R4 ;  /* 0x0000000402007986 */ /* 0x0007e2000c101b24 */
[----:B------:R-:W-:Y:S05]  /*ca90*/  BRA `(.L_x_1506) ;  /* 0x0000000800d07947 */ /* 0x000fea0003800000 */
.L_x_1512:
[----:B------:R-:W-:-:S05]  /*caa0*/  HADD2.F32 R0, -RZ, R0.H0_H0 ;  /* 0x20000000ff007230 */ /* 0x000fca0000004100 */
[----:B------:R-:W-:-:S04]  /*cab0*/  F2FP.F16.F32.PACK_AB R0, RZ, R0 ;  /* 0x00000000ff00723e */ /* 0x000fc800000000ff */
[----:B------:R-:W-:-:S05]  /*cac0*/  PRMT R0, R0, 0x5410, RZ ;  /* 0x0000541000007816 */ /* 0x000fca00000000ff */
[----:B------:R2:W-:Y:S01]  /*cad0*/  STG.E desc[UR36][R2.64], R0 ;  /* 0x0000000002007986 */ /* 0x0005e2000c101924 */
[----:B------:R-:W-:Y:S05]  /*cae0*/  BRA `(.L_x_1506) ;  /* 0x0000000800bc7947 */ /* 0x000fea0003800000 */
.L_x_1511:
[----:B------:R-:W-:-:S05]  /*caf0*/  HADD2.F32 R4, -RZ, R0.H0_H0 ;  /* 0x20000000ff047230 */ /* 0x000fca0000004100 */
[----:B------:R-:W-:-:S06]  /*cb00*/  FMUL.FTZ R4, R4, 1 ;  /* 0x3f80000004047820 */ /* 0x000fcc0000410000 */
[----:B------:R-:W0:Y:S02]  /*cb10*/  F2F.F64.F32 R4, R4 ;  /* 0x0000000400047310 */ /* 0x000e240000201800 */
[----:B0-----:R4:W-:Y:S01]  /*cb20*/  STG.E.64 desc[UR36][R2.64], R4 ;  /* 0x0000000402007986 */ /* 0x0019e2000c101b24 */
[----:B------:R-:W-:Y:S05]  /*cb30*/  BRA `(.L_x_1506) ;  /* 0x0000000800a87947 */ /* 0x000fea0003800000 */
.L_x_1501:
        /* <DEDUP_REMOVED lines=14> */
.L_x_1516:
        /* <DEDUP_REMOVED lines=18> */
.L_x_1519:
[----:B------:R-:W-:-:S04]  /*cd40*/  SHF.R.U32.HI R5, RZ, 0x18, R5 ;  /* 0x00000018ff057819 */ /* 0x000fc80000011605 */
[----:B------:R-:W-:-:S07]  /*cd50*/  LOP3.LUT R0, R0, 0x80, R5, 0xf8, !PT ;  /* 0x0000008000007812 */ /* 0x000fce00078ef805 */
.L_x_1518:
[----:B------:R-:W-:Y:S05]  /*cd60*/  BSYNC.RECONVERGENT B0 ;  /* 0x0000000000007941 */ /* 0x000fea0003800200 */
.L_x_1517:
[----:B------:R0:W-:Y:S01]  /*cd70*/  STG.E.U8 desc[UR36][R2.64], R0 ;  /* 0x0000000002007986 */ /* 0x0001e2000c101124 */
[----:B------:R-:W-:Y:S05]  /*cd80*/  BRA `(.L_x_1506) ;  /* 0x0000000800147947 */ /* 0x000fea0003800000 */
.L_x_1515:
        /* <DEDUP_REMOVED lines=18> */
.L_x_1522:
[----:B------:R-:W-:-:S04]  /*ceb0*/  SHF.R.U32.HI R5, RZ, 0x18, R5 ;  /* 0x00000018ff057819 */ /* 0x000fc80000011605 */
[----:B------:R-:W-:-:S07]  /*cec0*/  LOP3.LUT R0, R0, 0x80, R5, 0xf8, !PT ;  /* 0x0000008000007812 */ /* 0x000fce00078ef805 */
.L_x_1521:
[----:B------:R-:W-:Y:S05]  /*ced0*/  BSYNC.RECONVERGENT B0 ;  /* 0x0000000000007941 */ /* 0x000fea0003800200 */
.L_x_1520:
[----:B------:R0:W-:Y:S01]  /*cee0*/  STG.E.U8 desc[UR36][R2.64], R0 ;  /* 0x0000000002007986 */ /* 0x0001e2000c101124 */
[----:B------:R-:W-:Y:S05]  /*cef0*/  BRA `(.L_x_1506) ;  /* 0x0000000400b87947 */ /* 0x000fea0003800000 */
.L_x_1514:
        /* <DEDUP_REMOVED lines=22> */
.L_x_1524:
[----:B------:R-:W-:-:S06]  /*d060*/  HADD2.F32 R4, -RZ, R0.H0_H0 ;  /* 0x20000000ff047230 */ /* 0x000fcc0000004100 */
[----:B------:R-:W0:Y:S02]  /*d070*/  F2I.U64.TRUNC R4, R4 ;  /* 0x0000000400047311 */ /* 0x000e24000020d800 */
[----:B0-----:R0:W-:Y:S01]  /*d080*/  STG.E.64 desc[UR36][R2.64], R4 ;  /* 0x0000000402007986 */ /* 0x0011e2000c101b24 */
[----:B------:R-:W-:Y:S05]  /*d090*/  BRA `(.L_x_1506) ;  /* 0x0000000400507947 */ /* 0x000fea0003800000 */
.L_x_1523:
[----:B------:R-:W-:-:S04]  /*d0a0*/  HADD2.F32 R0, -RZ, R0.H0_H0 ;  /* 0x20000000ff007230 */ /* 0x000fc80000004100 */
[----:B------:R-:W0:Y:S02]  /*d0b0*/  F2I.FTZ.U32.TRUNC.NTZ R5, R0 ;  /* 0x0000000000057305 */ /* 0x000e24000021f000 */
[----:B0-----:R0:W-:Y:S01]  /*d0c0*/  STG.E desc[UR36][R2.64], R5 ;  /* 0x0000000502007986 */ /* 0x0011e2000c101924 */
[----:B------:R-:W-:Y:S05]  /*d0d0*/  BRA `(.L_x_1506) ;  /* 0x0000000400407947 */ /* 0x000fea0003800000 */
.L_x_1513:
        /* <DEDUP_REMOVED lines=11> */
.L_x_1526:
[----:B------:R-:W-:Y:S01]  /*d190*/  HADD2.F32 R0, -RZ, R0.H0_H0 ;  /* 0x20000000ff007230 */ /* 0x000fe20000004100 */
[----:B------:R-:W-:-:S04]  /*d1a0*/  CS2R R6, SRZ ;  /* 0x0000000000067805 */ /* 0x000fc8000001ff00 */
[----:B------:R-:W-:-:S04]  /*d1b0*/  FMUL.FTZ R0, R0, 1 ;  /* 0x3f80000000007820 */ /* 0x000fc80000410000 */
[----:B------:R-:W0:Y:S02]  /*d1c0*/  F2F.F64.F32 R4, R0 ;  /* 0x0000000000047310 */ /* 0x000e240000201800 */
[----:B0-----:R0:W-:Y:S01]  /*d1d0*/  STG.E.128 desc[UR36][R2.64], R4 ;  /* 0x0000000402007986 */ /* 0x0011e2000c101d24 */
[----:B------:R-:W-:Y:S05]  /*d1e0*/  BRA `(.L_x_1506) ;  /* 0x0000000000fc7947 */ /* 0x000fea0003800000 */
.L_x_1525:
[----:B------:R-:W-:-:S09]  /*d1f0*/  UISETP.NE.AND UP0, UPT, UR6, 0xf, UPT ;  /* 0x0000000f0600788c */ /* 0x000fd2000bf05270 */
[----:B------:R-:W-:Y:S05]  /*d200*/  BRA.U !UP0, `(.L_x_1527) ;  /* 0x0000000108e87547 */ /* 0x000fea000b800000 */
[----:B------:R-:W-:-:S09]  /*d210*/  UISETP.NE.AND UP0, UPT, UR6, 0x17, UPT ;  /* 0x000000170600788c */ /* 0x000fd2000bf05270 */
[----:B------:R-:W-:Y:S05]  /*d220*/  BRA.U !UP0, `(.L_x_1528) ;  /* 0x0000000108907547 */ /* 0x000fea000b800000 */
[----:B------:R-:W-:-:S09]  /*d230*/  UISETP.NE.AND UP0, UPT, UR6, 0x18, UPT ;  /* 0x000000180600788c */ /* 0x000fd2000bf05270 */
[----:B------:R-:W-:Y:S05]  /*d240*/  BRA.U !UP0, `(.L_x_1529) ;  /* 0x0000000108447547 */ /* 0x000fea000b800000 */
.L_x_1505:
        /* <DEDUP_REMOVED lines=16> */
.L_x_1530:
[----:B------:R-:W-:Y:S05]  /*d350*/  BRA `(.L_x_1506) ;  /* 0x0000000000a07947 */ /* 0x000fea0003800000 */
.L_x_1529:
        /* <DEDUP_REMOVED lines=13> */
.L_x_1532:
[----:B------:R-:W-:Y:S05]  /*d430*/  BSYNC.RECONVERGENT B0 ;  /* 0x0000000000007941 */ /* 0x000fea0003800200 */
.L_x_1531:
[----:B------:R-:W-:-:S05]  /*d440*/  LOP3.LUT R5, R0, 0x80, R5, 0xf8, !PT ;  /* 0x0000008000057812 */ /* 0x000fca00078ef805 */
[----:B------:R0:W-:Y:S01]  /*d450*/  STG.E.U8 desc[UR36][R2.64], R5 ;  /* 0x0000000502007986 */ /* 0x0001e2000c101124 */
[----:B------:R-:W-:Y:S05]  /*d460*/  BRA `(.L_x_1506) ;  /* 0x00000000005c7947 */ /* 0x000fea0003800000 */
.L_x_1528:
        /* <DEDUP_REMOVED lines=12> */
.L_x_1534:
[----:B------:R-:W-:Y:S01]  /*d530*/  IMAD.MOV.U32 R0, RZ, RZ, 0x7f ;  /* 0x0000007fff007424 */ /* 0x000fe200078e00ff */
[----:B------:R-:W-:-:S04]  /*d540*/  ISETP.GT.U32.AND P0, PT, R4, 0x7f800000, PT ;  /* 0x7f8000000400780c */ /* 0x000fc80003f04070 */
[----:B------:R-:W-:-:S09]  /*d550*/  SEL R0, R0, 0x7c, P0 ;  /* 0x0000007c00007807 */ /* 0x000fd20000000000 */
.L_x_1535:
[----:B------:R-:W-:Y:S05]  /*d560*/  BSYNC.RECONVERGENT B0 ;  /* 0x0000000000007941 */ /* 0x000fea0003800200 */
.L_x_1533:
[----:B------:R-:W-:-:S04]  /*d570*/  SHF.R.U32.HI R5, RZ, 0x18, R5 ;  /* 0x00000018ff057819 */ /* 0x000fc80000011605 */
[----:B------:R-:W-:-:S05]  /*d580*/  LOP3.LUT R5, R0, 0x80, R5, 0xf8, !PT ;  /* 0x0000008000057812 */ /* 0x000fca00078ef805 */
[----:B------:R0:W-:Y:S01]  /*d590*/  STG.E.U8 desc[UR36][R2.64], R5 ;  /* 0x0000000502007986 */ /* 0x0001e2000c101124 */
[----:B------:R-:W-:Y:S05]  /*d5a0*/  BRA `(.L_x_1506) ;  /* 0x00000000000c7947 */ /* 0x000fea0003800000 */
.L_x_1527:
[----:B------:R-:W-:-:S05]  /*d5b0*/  HADD2.F32 R0, -RZ, R0.H0_H0 ;  /* 0x20000000ff007230 */ /* 0x000fca0000004100 */
[----:B------:R-:W-:-:S05]  /*d5c0*/  F2FP.BF16.F32.PACK_AB R0, RZ, R0 ;  /* 0x00000000ff00723e */ /* 0x000fca00000010ff */
[----:B------:R0:W-:Y:S02]  /*d5d0*/  STG.E.U16 desc[UR36][R2.64], R0 ;  /* 0x0000000002007986 */ /* 0x0001e4000c101524 */
.L_x_1506:
[----:B------:R-:W-:-:S07]  /*d5e0*/  IADD3 R17, PT, PT, R17, 0x80, RZ ;  /* 0x0000008011117810 */ /* 0x000fce0007ffe0ff */
.L_x_1428:
[----:B------:R-:W-:Y:S05]  /*d5f0*/  BSYNC.RECONVERGENT B6 ;  /* 0x0000000000067941 */ /* 0x000fea0003800200 */
.L_x_1427:
[----:B------:R-:W5:Y:S02]  /*d600*/  LDCU UR4, c[0x0][0x380] ;  /* 0x00007000ff0477ac */ /* 0x000f640008000800 */
[----:B-----5:R-:W-:-:S13]  /*d610*/  ISETP.GE.AND P0, PT, R17, UR4, PT ;  /* 0x0000000411007c0c */ /* 0x020fda000bf06270 */
[----:B------:R-:W-:Y:S05]  /*d620*/  @P0 EXIT ;  /* 0x000000000000094d */ /* 0x000fea0003800000 */
[----:B------:R-:W5:Y:S01]  /*d630*/  LDCU UR4, c[0x0][0x388] ;  /* 0x00007100ff0477ac */ /* 0x000f620008000800 */
[----:B------:R-:W-:Y:S02]  /*d640*/  IMAD.MOV.U32 R18, RZ, RZ, RZ ;  /* 0x000000ffff127224 */ /* 0x000fe400078e00ff */
[----:B012-4-:R-:W-:Y:S02]  /*d650*/  IMAD.MOV.U32 R0, RZ, RZ, RZ ;  /* 0x000000ffff007224 */ /* 0x017fe400078e00ff */
[----:B------:R-:W-:Y:S01]  /*d660*/  IMAD.MOV.U32 R16, RZ, RZ, RZ ;  /* 0x000000ffff107224 */ /* 0x000fe200078e00ff */
[----:B-----5:R-:W-:-:S09]  /*d670*/  UISETP.NE.AND UP0, UPT, UR4, URZ, UPT ;  /* 0x000000ff0400728c */ /* 0x020fd2000bf05270 */
[----:B------:R-:W-:Y:S05]  /*d680*/  BRA.U !UP0, `(.L_x_1536) ;  /* 0x0000001508707547 */ /* 0x000fea000b800000 */
[----:B------:R-:W3:Y:S01]  /*d690*/  LDCU.64 UR4, c[0x0][0x390] ;  /* 0x00007200ff0477ac */ /* 0x000ee20008000a00 */
[----:B------:R-:W-:Y:S01]  /*d6a0*/  MOV R16, RZ ;  /* 0x000000ff00107202 */ /* 0x000fe20000000f00 */
[----:B------:R-:W0:Y:S01]  /*d6b0*/  LDCU UR6, c[0x0][0x38c] ;  /* 0x00007180ff0677ac */ /* 0x000e220008000800 */
[----:B------:R-:W1:Y:S01]  /*d6c0*/  LDCU.64 UR8, c[0x0][0x4b8] ;  /* 0x00009700ff0877ac */ /* 0x000e620008000a00 */
[----:B------:R-:W-:Y:S02]  /*d6d0*/  UISETP.NE.AND UP0, UPT, UR39, URZ, UPT ;  /* 0x000000ff2700728c */ /* 0x000fe4000bf05270 */
[----:B---3--:R-:W-:Y:S01]  /*d6e0*/  IMAD.HI.U32 R2, R17, UR4, R16 ;  /* 0x0000000411027c27 */ /* 0x008fe2000f8e0010 */
        /* <DEDUP_REMOVED lines=342> */
.L_x_1536:
[----:B------:R-:W0:Y:S01]  /*ec50*/  LDCU.64 UR6, c[0x0][0x5e8] ;  /* 0x0000bd00ff0677ac */ /* 0x000e220008000a00 */
[----:B------:R-:W3:Y:S01]  /*ec60*/  LDCU.64 UR8, c[0x0][0x5f0] ;  /* 0x0000be00ff0877ac */ /* 0x000ee20008000a00 */
[----:B------:R-:W-:-:S04]  /*ec70*/  UPRMT UR4, UR41, 0x7771, URZ ;  /* 0x0000777129047896 */ /* 0x000fc800080000ff */
[----:B------:R-:W-:Y:S01]  /*ec80*/  UISETP.GT.AND UP0, UPT, UR4, 0x9, UPT ;  /* 0x000000090400788c */ /* 0x000fe2000bf04270 */
[----:B0-----:R-:W-:Y:S02]  /*ec90*/  IADD3 R16, P0, PT, R16, UR6, RZ ;  /* 0x0000000610107c10 */ /* 0x001fe4000ff1e0ff */
[----:B---3--:R-:W-:-:S03]  /*eca0*/  IADD3 R2, P1, PT, R0, UR8, RZ ;  /* 0x0000000800027c10 */ /* 0x008fc6000ff3e0ff */
[----:B------:R-:W-:Y:S02]  /*ecb0*/  IMAD.X R17, RZ, RZ, UR7, P0 ;  /* 0x00000007ff117e24 */ /* 0x000fe400080e06ff */
[----:B------:R-:W-:Y:S01]  /*ecc0*/  IMAD.X R3, RZ, RZ, UR9, P1 ;  /* 0x00000009ff037e24 */ /* 0x000fe200088e06ff */
        /* <DEDUP_REMOVED lines=14> */
.L_x_1540:
[----:B------:R-:W2:Y:S02]  /*edb0*/  LDG.E.U8 R2, desc[UR36][R2.64] ;  /* 0x0000002402027981 */ /* 0x000ea4000c1e1100 */
[----:B--2---:R-:W-:-:S04]  /*edc0*/  I2FP.F32.U32 R0, R2 ;  /* 0x0000000200007245 */ /* 0x004fc80000201000 */
[----:B------:R-:W-:-:S04]  /*edd0*/  F2FP.F16.F32.PACK_AB R0, RZ, R0 ;  /* 0x00000000ff00723e */ /* 0x000fc800000000ff */
[----:B------:R-:W-:Y:S01]  /*ede0*/  PRMT R19, R0, 0x7610, R19 ;  /* 0x0000761000137816 */ /* 0x000fe20000000013 */
[----:B------:R-:W-:Y:S06]  /*edf0*/  BRA `(.L_x_1542) ;  /* 0x0000000c00b47947 */ /* 0x000fec0003800000 */
.L_x_1539:
        /* <DEDUP_REMOVED lines=11> */
.L_x_1544:
[----:B------:R-:W2:Y:S02]  /*eeb0*/  LDG.E R2, desc[UR36][R2.64] ;  /* 0x0000002402027981 */ /* 0x000ea4000c1e1900 */
[----:B--2---:R-:W-:-:S04]  /*eec0*/  I2FP.F32.S32 R0, R2 ;  /* 0x0000000200007245 */ /* 0x004fc80000201400 */
[----:B------:R-:W-:-:S04]  /*eed0*/  F2FP.F16.F32.PACK_AB R0, RZ, R0 ;  /* 0x00000000ff00723e */ /* 0x000fc800000000ff */
[----:B------:R-:W-:Y:S01]  /*eee0*/  PRMT R19, R0, 0x7610, R19 ;  /* 0x0000761000137816 */ /* 0x000fe20000000013 */
[----:B------:R-:W-:Y:S06]  /*eef0*/  BRA `(.L_x_1542) ;  /* 0x0000000c00747947 */ /* 0x000fec0003800000 */
.L_x_1543:
[----:B------:R-:W2:Y:S02]  /*ef00*/  LDG.E.U16 R2, desc[UR36][R2.64] ;  /* 0x0000002402027981 */ /* 0x000ea4000c1e1500 */
[----:B--2---:R-:W0:Y:S02]  /*ef10*/  I2F.S16 R0, R2 ;  /* 0x0000000200007306 */ /* 0x004e240000101400 */
[----:B0-----:R-:W-:-:S04]  /*ef20*/  F2FP.F16.F32.PACK_AB R0, RZ, R0 ;  /* 0x00000000ff00723e */ /* 0x001fc800000000ff */
[----:B------:R-:W-:Y:S01]  /*ef30*/  PRMT R19, R0, 0x7610, R19 ;  /* 0x0000761000137816 */ /* 0x000fe20000000013 */
[----:B------:R-:W-:Y:S06]  /*ef40*/  BRA `(.L_x_1542) ;  /* 0x0000000c00607947 */ /* 0x000fec0003800000 */
.L_x_1538:
        /* <DEDUP_REMOVED lines=9> */
.L_x_1546:
[----:B------:R1:W5:Y:S01]  /*efe0*/  LDG.E.U16 R19, desc[UR36][R2.64] ;  /* 0x0000002402137981 */ /* 0x000362000c1e1500 */
[----:B------:R-:W-:Y:S05]  /*eff0*/  BRA `(.L_x_1542) ;  /* 0x0000000c00347947 */ /* 0x000fea0003800000 */
.L_x_1545:
        /* <DEDUP_REMOVED lines=9> */
.L_x_1548:
[----:B------:R0:W5:Y:S01]  /*f090*/  LDG.E.U16 R19, desc[UR36][R2.64] ;  /* 0x0000002402137981 */ /* 0x000162000c1e1500 */
[----:B------:R-:W-:Y:S05]  /*f0a0*/  BRA `(.L_x_1542) ;  /* 0x0000000c00087947 */ /* 0x000fea0003800000 */
.L_x_1547:
        /* <DEDUP_REMOVED lines=9> */
.L_x_1537:
        /* <DEDUP_REMOVED lines=14> */
.L_x_1551:
        /* <DEDUP_REMOVED lines=9> */
.L_x_1550:
        /* <DEDUP_REMOVED lines=27> */
.L_x_1553:
        /* <DEDUP_REMOVED lines=14> */
.L_x_1552:
[----:B------:R-:W2:Y:S02]  /*f540*/  LDG.E.U16 R0, desc[UR36][R2.64] ;  /* 0x0000002402007981 */ /* 0x000ea4000c1e1500 */
[----:B--2---:R-:W-:-:S05]  /*f550*/  IMAD.U32 R0, R0, 0x10000, RZ ;  /* 0x0001000000007824 */ /* 0x004fca00078e00ff */
[----:B------:R-:W-:-:S04]  /*f560*/  F2FP.F16.F32.PACK_AB R0, RZ, R0 ;  /* 0x00000000ff00723e */ /* 0x000fc800000000ff */
[----:B------:R-:W-:Y:S01]  /*f570*/  PRMT R19, R0, 0x7610, R19 ;  /* 0x0000761000137816 */ /* 0x000fe20000000013 */
[----:B------:R-:W-:Y:S06]  /*f580*/  BRA `(.L_x_1542) ;  /* 0x0000000400d07947 */ /* 0x000fec0003800000 */
.L_x_1549:
        /* <DEDUP_REMOVED lines=13> */
.L_x_1556:
        /* <DEDUP_REMOVED lines=21> */
.L_x_1560:
[----:B------:R-:W-:Y:S05]  /*f7b0*/  BSYNC.RECONVERGENT B1 ;  /* 0x0000000000017941 */ /* 0x000fea0003800200 */
.L_x_1559:
[----:B------:R-:W-:Y:S01]  /*f7c0*/  IMAD.SHL.U32 R0, R0, 0x100000, RZ ;  /* 0x0010000000007824 */ /* 0x000fe200078e00ff */
[----:B------:R-:W-:-:S04]  /*f7d0*/  LEA R2, R2, 0x3b800000, 0x17 ;  /* 0x3b80000002027811 */ /* 0x000fc800078eb8ff */
[----:B------:R-:W-:-:S07]  /*f7e0*/  LOP3.LUT R0, R2, R0, R7, 0xfe, !PT ;  /* 0x0000000002007212 */ /* 0x000fce00078efe07 */
.L_x_1558:
[----:B------:R-:W-:Y:S05]  /*f7f0*/  BSYNC.RECONVERGENT B0 ;  /* 0x0000000000007941 */ /* 0x000fea0003800200 */
.L_x_1557:
[----:B------:R-:W-:-:S04]  /*f800*/  F2FP.F16.F32.PACK_AB R0, RZ, R0 ;  /* 0x00000000ff00723e */ /* 0x000fc800000000ff */
[----:B------:R-:W-:Y:S01]  /*f810*/  PRMT R19, R0, 0x7610, R19 ;  /* 0x0000761000137816 */ /* 0x000fe20000000013 */
[----:B------:R-:W-:Y:S06]  /*f820*/  BRA `(.L_x_1542) ;  /* 0x0000000400287947 */ /* 0x000fec0003800000 */
.L_x_1555:
        /* <DEDUP_REMOVED lines=21> */
.L_x_1564:
[----:B------:R-:W-:Y:S05]  /*f980*/  BSYNC.RECONVERGENT B1 ;  /* 0x0000000000017941 */ /* 0x000fea0003800200 */
.L_x_1563:
[----:B------:R-:W-:Y:S01]  /*f990*/  IMAD.SHL.U32 R0, R0, 0x200000, RZ ;  /* 0x0020000000007824 */ /* 0x000fe200078e00ff */
[----:B------:R-:W-:-:S04]  /*f9a0*/  LEA R2, R2, 0x37800000, 0x17 ;  /* 0x3780000002027811 */ /* 0x000fc800078eb8ff */
[----:B------:R-:W-:-:S07]  /*f9b0*/  LOP3.LUT R0, R2, R0, R7, 0xfe, !PT ;  /* 0x0000000002007212 */ /* 0x000fce00078efe07 */
.L_x_1562:
[----:B------:R-:W-:Y:S05]  /*f9c0*/  BSYNC.RECONVERGENT B0 ;  /* 0x0000000000007941 */ /* 0x000fea0003800200 */
.L_x_1561:
[----:B------:R-:W-:-:S04]  /*f9d0*/  F2FP.F16.F32.PACK_AB R0, RZ, R0 ;  /* 0x00000000ff00723e */ /* 0x000fc800000000ff */
[----:B------:R-:W-:Y:S01]  /*f9e0*/  PRMT R19, R0, 0x7610, R19 ;  /* 0x0000761000137816 */ /* 0x000fe20000000013 */
[----:B------:R-:W-:Y:S06]  /*f9f0*/  BRA `(.L_x_1542) ;  /* 0x0000000000b47947 */ /* 0x000fec0003800000 */
.L_x_1554:
        /* <DEDUP_REMOVED lines=8> */
[----:B------:R-:W-:Y:S01]  /*fa80*/  HFMA2 R0, -RZ, RZ, 3.814697265625e-06, 0 ;  /* 0x00400000ff007431 */ /* 0x000fe200000001ff */
[----:B--2---:R-:W-:-:S13]  /*fa90*/  ISETP.NE.AND P0, PT, R2, RZ, PT ;  /* 0x000000ff0200720c */ /* 0x004fda0003f05270 */
[----:B------:R-:W-:Y:S05]  /*faa0*/  @!P0 BRA `(.L_x_1568) ;  /* 0x00000000000c8947 */ /* 0x000fea0003800000 */
[----:B------:R-:W-:-:S13]  /*fab0*/  ISETP.NE.AND P0, PT, R2, 0xff, PT ;  /* 0x000000ff0200780c */ /* 0x000fda0003f05270 */
[----:B------:R-:W-:Y:S02]  /*fac0*/  @!P0 IMAD.MOV.U32 R0, RZ, RZ, 0x7f800001 ;  /* 0x7f800001ff008424 */ /* 0x000fe400078e00ff */
[----:B------:R-:W-:-:S07]  /*fad0*/  @P0 IMAD.SHL.U32 R0, R2, 0x800000, RZ ;  /* 0x0080000002000824 */ /* 0x000fce00078e00ff */
.L_x_1568:
[----:B------:R-:W-:Y:S05]  /*fae0*/  BSYNC.RECONVERGENT B0 ;  /* 0x0000000000007941 */ /* 0x000fea0003800200 */
.L_x_1567:
[----:B------:R-:W-:-:S04]  /*faf0*/  F2FP.F16.F32.PACK_AB R0, RZ, R0 ;  /* 0x00000000ff00723e */ /* 0x000fc800000000ff */
[----:B------:R-:W-:Y:S01]  /*fb00*/  PRMT R19, R0, 0x7610, R19 ;  /* 0x0000761000137816 */ /* 0x000fe20000000013 */
[----:B------:R-:W-:Y:S06]  /*fb10*/  BRA `(.L_x_1542) ;  /* 0x00000000006c7947 */ /* 0x000fec0003800000 */
.L_x_1541:
        /* <DEDUP_REMOVED lines=8> */
[----:B0-----:R-:W-:Y:S01]  /*fba0*/  IMAD.U32 R4, RZ, RZ, UR4 ;  /* 0x00000004ff047e24 */ /* 0x001fe2000f8e00ff */
[----:B------:R-:W-:Y:S01]  /*fbb0*/  MOV R5, UR5 ;  /* 0x0000000500057c02 */ /* 0x000fe20008000f00 */
[----:B-1----:R-:W-:-:S02]  /*fbc0*/  IMAD.U32 R6, RZ, RZ, UR6 ;  /* 0x00000006ff067e24 */ /* 0x002fc4000f8e00ff */
[----:B------:R-:W-:Y:S02]  /*fbd0*/  IMAD.U32 R7, RZ, RZ, UR7 ;  /* 0x00000007ff077e24 */ /* 0x000fe4000f8e00ff */
[----:B---3--:R-:W-:Y:S01]  /*fbe0*/  IMAD.U32 R10, RZ, RZ, UR8 ;  /* 0x00000008ff0a7e24 */ /* 0x008fe2000f8e00ff */
[----:B------:R-:W-:-:S07]  /*fbf0*/  MOV R11, UR9 ;  /* 0x00000009000b7c02 */ /* 0x000fce0008000f00 */
[----:B------:R-:W-:-:S07]  /*fc00*/  LEPC R20, `(.L_x_1569) ;  /* 0x000000001014794e */ /* 0x000fce0000000000 */
[----:B--2---:R-:W-:Y:S05]  /*fc10*/  CALL.ABS.NOINC R2 ;  /* 0x0000000002007343 */ /* 0x004fea0003c00000 */
.L_x_1569:
[----:B------:R-:W-:Y:S01]  /*fc20*/  PRMT R19, RZ, 0x7610, R19 ;  /* 0x00007610ff137816 */ /* 0x000fe20000000013 */
[----:B------:R-:W-:Y:S06]  /*fc30*/  BRA `(.L_x_1542) ;  /* 0x0000000000247947 */ /* 0x000fec0003800000 */
.L_x_1566:
[----:B------:R-:W2:Y:S02]  /*fc40*/  LDG.E.64 R2, desc[UR36][R2.64] ;  /* 0x0000002402027981 */ /* 0x000ea4000c1e1b00 */
[----:B--2---:R-:W0:Y:S02]  /*fc50*/  I2F.U64 R0, R2 ;  /* 0x0000000200007312 */ /* 0x004e240000301000 */
[----:B0-----:R-:W-:-:S04]  /*fc60*/  F2FP.F16.F32.PACK_AB R0, RZ, R0 ;  /* 0x00000000ff00723e */ /* 0x001fc800000000ff */
[----:B------:R-:W-:Y:S01]  /*fc70*/  PRMT R19, R0, 0x7610, R19 ;  /* 0x0000761000137816 */ /* 0x000fe20000000013 */
[----:B------:R-:W-:Y:S06]  /*fc80*/  BRA `(.L_x_1542) ;  /* 0x0000000000107947 */ /* 0x000fec0003800000 */
.L_x_1565:
[----:B------:R-:W2:Y:S02]  /*fc90*/  LDG.E R2, desc[UR36][R2.64] ;  /* 0x0000002402027981 */ /* 0x000ea4000c1e1900 */
[----:B--2---:R-:W-:-:S04]  /*fca0*/  I2FP.F32.U32 R0, R2 ;  /* 0x0000000200007245 */ /* 0x004fc80000201000 */
[----:B------:R-:W-:-:S04]  /*fcb0*/  F2FP.F16.F32.PACK_AB R0, RZ, R0 ;  /* 0x00000000ff00723e */ /* 0x000fc800000000ff */
[----:B------:R-:W-:-:S07]  /*fcc0*/  PRMT R19, R0, 0x7610, R19 ;  /* 0x0000761000137816 */ /* 0x000fce0000000013 */
.L_x_1542:
[----:B------:R-:W0:Y:S01]  /*fcd0*/  LDCU.64 UR6, c[0x0][0x5f8] ;  /* 0x0000bf00ff0677ac */ /* 0x000e220008000a00 */
[----:B------:R-:W-:-:S04]  /*fce0*/  UPRMT UR4, UR41, 0x7772, URZ ;  /* 0x0000777229047896 */ /* 0x000fc800080000ff */
        /* <DEDUP_REMOVED lines=16> */
.L_x_1573:
[----:B------:R-:W2:Y:S02]  /*fdf0*/  LDG.E.U8 R2, desc[UR36][R2.64] ;  /* 0x0000002402027981 */ /* 0x000ea4000c1e1100 */
[----:B--2---:R-:W-:-:S04]  /*fe00*/  I2FP.F32.U32 R0, R2 ;  /* 0x0000000200007245 */ /* 0x004fc80000201000 */
[----:B------:R-:W-:Y:S01]  /*fe10*/  F2FP.F16.F32.PACK_AB R0, RZ, R0 ;  /* 0x00000000ff00723e */ /* 0x000fe200000000ff */
[----:B------:R-:W-:Y:S06]  /*fe20*/  BRA `(.L_x_1575) ;  /* 0x0000000c007c7947 */ /* 0x000fec0003800000 */
.L_x_1572:
        /* <DEDUP_REMOVED lines=10> */
.L_x_1577:
[----:B------:R-:W2:Y:S02]  /*fed0*/  LDG.E R2, desc[UR36][R2.64] ;  /* 0x0000002402027981 */ /* 0x000ea4000c1e1900 */
[----:B--2---:R-:W-:-:S04]  /*fee0*/  I2FP.F32.S32 R0, R2 ;  /* 0x0000000200007245 */ /* 0x004fc80000201400 */
[----:B------:R-:W-:Y:S01]  /*fef0*/  F2FP.F16.F32.PACK_AB R0, RZ, R0 ;  /* 0x00000000ff00723e */ /* 0x000fe200000000ff */
[----:B------:R-:W-:Y:S06]  /*ff00*/  BRA `(.L_x_1575) ;  /* 0x0000000c00447947 */ /* 0x000fec0003800000 */
.L_x_1576:
[----:B------:R-:W2:Y:S02]  /*ff10*/  LDG.E.U16 R2, desc[UR36][R2.64] ;  /* 0x0000002402027981 */ /* 0x000ea4000c1e1500 */
[----:B--2---:R-:W0:Y:S02]  /*ff20*/  I2F.S16 R0, R2 ;  /* 0x0000000200007306 */ /* 0x004e240000101400 */
[----:B0-----:R-:W-:Y:S01]  /*ff30*/  F2FP.F16.F32.PACK_AB R0, RZ, R0 ;  /* 0x00000000ff00723e */ /* 0x001fe200000000ff */
[----:B------:R-:W-:Y:S06]  /*ff40*/  BRA `(.L_x_1575) ;  /* 0x0000000c00347947 */ /* 0x000fec0003800000 */
.L_x_1571:
        /* <DEDUP_REMOVED lines=9> */
.L_x_1579:
[----:B------:R0:W5:Y:S01]  /*ffe0*/  LDG.E.U16 R0, desc[UR36][R2.64] ;  /* 0x0000002402007981 */ /* 0x000162000c1e1500 */
[----:B------:R-:W-:Y:S05]  /*fff0*/  BRA `(.L_x_1575) ;  /* 0x0000000c00087947 */ /* 0x000fea0003800000 */
.L_x_1578:
        /* <DEDUP_REMOVED lines=9> */
.L_x_1581:
[----:B------:R1:W5:Y:S01]  /*10090*/  LDG.E.U16 R0, desc[UR36][R2.64] ;  /* 0x0000002402007981 */ /* 0x000362000c1e1500 */
[----:B------:R-:W-:Y:S05]  /*100a0*/  BRA `(.L_x_1575) ;  /* 0x0000000800dc7947 */ /* 0x000fea0003800000 */
.L_x_1580:
        /* <DEDUP_REMOVED lines=8> */
.L_x_1570:
        /* <DEDUP_REMOVED lines=13> */
.L_x_1584:
        /* <DEDUP_REMOVED lines=8> */
.L_x_1583:
        /* <DEDUP_REMOVED lines=27> */
.L_x_1586:
        /* <DEDUP_REMOVED lines=13> */
.L_x_1585:
[----:B------:R-:W2:Y:S02]  /*10500*/  LDG.E.U16 R0, desc[UR36][R2.64] ;  /* 0x0000002402007981 */ /* 0x000ea4000c1e1500 */
[----:B--2---:R-:W-:-:S05]  /*10510*/  IMAD.U32 R0, R0, 0x10000, RZ ;  /* 0x0001000000007824 */ /* 0x004fca00078e00ff */
[----:B------:R-:W-:Y:S01]  /*10520*/  F2FP.F16.F32.PACK_AB R0, RZ, R0 ;  /* 0x00000000ff00723e */ /* 0x000fe200000000ff */
[----:B------:R-:W-:Y:S06]  /*10530*/  BRA `(.L_x_1575) ;  /* 0x0000000400b87947 */ /* 0x000fec0003800000 */
.L_x_1582:
        /* <DEDUP_REMOVED lines=12> */
.L_x_1589:
        /* <DEDUP_REMOVED lines=21> */
.L_x_1593:
[----:B------:R-:W-:Y:S05]  /*10750*/  BSYNC.RECONVERGENT B1 ;  /* 0x0000000000017941 */ /* 0x000fea0003800200 */
.L_x_1592:
[----:B------:R-:W-:Y:S01]  /*10760*/  IMAD.SHL.U32 R0, R0, 0x100000, RZ ;  /* 0x0010000000007824 */ /* 0x000fe200078e00ff */
[----:B------:R-:W-:-:S04]  /*10770*/  LEA R2, R2, 0x3b800000, 0x17 ;  /* 0x3b80000002027811 */ /* 0x000fc800078eb8ff */
[----:B------:R-:W-:-:S07]  /*10780*/  LOP3.LUT R0, R2, R0, R7, 0xfe, !PT ;  /* 0x0000000002007212 */ /* 0x000fce00078efe07 */
.L_x_1591:
[----:B------:R-:W-:Y:S05]  /*10790*/  BSYNC.RECONVERGENT B0 ;  /* 0x0000000000007941 */ /* 0x000fea0003800200 */
.L_x_1590:
[----:B------:R-:W-:Y:S01]  /*107a0*/  F2FP.F16.F32.PACK_AB R0, RZ, R0 ;  /* 0x00000000ff00723e */ /* 0x000fe200000000ff */
[----:B------:R-:W-:Y:S06]  /*107b0*/  BRA `(.L_x_1575) ;  /* 0x0000000400187947 */ /* 0x000fec0003800000 */
.L_x_1588:
        /* <DEDUP_REMOVED lines=21> */
.L_x_1597:
[----:B------:R-:W-:Y:S05]  /*10910*/  BSYNC.RECONVERGENT B1 ;  /* 0x0000000000017941 */ /* 0x000fea0003800200 */
.L_x_1596:
[----:B------:R-:W-:Y:S02]  /*10920*/  SHF.L.U32 R0, R0, 0x15, RZ ;  /* 0x0000001500007819 */ /* 0x000fe400000006ff */
[----:B------:R-:W-:-:S04]  /*10930*/  LEA R2, R2, 0x37800000, 0x17 ;  /* 0x3780000002027811 */ /* 0x000fc800078eb8ff */
[----:B------:R-:W-:-:S07]  /*10940*/  LOP3.LUT R0, R2, R0, R7, 0xfe, !PT ;  /* 0x0000000002007212 */ /* 0x000fce00078efe07 */
.L_x_1595:
[----:B------:R-:W-:Y:S05]  /*10950*/  BSYNC.RECONVERGENT B0 ;  /* 0x0000000000007941 */ /* 0x000fea0003800200 */
.L_x_1594:
[----:B------:R-:W-:Y:S01]  /*10960*/  F2FP.F16.F32.PACK_AB R0, RZ, R0 ;  /* 0x00000000ff00723e */ /* 0x000fe200000000ff */
[----:B------:R-:W-:Y:S06]  /*10970*/  BRA `(.L_x_1575) ;  /* 0x0000000000a87947 */ /* 0x000fec0003800000 */
.L_x_1587:
        /* <DEDUP_REMOVED lines=14> */
.L_x_1601:
[----:B------:R-:W-:Y:S05]  /*10a60*/  BSYNC.RECONVERGENT B0 ;  /* 0x0000000000007941 */ /* 0x000fea0003800200 */
.L_x_1600:
[----:B------:R-:W-:Y:S01]  /*10a70*/  F2FP.F16.F32.PACK_AB R0, RZ, R0 ;  /* 0x00000000ff00723e */ /* 0x000fe200000000ff */
[----:B------:R-:W-:Y:S06]  /*10a80*/  BRA `(.L_x_1575) ;  /* 0x0000000000647947 */ /* 0x000fec0003800000 */
.L_x_1574:
        /* <DEDUP_REMOVED lines=8> */
[----:B0-----:R-:W-:Y:S01]  /*10b10*/  MOV R4, UR4 ;  /* 0x0000000400047c02 */ /* 0x001fe20008000f00 */
[----:B------:R-:W-:-:S02]  /*10b20*/  IMAD.U32 R5, RZ, RZ, UR5 ;  /* 0x00000005ff057e24 */ /* 0x000fc4000f8e00ff */
[----:B-1----:R-:W-:Y:S02]  /*10b30*/  IMAD.U32 R6, RZ, RZ, UR6 ;  /* 0x00000006ff067e24 */ /* 0x002fe4000f8e00ff */
[----:B------:R-:W-:Y:S01]  /*10b40*/  IMAD.U32 R7, RZ, RZ, UR7 ;  /* 0x00000007ff077e24 */ /* 0x000fe2000f8e00ff */
[----:B---3--:R-:W-:Y:S01]  /*10b50*/  MOV R10, UR8 ;  /* 0x00000008000a7c02 */ /* 0x008fe20008000f00 */
[----:B------:R-:W-:-:S07]  /*10b60*/  IMAD.U32 R11, RZ, RZ, UR9 ;  /* 0x00000009ff0b7e24 */ /* 0x000fce000f8e00ff */
[----:B------:R-:W-:-:S07]  /*10b70*/  LEPC R20, `(.L_x_1602) ;  /* 0x000000001014794e */ /* 0x000fce0000000000 */
[----:B--2--5:R-:W-:Y:S05]  /*10b80*/  CALL.ABS.NOINC R2 ;  /* 0x0000000002007343 */ /* 0x024fea0003c00000 */
.L_x_1602:
[----:B------:R-:W-:Y:S01]  /*10b90*/  PRMT R0, RZ, 0x7610, R0 ;  /* 0x00007610ff007816 */ /* 0x000fe20000000000 */
[----:B------:R-:W-:Y:S06]  /*10ba0*/  BRA `(.L_x_1575) ;  /* 0x00000000001c7947 */ /* 0x000fec0003800000 */
.L_x_1599:
[----:B------:R-:W2:Y:S02]  /*10bb0*/  LDG.E.64 R2, desc[UR36][R2.64] ;  /* 0x0000002402027981 */ /* 0x000ea4000c1e1b00 */
[----:B--2---:R-:W0:Y:S02]  /*10bc0*/  I2F.U64 R0, R2 ;  /* 0x0000000200007312 */ /* 0x004e240000301000 */
[----:B0-----:R-:W-:Y:S01]  /*10bd0*/  F2FP.F16.F32.PACK_AB R0, RZ, R0 ;  /* 0x00000000ff00723e */ /* 0x001fe200000000ff */
[----:B------:R-:W-:Y:S06]  /*10be0*/  BRA `(.L_x_1575) ;  /* 0x00000000000c7947 */ /* 0x000fec0003800000 */
.L_x_1598:
[----:B------:R-:W2:Y:S02]  /*10bf0*/  LDG.E R2, desc[UR36][R2.64] ;  /* 0x0000002402027981 */ /* 0x000ea4000c1e1900 */
[----:B--2---:R-:W-:-:S04]  /*10c00*/  I2FP.F32.U32 R0, R2 ;  /* 0x0000000200007245 */ /* 0x004fc80000201000 */
[----:B------:R-:W-:-:S07]  /*10c10*/  F2FP.F16.F32.PACK_AB R0, RZ, R0 ;  /* 0x00000000ff00723e */ /* 0x000fce00000000ff */
.L_x_1575:
        /* <DEDUP_REMOVED lines=13> */
.L_x_1603:
        /* <DEDUP_REMOVED lines=12> */
.L_x_1606:
[----:B------:R-:W2:Y:S02]  /*10db0*/  LDCU UR4, c[0x0][0x604] ;  /* 0x0000c080ff0477ac */ /* 0x000ea40008000800 */
[----:B--2---:R-:W-:-:S07]  /*10dc0*/  FMUL.FTZ R0, R19, UR4 ;  /* 0x0000000413007c20 */ /* 0x004fce0008410000 */
.L_x_1607:
[----:B------:R-:W-:Y:S05]  /*10dd0*/  BSYNC.RECONVERGENT B0 ;  /* 0x0000000000007941 */ /* 0x000fea0003800200 */
.L_x_1605:
[----:B------:R-:W-:-:S07]  /*10de0*/  F2FP.F16.F32.PACK_AB R0, RZ, R0 ;  /* 0x00000000ff00723e */ /* 0x000fce00000000ff */
.L_x_1604:
        /* <DEDUP_REMOVED lines=12> */
[----:B01----:R-:W0:Y:S02]  /*10eb0*/  F2I.FTZ.TRUNC.NTZ R3, R0 ;  /* 0x0000000000037305 */ /* 0x003e24000021f100 */
[----:B0-----:R-:W-:Y:S01]  /*10ec0*/  STG.E.U8 desc[UR36][R16.64], R3 ;  /* 0x0000000310007986 */ /* 0x001fe2000c101124 */
[----:B------:R-:W-:Y:S05]  /*10ed0*/  EXIT ;  /* 0x000000000000794d */ /* 0x000fea0003800000 */
.L_x_1611:
[----:B01----:R-:W-:-:S06]  /*10ee0*/  HADD2.F32 R3, -RZ, R0.H0_H0 ;  /* 0x20000000ff037230 */ /* 0x003fcc0000004100 */
[----:B------:R-:W0:Y:S02]  /*10ef0*/  F2I.S64.TRUNC R2, R3 ;  /* 0x0000000300027311 */ /* 0x000e24000020d900 */
[----:B0-----:R-:W-:Y:S01]  /*10f00*/  STG.E.U8 desc[UR36][R16.64], R2 ;  /* 0x0000000210007986 */ /* 0x001fe2000c101124 */
[----:B------:R-:W-:Y:S05]  /*10f10*/  EXIT ;  /* 0x000000000000794d */ /* 0x000fea0003800000 */
.L_x_1610:
[----:B------:R-:W-:-:S09]  /*10f20*/  UISETP.NE.AND UP0, UPT, UR4, 0x2, UPT ;  /* 0x000000020400788c */ /* 0x000fd2000bf05270 */
[----:B------:R-:W-:Y:S05]  /*10f30*/  BRA.U !UP0, `(.L_x_1613) ;  /* 0x0000000108307547 */ /* 0x000fea000b800000 */
[----:B------:R-:W-:-:S09]  /*10f40*/  UISETP.NE.AND UP0, UPT, UR4, 0x3, UPT ;  /* 0x000000030400788c */ /* 0x000fd2000bf05270 */
[----:B------:R-:W-:Y:S05]  /*10f50*/  BRA.U !UP0, `(.L_x_1614) ;  /* 0x0000000108187547 */ /* 0x000fea000b800000 */
[----:B------:R-:W-:-:S09]  /*10f60*/  UISETP.NE.AND UP0, UPT, UR4, 0x4, UPT ;  /* 0x000000040400788c */ /* 0x000fd2000bf05270 */
[----:B------:R-:W-:Y:S05]  /*10f70*/  BRA.U UP0, `(.L_x_1612) ;  /* 0x0000000900707547 */ /* 0x000fea000b800000 */
[----:B01----:R-:W-:-:S06]  /*10f80*/  HADD2.F32 R2, -RZ, R0.H0_H0 ;  /* 0x20000000ff027230 */ /* 0x003fcc0000004100 */
[----:B------:R-:W0:Y:S02]  /*10f90*/  F2I.S64.TRUNC R2, R2 ;  /* 0x0000000200027311 */ /* 0x000e24000020d900 */
[----:B0-----:R-:W-:Y:S01]  /*10fa0*/  STG.E.64 desc[UR36][R16.64], R2 ;  /* 0x0000000210007986 */ /* 0x001fe2000c101b24 */
[----:B------:R-:W-:Y:S05]  /*10fb0*/  EXIT ;  /* 0x000000000000794d */ /* 0x000fea0003800000 */
.L_x_1614:
[----:B------:R-:W-:-:S04]  /*10fc0*/  HADD2.F32 R0, -RZ, R0.H0_H0 ;  /* 0x20000000ff007230 */ /* 0x000fc80000004100 */
[----:B01----:R-:W0:Y:S02]  /*10fd0*/  F2I.FTZ.TRUNC.NTZ R3, R0 ;  /* 0x0000000000037305 */ /* 0x003e24000021f100 */
[----:B0-----:R-:W-:Y:S01]  /*10fe0*/  STG.E desc[UR36][R16.64], R3 ;  /* 0x0000000310007986 */ /* 0x001fe2000c101924 */
[----:B------:R-:W-:Y:S05]  /*10ff0*/  EXIT ;  /* 0x000000000000794d */ /* 0x000fea0003800000 */
.L_x_1613:
[----:B------:R-:W-:-:S04]  /*11000*/  HADD2.F32 R0, -RZ, R0.H0_H0 ;  /* 0x20000000ff007230 */ /* 0x000fc80000004100 */
[----:B01----:R-:W0:Y:S02]  /*11010*/  F2I.FTZ.TRUNC.NTZ R3, R0 ;  /* 0x0000000000037305 */ /* 0x003e24000021f100 */
[----:B0-----:R-:W-:Y:S01]  /*11020*/  STG.E.U16 desc[UR36][R16.64], R3 ;  /* 0x0000000310007986 */ /* 0x001fe2000c101524 */
[----:B------:R-:W-:Y:S05]  /*11030*/  EXIT ;  /* 0x000000000000794d */ /* 0x000fea0003800000 */
.L_x_1609:
[----:B------:R-:W-:-:S09]  /*11040*/  UISETP.GT.AND UP0, UPT, UR4, 0x6, UPT ;  /* 0x000000060400788c */ /* 0x000fd2000bf04270 */
[----:B------:R-:W-:Y:S05]  /*11050*/  BRA.U UP0, `(.L_x_1615) ;  /* 0x0000000100247547 */ /* 0x000fea000b800000 */
[----:B------:R-:W-:-:S09]  /*11060*/  UISETP.NE.AND UP0, UPT, UR4, 0x5, UPT ;  /* 0x000000050400788c */ /* 0x000fd2000bf05270 */
[----:B------:R-:W-:Y:S05]  /*11070*/  BRA.U !UP0, `(.L_x_1616) ;  /* 0x0000000108147547 */ /* 0x000fea000b800000 */
[----:B------:R-:W-:-:S09]  /*11080*/  UISETP.NE.AND UP0, UPT, UR4, 0x6, UPT ;  /* 0x000000060400788c */ /* 0x000fd2000bf05270 */
[----:B------:R-:W-:Y:S05]  /*11090*/  BRA.U UP0, `(.L_x_1612) ;  /* 0x0000000900287547 */ /* 0x000fea000b800000 */
[----:B01----:R-:W-:-:S05]  /*110a0*/  HADD2.F32 R3, -RZ, R0.H0_H0 ;  /* 0x20000000ff037230 */ /* 0x003fca0000004100 */
[----:B------:R-:W-:Y:S01]  /*110b0*/  STG.E desc[UR36][R16.64], R3 ;  /* 0x0000000310007986 */ /* 0x000fe2000c101924 */
[----:B------:R-:W-:Y:S05]  /*110c0*/  EXIT ;  /* 0x000000000000794d */ /* 0x000fea0003800000 */
.L_x_1616:
[----:B------:R-:W-:Y:S01]  /*110d0*/  STG.E.U16 desc[UR36][R16.64], R0 ;  /* 0x0000000010007986 */ /* 0x000fe2000c101524 */
[----:B------:R-:W-:Y:S05]  /*110e0*/  EXIT ;  /* 0x000000000000794d */ /* 0x000fea0003800000 */
.L_x_1615:
[----:B------:R-:W-:-:S09]  /*110f0*/  UISETP.NE.AND UP0, UPT, UR4, 0x7, UPT ;  /* 0x000000070400788c */ /* 0x000fd2000bf05270 */
[----:B------:R-:W-:Y:S05]  /*11100*/  BRA.U !UP0, `(.L_x_1617) ;  /* 0x0000000108347547 */ /* 0x000fea000b800000 */
[----:B------:R-:W-:-:S09]  /*11110*/  UISETP.NE.AND UP0, UPT, UR4, 0x8, UPT ;  /* 0x000000080400788c */ /* 0x000fd2000bf05270 */
[----:B------:R-:W-:Y:S05]  /*11120*/  BRA.U !UP0, `(.L_x_1618) ;  /* 0x0000000108187547 */ /* 0x000fea000b800000 */
[----:B------:R-:W-:-:S09]  /*11130*/  UISETP.NE.AND UP0, UPT, UR4, 0x9, UPT ;  /* 0x000000090400788c */ /* 0x000fd2000bf05270 */
[----:B------:R-:W-:Y:S05]  /*11140*/  BRA.U UP0, `(.L_x_1612) ;  /* 0x0000000500fc7547 */ /* 0x000fea000b800000 */
[----:B01----:R-:W-:Y:S02]  /*11150*/  HADD2.F32 R2, -RZ, R0.H0_H0 ;  /* 0x20000000ff027230 */ /* 0x003fe40000004100 */
[----:B------:R-:W-:-:S05]  /*11160*/  IMAD.MOV.U32 R3, RZ, RZ, RZ ;  /* 0x000000ffff037224 */ /* 0x000fca00078e00ff */
[----:B------:R-:W-:Y:S01]  /*11170*/  STG.E.64 desc[UR36][R16.64], R2 ;  /* 0x0000000210007986 */ /* 0x000fe2000c101b24 */
[----:B------:R-:W-:Y:S05]  /*11180*/  EXIT ;  /* 0x000000000000794d */ /* 0x000fea0003800000 */
.L_x_1618:
[----:B------:R-:W-:-:S05]  /*11190*/  HADD2.F32 R0, -RZ, R0.H0_H0 ;  /* 0x20000000ff007230 */ /* 0x000fca0000004100 */
[----:B------:R-:W-:-:S04]  /*111a0*/  F2FP.F16.F32.PACK_AB R0, RZ, R0 ;  /* 0x00000000ff00723e */ /* 0x000fc800000000ff */
[----:B------:R-:W-:-:S05]  /*111b0*/  PRMT R0, R0, 0x5410, RZ ;  /* 0x0000541000007816 */ /* 0x000fca00000000ff */
[----:B------:R-:W-:Y:S01]  /*111c0*/  STG.E desc[UR36][R16.64], R0 ;  /* 0x0000000010007986 */ /* 0x000fe2000c101924 */
[----:B------:R-:W-:Y:S05]  /*111d0*/  EXIT ;  /* 0x000000000000794d */ /* 0x000fea0003800000 */
.L_x_1617:
[----:B01----:R-:W-:-:S05]  /*111e0*/  HADD2.F32 R2, -RZ, R0.H0_H0 ;  /* 0x20000000ff027230 */ /* 0x003fca0000004100 */
[----:B------:R-:W-:-:S06]  /*111f0*/  FMUL.FTZ R2, R2, 1 ;  /* 0x3f80000002027820 */ /* 0x000fcc0000410000 */
[----:B------:R-:W0:Y:S02]  /*11200*/  F2F.F64.F32 R2, R2 ;  /* 0x0000000200027310 */ /* 0x000e240000201800 */
[----:B0-----:R-:W-:Y:S01]  /*11210*/  STG.E.64 desc[UR36][R16.64], R2 ;  /* 0x0000000210007986 */ /* 0x001fe2000c101b24 */
[----:B------:R-:W-:Y:S05]  /*11220*/  EXIT ;  /* 0x000000000000794d */ /* 0x000fea0003800000 */
.L_x_1608:
        /* <DEDUP_REMOVED lines=10> */
[----:B01----:R-:W-:-:S06]  /*112d0*/  HADD2.F32 R3, -RZ, R0.H0_H0 ;  /* 0x20000000ff037230 */ /* 0x003fcc0000004100 */
[----:B------:R-:W0:Y:S02]  /*112e0*/  F2I.FTZ.U32.TRUNC.NTZ R3, R3 ;  /* 0x0000000300037305 */ /* 0x000e24000021f000 */
[----:B0-----:R-:W-:Y:S01]  /*112f0*/  STG.E.U16 desc[UR36][R16.64], R3 ;  /* 0x0000000310007986 */ /* 0x001fe2000c101524 */
[----:B------:R-:W-:Y:S05]  /*11300*/  EXIT ;  /* 0x000000000000794d */ /* 0x000fea0003800000 */
.L_x_1622:
[----:B01----:R-:W-:Y:S01]  /*11310*/  HADD2.F32 R3, -RZ, R0.H0_H0 ;  /* 0x20000000ff037230 */ /* 0x003fe20000004100 */
        /* <DEDUP_REMOVED lines=16> */
.L_x_1625:
[----:B------:R-:W-:-:S04]  /*11420*/  SHF.R.U32.HI R3, RZ, 0x18, R3 ;  /* 0x00000018ff037819 */ /* 0x000fc80000011603 */
[----:B------:R-:W-:-:S04]  /*11430*/  LOP3.LUT R0, R0, 0x80, R3, 0xf8, !PT ;  /* 0x0000008000007812 */ /* 0x000fc800078ef803 */
[----:B------:R-:W-:-:S07]  /*11440*/  PRMT R8, R0, 0x7610, R8 ;  /* 0x0000761000087816 */ /* 0x000fce0000000008 */
.L_x_1624:
[----:B------:R-:W-:Y:S05]  /*11450*/  BSYNC.RECONVERGENT B0 ;  /* 0x0000000000007941 */ /* 0x000fea0003800200 */
.L_x_1623:
[----:B------:R-:W-:Y:S01]  /*11460*/  STG.E.U8 desc[UR36][R16.64], R8 ;  /* 0x0000000810007986 */ /* 0x000fe2000c101124 */
[----:B------:R-:W-:Y:S05]  /*11470*/  EXIT ;  /* 0x000000000000794d */ /* 0x000fea0003800000 */
.L_x_1621:
        /* <DEDUP_REMOVED lines=17> */
.L_x_1628:
[----:B------:R-:W-:-:S04]  /*11590*/  SHF.R.U32.HI R3, RZ, 0x18, R3 ;  /* 0x00000018ff037819 */ /* 0x000fc80000011603 */
[----:B------:R-:W-:-:S04]  /*115a0*/  LOP3.LUT R0, R0, 0x80, R3, 0xf8, !PT ;  /* 0x0000008000007812 */ /* 0x000fc800078ef803 */
[----:B------:R-:W-:-:S07]  /*115b0*/  PRMT R8, R0, 0x7610, R8 ;  /* 0x0000761000087816 */ /* 0x000fce0000000008 */
.L_x_1627:
[----:B------:R-:W-:Y:S05]  /*115c0*/  BSYNC.RECONVERGENT B0 ;  /* 0x0000000000007941 */ /* 0x000fea0003800200 */
.L_x_1626:
[----:B------:R-:W-:Y:S01]  /*115d0*/  STG.E.U8 desc[UR36][R16.64], R8 ;  /* 0x0000000810007986 */ /* 0x000fe2000c101124 */
[----:B------:R-:W-:Y:S05]  /*115e0*/  EXIT ;  /* 0x000000000000794d */ /* 0x000fea0003800000 */
.L_x_1620:
[----:B------:R-:W-:-:S09]  /*115f0*/  UISETP.NE.AND UP0, UPT, UR4, 0x1c, UPT ;  /* 0x0000001c0400788c */ /* 0x000fd2000bf05270 */
[----:B------:R-:W-:Y:S05]  /*11600*/  BRA.U !UP0, `(.L_x_1629) ;  /* 0x0000000108607547 */ /* 0x000fea000b800000 */
[----:B------:R-:W-:-:S09]  /*11610*/  UISETP.NE.AND UP0, UPT, UR4, 0x1d, UPT ;  /* 0x0000001d0400788c */ /* 0x000fd2000bf05270 */
[----:B------:R-:W-:Y:S05]  /*11620*/  BRA.U !UP0, `(.L_x_1630) ;  /* 0x0000000108487547 */ /* 0x000fea000b800000 */
[----:B------:R-:W-:-:S09]  /*11630*/  UISETP.NE.AND UP0, UPT, UR4, 0x2c, UPT ;  /* 0x0000002c0400788c */ /* 0x000fd2000bf05270 */
[----:B------:R-:W-:Y:S05]  /*11640*/  BRA.U UP0, `(.L_x_1612) ;  /* 0x0000000100bc7547 */ /* 0x000fea000b800000 */
[----:B01----:R-:W-:-:S05]  /*11650*/  HADD2.F32 R3, -RZ, R0.H0_H0 ;  /* 0x20000000ff037230 */ /* 0x003fca0000004100 */
        /* <DEDUP_REMOVED lines=15> */
.L_x_1630:
[----:B01----:R-:W-:-:S06]  /*11750*/  HADD2.F32 R2, -RZ, R0.H0_H0 ;  /* 0x20000000ff027230 */ /* 0x003fcc0000004100 */
[----:B------:R-:W0:Y:S02]  /*11760*/  F2I.U64.TRUNC R2, R2 ;  /* 0x0000000200027311 */ /* 0x000e24000020d800 */
[----:B0-----:R-:W-:Y:S01]  /*11770*/  STG.E.64 desc[UR36][R16.64], R2 ;  /* 0x0000000210007986 */ /* 0x001fe2000c101b24 */
[----:B------:R-:W-:Y:S05]  /*11780*/  EXIT ;  /* 0x000000000000794d */ /* 0x000fea0003800000 */
.L_x_1629:
[----:B------:R-:W-:-:S04]  /*11790*/  HADD2.F32 R0, -RZ, R0.H0_H0 ;  /* 0x20000000ff007230 */ /* 0x000fc80000004100 */
[----:B01----:R-:W0:Y:S02]  /*117a0*/  F2I.FTZ.U32.TRUNC.NTZ R3, R0 ;  /* 0x0000000000037305 */ /* 0x003e24000021f000 */
[----:B0-----:R-:W-:Y:S01]  /*117b0*/  STG.E desc[UR36][R16.64], R3 ;  /* 0x0000000310007986 */ /* 0x001fe2000c101924 */
[----:B------:R-:W-:Y:S05]  /*117c0*/  EXIT ;  /* 0x000000000000794d */ /* 0x000fea0003800000 */
.L_x_1619:
        /* <DEDUP_REMOVED lines=8> */
[----:B01----:R-:W-:-:S05]  /*11850*/  SEL R3, RZ, 0x1, !P0 ;  /* 0x00000001ff037807 */ /* 0x003fca0004000000 */
[----:B------:R-:W-:Y:S01]  /*11860*/  STG.E.U8 desc[UR36][R16.64], R3 ;  /* 0x0000000310007986 */ /* 0x000fe2000c101124 */
[----:B------:R-:W-:Y:S05]  /*11870*/  EXIT ;  /* 0x000000000000794d */ /* 0x000fea0003800000 */
.L_x_1632:
[----:B------:R-:W-:Y:S01]  /*11880*/  HADD2.F32 R0, -RZ, R0.H0_H0 ;  /* 0x20000000ff007230 */ /* 0x000fe20000004100 */
[----:B------:R-:W-:-:S04]  /*11890*/  CS2R R6, SRZ ;  /* 0x0000000000067805 */ /* 0x000fc8000001ff00 */
[----:B------:R-:W-:-:S04]  /*118a0*/  FMUL.FTZ R0, R0, 1 ;  /* 0x3f80000000007820 */ /* 0x000fc80000410000 */
[----:B------:R-:W2:Y:S02]  /*118b0*/  F2F.F64.F32 R4, R0 ;  /* 0x0000000000047310 */ /* 0x000ea40000201800 */
[----:B--2---:R-:W-:Y:S01]  /*118c0*/  STG.E.128 desc[UR36][R16.64], R4 ;  /* 0x0000000410007986 */ /* 0x004fe2000c101d24 */
[----:B------:R-:W-:Y:S05]  /*118d0*/  EXIT ;  /* 0x000000000000794d */ /* 0x000fea0003800000 */
.L_x_1631:
[----:B------:R-:W-:-:S09]  /*118e0*/  UISETP.NE.AND UP0, UPT, UR4, 0xf, UPT ;  /* 0x0000000f0400788c */ /* 0x000fd2000bf05270 */
[----:B------:R-:W-:Y:S05]  /*118f0*/  BRA.U !UP0, `(.L_x_1633) ;  /* 0x0000000108e87547 */ /* 0x000fea000b800000 */
[----:B------:R-:W-:-:S09]  /*11900*/  UISETP.NE.AND UP0, UPT, UR4, 0x17, UPT ;  /* 0x000000170400788c */ /* 0x000fd2000bf05270 */
[----:B------:R-:W-:Y:S05]  /*11910*/  BRA.U !UP0, `(.L_x_1634) ;  /* 0x0000000108907547 */ /* 0x000fea000b800000 */
[----:B------:R-:W-:-:S09]  /*11920*/  UISETP.NE.AND UP0, UPT, UR4, 0x18, UPT ;  /* 0x000000180400788c */ /* 0x000fd2000bf05270 */
[----:B------:R-:W-:Y:S05]  /*11930*/  BRA.U !UP0, `(.L_x_1635) ;  /* 0x0000000108447547 */ /* 0x000fea000b800000 */
.L_x_1612:
[----:B------:R-:W-:Y:S01]  /*11940*/  MOV R0, 0x0 ;  /* 0x0000000000007802 */ /* 0x000fe20000000f00 */
[----:B------:R-:W2:Y:S01]  /*11950*/  LDCU.64 UR4, c[0x4][0x128] ;  /* 0x01002500ff0477ac */ /* 0x000ea20008000a00 */
[----:B------:R-:W-:Y:S02]  /*11960*/  HFMA2 R13, -RZ, RZ, 0, 0 ;  /* 0x00000000ff0d7431 */ /* 0x000fe400000001ff */
[----:B------:R-:W-:Y:S01]  /*11970*/  IMAD.MOV.U32 R8, RZ, RZ, 0x65 ;  /* 0x00000065ff087424 */ /* 0x000fe200078e00ff */
[----:B01----:R0:W1:Y:S01]  /*11980*/  LDC.64 R2, c[0x4][R0] ;  /* 0x0100000000027b82 */ /* 0x0030620000000a00 */
[----:B------:R-:W3:Y:S01]  /*11990*/  LDCU.64 UR6, c[0x4][0x130] ;  /* 0x01002600ff0677ac */ /* 0x000ee20008000a00 */
[----:B------:R-:W-:Y:S01]  /*119a0*/  IMAD.MOV.U32 R12, RZ, RZ, 0x1 ;  /* 0x00000001ff0c7424 */ /* 0x000fe200078e00ff */
[----:B------:R-:W4:Y:S01]  /*119b0*/  LDCU.64 UR8, c[0x4][0x30] ;  /* 0x01000600ff0877ac */ /* 0x000f220008000a00 */
[----:B--2---:R-:W-:Y:S01]  /*119c0*/  MOV R4, UR4 ;  /* 0x0000000400047c02 */ /* 0x004fe20008000f00 */
[----:B------:R-:W-:-:S02]  /*119d0*/  IMAD.U32 R5, RZ, RZ, UR5 ;  /* 0x00000005ff057e24 */ /* 0x000fc4000f8e00ff */
[----:B---3--:R-:W-:Y:S02]  /*119e0*/  IMAD.U32 R6, RZ, RZ, UR6 ;  /* 0x00000006ff067e24 */ /* 0x008fe4000f8e00ff */
[----:B------:R-:W-:Y:S01]  /*119f0*/  IMAD.U32 R7, RZ, RZ, UR7 ;  /* 0x00000007ff077e24 */ /* 0x000fe2000f8e00ff */
[----:B----4-:R-:W-:Y:S01]  /*11a00*/  MOV R10, UR8 ;  /* 0x00000008000a7c02 */ /* 0x010fe20008000f00 */
[----:B0-----:R-:W-:-:S07]  /*11a10*/  IMAD.U32 R11, RZ, RZ, UR9 ;  /* 0x00000009ff0b7e24 */ /* 0x001fce000f8e00ff */
[----:B------:R-:W-:-:S07]  /*11a20*/  LEPC R20, `(.L_x_1636) ;  /* 0x000000001014794e */ /* 0x000fce0000000000 */
[----:B-1----:R-:W-:Y:S05]  /*11a30*/  CALL.ABS.NOINC R2 ;  /* 0x0000000002007343 */ /* 0x002fea0003c00000 */
.L_x_1636:
[----:B------:R-:W-:Y:S05]  /*11a40*/  EXIT ;  /* 0x000000000000794d */ /* 0x000fea0003800000 */
.L_x_1635:
[----:B------:R-:W-:Y:S01]  /*11a50*/  HADD2.F32 R5, -RZ, R0.H0_H0 ;  /* 0x20000000ff057230 */ /* 0x000fe20000004100 */
[----:B------:R-:W-:Y:S01]  /*11a60*/  BSSY.RECONVERGENT B0, `(.L_x_1637) ;  /* 0x000000c000007945 */ /* 0x000fe20003800200 */
[----:B------:R-:W-:-:S03]  /*11a70*/  IMAD.MOV.U32 R0, RZ, RZ, 0x7f ;  /* 0x0000007fff007424 */ /* 0x000fc600078e00ff */
[----:B01----:R-:W-:Y:S02]  /*11a80*/  LOP3.LUT R2, R5, 0x7fffffff, RZ, 0xc0, !PT ;  /* 0x7fffffff05027812 */ /* 0x003fe400078ec0ff */
        /* <DEDUP_REMOVED lines=9> */
.L_x_1638:
[----:B------:R-:W-:Y:S05]  /*11b20*/  BSYNC.RECONVERGENT B0 ;  /* 0x0000000000007941 */ /* 0x000fea0003800200 */
.L_x_1637:
[----:B------:R-:W-:-:S05]  /*11b30*/  LOP3.LUT R3, R0, 0x80, R3, 0xf8, !PT ;  /* 0x0000008000037812 */ /* 0x000fca00078ef803 */
[----:B------:R-:W-:Y:S01]  /*11b40*/  STG.E.U8 desc[UR36][R16.64], R3 ;  /* 0x0000000310007986 */ /* 0x000fe2000c101124 */
[----:B------:R-:W-:Y:S05]  /*11b50*/  EXIT ;  /* 0x000000000000794d */ /* 0x000fea0003800000 */
.L_x_1634:
[----:B01----:R-:W-:Y:S01]  /*11b60*/  HADD2.F32 R3, -RZ, R0.H0_H0 ;  /* 0x20000000ff037230 */ /* 0x003fe20000004100 */
        /* <DEDUP_REMOVED lines=11> */
.L_x_1640:
[----:B------:R-:W-:Y:S01]  /*11c20*/  IMAD.MOV.U32 R0, RZ, RZ, 0x7f ;  /* 0x0000007fff007424 */ /* 0x000fe200078e00ff */
[----:B------:R-:W-:-:S04]  /*11c30*/  ISETP.GT.U32.AND P0, PT, R2, 0x7f800000, PT ;  /* 0x7f8000000200780c */ /* 0x000fc80003f04070 */
[----:B------:R-:W-:-:S09]  /*11c40*/  SEL R0, R0, 0x7c, P0 ;  /* 0x0000007c00007807 */ /* 0x000fd20000000000 */
.L_x_1641:
[----:B------:R-:W-:Y:S05]  /*11c50*/  BSYNC.RECONVERGENT B0 ;  /* 0x0000000000007941 */ /* 0x000fea0003800200 */
.L_x_1639:
[----:B------:R-:W-:-:S04]  /*11c60*/  SHF.R.U32.HI R3, RZ, 0x18, R3 ;  /* 0x00000018ff037819 */ /* 0x000fc80000011603 */
[----:B------:R-:W-:-:S05]  /*11c70*/  LOP3.LUT R3, R0, 0x80, R3, 0xf8, !PT ;  /* 0x0000008000037812 */ /* 0x000fca00078ef803 */
[----:B------:R-:W-:Y:S01]  /*11c80*/  STG.E.U8 desc[UR36][R16.64], R3 ;  /* 0x0000000310007986 */ /* 0x000fe2000c101124 */
[----:B------:R-:W-:Y:S05]  /*11c90*/  EXIT ;  /* 0x000000000000794d */ /* 0x000fea0003800000 */
.L_x_1633:
[----:B------:R-:W-:-:S05]  /*11ca0*/  HADD2.F32 R0, -RZ, R0.H0_H0 ;  /* 0x20000000ff007230 */ /* 0x000fca0000004100 */
[----:B------:R-:W-:-:S05]  /*11cb0*/  F2FP.BF16.F32.PACK_AB R0, RZ, R0 ;  /* 0x00000000ff00723e */ /* 0x000fca00000010ff */
[----:B------:R-:W-:Y:S01]  /*11cc0*/  STG.E.U16 desc[UR36][R16.64], R0 ;  /* 0x0000000010007986 */ /* 0x000fe2000c101524 */
[----:B------:R-:W-:Y:S05]  /*11cd0*/  EXIT ;  /* 0x000000000000794d */ /* 0x000fea0003800000 */
.L_x_1642:
        /* <DEDUP_REMOVED lines=10> */
.L_x_7946:


//--------------------- .text._ZN2at6native27unrolled_elementwise_kernelIZZZNS0_60_GLOBAL__N__171e0b9f_22_ActivationEluKernel_cu_9e10b42f_306119elu_backward_kernelERNS_18TensorIteratorBaseERKN3c106ScalarES8_S8_bENKUlvE_clEvENKUlvE1_clEvEUlNS5_4HalfESB_E_St5arrayIPcLm3EELi4E23TrivialOffsetCalculatorILi2EjESG_ILi1EjENS0_6memory12LoadWithCastILi2EEENSJ_13StoreWithCastILi1EEEEEviT_T0_T2_T3_T4_T5_ --------------------------
	.section	.text._ZN2at6native27unrolled_elementwise_kernelIZZZNS0_60_GLOBAL__N__171e0b9f_22_ActivationEluKernel_cu_9e10b42f_306119elu_backward_kernelERNS_18TensorIteratorBaseERKN3c106ScalarES8_S8_bENKUlvE_clEvENKUlvE1_clEvEUlNS5_4HalfESB_E_St5arrayIPcLm3EELi4E23TrivialOffsetCalculatorILi2EjESG_ILi1EjENS0_6memory12LoadWithCastILi2EEENSJ_13StoreWithCastILi1EEEEEviT_T0_T2_T3_T4_T5_,"ax",@progbits
	.align	128
        .global         _ZN2at6native27unrolled_elementwise_kernelIZZZNS0_60_GLOBAL__N__171e0b9f_22_ActivationEluKernel_cu_9e10b42f_306119elu_backward_kernelERNS_18TensorIteratorBaseERKN3c106ScalarES8_S8_bENKUlvE_clEvENKUlvE1_clEvEUlNS5_4HalfESB_E_St5arrayIPcLm3EELi4E23TrivialOffsetCalculatorILi2EjESG_ILi1EjENS0_6memory12LoadWithCastILi2EEENSJ_13StoreWithCastILi1EEEEEviT_T0_T2_T3_T4_T5_
        .type           _ZN2at6native27unrolled_elementwise_kernelIZZZNS0_60_GLOBAL__N__171e0b9f_22_ActivationEluKernel_cu_9e10b42f_306119elu_backward_kernelERNS_18TensorIteratorBaseERKN3c106ScalarES8_S8_bENKUlvE_clEvENKUlvE1_clEvEUlNS5_4HalfESB_E_St5arrayIPcLm3EELi4E23TrivialOffsetCalculatorILi2EjESG_ILi1EjENS0_6memory12LoadWithCastILi2EEENSJ_13StoreWithCastILi1EEEEEviT_T0_T2_T3_T4_T5_,@function
        .size           _ZN2at6native27unrolled_elementwise_kernelIZZZNS0_60_GLOBAL__N__171e0b9f_22_ActivationEluKernel_cu_9e10b42f_306119elu_backward_kernelERNS_18TensorIteratorBaseERKN3c106ScalarES8_S8_bENKUlvE_clEvENKUlvE1_clEvEUlNS5_4HalfESB_E_St5arrayIPcLm3EELi4E23TrivialOffsetCalculatorILi2EjESG_ILi1EjENS0_6memory12LoadWithCastILi2EEENSJ_13StoreWithCastILi1EEEEEviT_T0_T2_T3_T4_T5_,(.L_x_7947 - _ZN2at6native27unrolled_elementwise_kernelIZZZNS0_60_GLOBAL__N__171e0b9f_22_ActivationEluKernel_cu_9e10b42f_306119elu_backward_kernelERNS_18TensorIteratorBaseERKN3c106ScalarES8_S8_bENKUlvE_clEvENKUlvE1_clEvEUlNS5_4HalfESB_E_St5arrayIPcLm3EELi4E23TrivialOffsetCalculatorILi2EjESG_ILi1EjENS0_6memory12LoadWithCastILi2EEENSJ_13StoreWithCastILi1EEEEEviT_T0_T2_T3_T4_T5_)
        .other          _ZN2at6native27unrolled_elementwise_kernelIZZZNS0_60_GLOBAL__N__171e0b9f_22_ActivationEluKernel_cu_9e10b42f_306119elu_backward_kernelERNS_18TensorIteratorBaseERKN3c106ScalarES8_S8_bENKUlvE_clEvENKUlvE1_clEvEUlNS5_4HalfESB_E_St5arrayIPcLm3EELi4E23TrivialOffsetCalculatorILi2EjESG_ILi1EjENS0_6memory12LoadWithCastILi2EEENSJ_13StoreWithCastILi1EEEEEviT_T0_T2_T3_T4_T5_,@"STO_CUDA_ENTRY STV_DEFAULT"
_ZN2at6native27unrolled_elementwise_kernelIZZZNS0_60_GLOBAL__N__171e0b9f_22_ActivationEluKernel_cu_9e10b42f_306119elu_backward_kernelERNS_18TensorIteratorBaseERKN3c106ScalarES8_S8_bENKUlvE_clEvENKUlvE1_clEvEUlNS5_4HalfESB_E_St5arrayIPcLm3EELi4E23TrivialOffsetCalculatorILi2EjESG_ILi1EjENS0_6memory12LoadWithCastILi2EEENSJ_13StoreWithCastILi1EEEEEviT_T0_T2_T3_T4_T5_:
.text._ZN2at6native27unrolled_elementwise_kernelIZZZNS0_60_GLOBAL__N__171e0b9f_22_ActivationEluKernel_cu_9e10b42f_306119elu_backward_kernelERNS_18TensorIteratorBaseERKN3c106ScalarES8_S8_bENKUlvE_clEvENKUlvE1_clEvEUlNS5_4HalfESB_E_St5arrayIPcLm3EELi4E23TrivialOffsetCalculatorILi2EjESG_ILi1EjENS0_6memory12LoadWithCastILi2EEENSJ_13StoreWithCastILi1EEEEEviT_T0_T2_T3_T4_T5_:
        /* <DEDUP_REMOVED lines=36> */
.L_x_1648:
[----:B------:R-:W2:Y:S02]  /*0240*/  LDG.E.U8 R4, desc[UR36][R4.64] ;  /* 0x0000002404047981 */ /* 0x000ea4000c1e1100 */
[----:B--2---:R-:W-:-:S04]  /*0250*/  I2FP.F32.U32 R0, R4 ;  /* 0x0000000400007245 */ /* 0x004fc80000201000 */
[----:B------:R-:W-:-:S04]  /*0260*/  F2FP.F16.F32.PACK_AB R0, RZ, R0 ;  /* 0x00000000ff00723e */ /* 0x000fc800000000ff */
[----:B------:R-:W-:Y:S01]  /*0270*/  PRMT R16, R0, 0x7610, R16 ;  /* 0x0000761000107816 */ /* 0x000fe20000000010 */
[----:B------:R-:W-:Y:S06]  /*0280*/  BRA `(.L_x_1650) ;  /* 0x0000000c00b87947 */ /* 0x000fec0003800000 */
.L_x_1647:
        /* <DEDUP_REMOVED lines=11> */
.L_x_1652:
[----:B------:R-:W2:Y:S02]  /*0340*/  LDG.E R4, desc[UR36][R4.64] ;  /* 0x0000002404047981 */ /* 0x000ea4000c1e1900 */
[----:B--2---:R-:W-:-:S04]  /*0350*/  I2FP.F32.S32 R0, R4 ;  /* 0x0000000400007245 */ /* 0x004fc80000201400 */
[----:B------:R-:W-:-:S04]  /*0360*/  F2FP.F16.F32.PACK_AB R0, RZ, R0 ;  /* 0x00000000ff00723e */ /* 0x000fc800000000ff */
[----:B------:R-:W-:Y:S01]  /*0370*/  PRMT R16, R0, 0x7610, R16 ;  /* 0x0000761000107816 */ /* 0x000fe20000000010 */
[----:B------:R-:W-:Y:S06]  /*0380*/  BRA `(.L_x_1650) ;  /* 0x0000000c00787947 */ /* 0x000fec0003800000 */
.L_x_1651:
[----:B------:R-:W2:Y:S02]  /*0390*/  LDG.E.U16 R4, desc[UR36][R4.64] ;  /* 0x0000002404047981 */ /* 0x000ea4000c1e1500 */
[----:B--2---:R-:W0:Y:S02]  /*03a0*/  I2F.S16 R0, R4 ;  /* 0x0000000400007306 */ /* 0x004e240000101400 */
[----:B0-----:R-:W-:-:S04]  /*03b0*/  F2FP.F16.F32.PACK_AB R0, RZ, R0 ;  /* 0x00000000ff00723e */ /* 0x001fc800000000ff */
[----:B------:R-:W-:Y:S01]  /*03c0*/  PRMT R16, R0, 0x7610, R16 ;  /* 0x0000761000107816 */ /* 0x000fe20000000010 */
[----:B------:R-:W-:Y:S06]  /*03d0*/  BRA `(.L_x_1650) ;  /* 0x0000000c00647947 */ /* 0x000fec0003800000 */
.L_x_1646:
        /* <DEDUP_REMOVED lines=9> */
.L_x_1654:
[----:B------:R1:W5:Y:S01]  /*0470*/  LDG.E.U16 R16, desc[UR36][R4.64] ;  /* 0x0000002404107981 */ /* 0x000362000c1e1500 */
[----:B------:R-:W-:Y:S05]  /*0480*/  BRA `(.L_x_1650) ;  /* 0x0000000c00387947 */ /* 0x000fea0003800000 */
.L_x_1653:
        /* <DEDUP_REMOVED lines=9> */
.L_x_1656:
[----:B------:R0:W5:Y:S01]  /*0520*/  LDG.E.U16 R16, desc[UR36][R4.64] ;  /* 0x0000002404107981 */ /* 0x000162000c1e1500 */
[----:B------:R-:W-:Y:S05]  /*0530*/  BRA `(.L_x_1650) ;  /* 0x0000000c000c7947 */ /* 0x000fea0003800000 */
.L_x_1655:
        /* <DEDUP_REMOVED lines=9> */
.L_x_1645:
        /* <DEDUP_REMOVED lines=14> */
.L_x_1659:
        /* <DEDUP_REMOVED lines=9> */
.L_x_1658:
        /* <DEDUP_REMOVED lines=27> */
.L_x_1661:
        /* <DEDUP_REMOVED lines=12> */
[----:B------:R-:W-:-:S04]  /*09b0*/  F2FP.F16.F32.PACK_AB R0, RZ, R0 ;  /* 0x00000000ff00723e */ /* 0x000fc800000000ff */
[----:B------:R-:W-:Y:S01]  /*09c0*/  PRMT R16, R0, 0x7610, R16 ;  /* 0x0000761000107816 */ /* 0x000fe20000000010 */
[----:B------:R-:W-:Y:S06]  /*09d0*/  BRA `(.L_x_1650) ;  /* 0x0000000400e47947 */ /* 0x000fec0003800000 */
.L_x_1660:
[----:B------:R-:W2:Y:S02]  /*09e0*/  LDG.E.U16 R0, desc[UR36][R4.64] ;  /* 0x0000002404007981 */ /* 0x000ea4000c1e1500 */
[----:B--2---:R-:W-:-:S05]  /*09f0*/  IMAD.U32 R0, R0, 0x10000, RZ ;  /* 0x0001000000007824 */ /* 0x004fca00078e00ff */
[----:B------:R-:W-:-:S04]  /*0a00*/  F2FP.F16.F32.PACK_AB R0, RZ, R0 ;  /* 0x00000000ff00723e */ /* 0x000fc800000000ff */
[----:B------:R-:W-:Y:S01]  /*0a10*/  PRMT R16, R0, 0x7610, R16 ;  /* 0x0000761000107816 */ /* 0x000fe20000000010 */
[----:B------:R-:W-:Y:S06]  /*0a20*/  BRA `(.L_x_1650) ;  /* 0x0000000400d07947 */ /* 0x000fec0003800000 */
.L_x_1657:
        /* <DEDUP_REMOVED lines=13> */
.L_x_1664:
        /* <DEDUP_REMOVED lines=21> */
.L_x_1668:
[----:B------:R-:W-:Y:S05]  /*0c50*/  BSYNC.RECONVERGENT B1 ;  /* 0x0000000000017941 */ /* 0x000fea0003800200 */
.L_x_1667:
[----:B------:R-:W-:Y:S01]  /*0c60*/  IMAD.SHL.U32 R0, R0, 0x100000, RZ ;  /* 0x0010000000007824 */ /* 0x000fe200078e00ff */
[----:B------:R-:W-:-:S04]  /*0c70*/  LEA R3, R3, 0x3b800000, 0x17 ;  /* 0x3b80000003037811 */ /* 0x000fc800078eb8ff */
[----:B------:R-:W-:-:S07]  /*0c80*/  LOP3.LUT R0, R3, R0, R7, 0xfe, !PT ;  /* 0x0000000003007212 */ /* 0x000fce00078efe07 */
.L_x_1666:
[----:B------:R-:W-:Y:S05]  /*0c90*/  BSYNC.RECONVERGENT B0 ;  /* 0x0000000000007941 */ /* 0x000fea0003800200 */
.L_x_1665:
[----:B------:R-:W-:-:S04]  /*0ca0*/  F2FP.F16.F32.PACK_AB R0, RZ, R0 ;  /* 0x00000000ff00723e */ /* 0x000fc800000000ff */
[----:B------:R-:W-:Y:S01]  /*0cb0*/  PRMT R16, R0, 0x7610, R16 ;  /* 0x0000761000107816 */ /* 0x000fe20000000010 */
[----:B------:R-:W-:Y:S06]  /*0cc0*/  BRA `(.L_x_1650) ;  /* 0x0000000400287947 */ /* 0x000fec0003800000 */
.L_x_1663:
        /* <DEDUP_REMOVED lines=21> */
.L_x_1672:
[----:B------:R-:W-:Y:S05]  /*0e20*/  BSYNC.RECONVERGENT B1 ;  /* 0x0000000000017941 */ /* 0x000fea0003800200 */
.L_x_1671:
[----:B------:R-:W-:Y:S01]  /*0e30*/  IMAD.SHL.U32 R0, R0, 0x200000, RZ ;  /* 0x0020000000007824 */ /* 0x000fe200078e00ff */
[----:B------:R-:W-:-:S04]  /*0e40*/  LEA R3, R3, 0x37800000, 0x17 ;  /* 0x3780000003037811 */ /* 0x000fc800078eb8ff */
[----:B------:R-:W-:-:S07]  /*0e50*/  LOP3.LUT R0, R3, R0, R7, 0xfe, !PT ;  /* 0x0000000003007212 */ /* 0x000fce00078efe07 */
.L_x_1670:
[----:B------:R-:W-:Y:S05]  /*0e60*/  BSYNC.RECONVERGENT B0 ;  /* 0x0000000000007941 */ /* 0x000fea0003800200 */
.L_x_1669:
[----:B------:R-:W-:-:S04]  /*0e70*/  F2FP.F16.F32.PACK_AB R0, RZ, R0 ;  /* 0x00000000ff00723e */ /* 0x000fc800000000ff */
[----:B------:R-:W-:Y:S01]  /*0e80*/  PRMT R16, R0, 0x7610, R16 ;  /* 0x0000761000107816 */ /* 0x000fe20000000010 */
[----:B------:R-:W-:Y:S06]  /*0e90*/  BRA `(.L_x_1650) ;  /* 0x0000000000b47947 */ /* 0x000fec0003800000 */
.L_x_1662:
[----:B------:R-:W-:-:S09]  /*0ea0*/  UISETP.NE.AND UP0, UPT, UR4, 0x1c, UPT ;  /* 0x0000001c0400788c */ /* 0x000fd2000bf05270 */
[----:B------:R-:W-:Y:S05]  /*0eb0*/  BRA.U !UP0, `(.L_x_1673) ;  /* 0x00000001089c7547 */ /* 0x000fea000b800000 */
[----:B------:R-:W-:-:S09]  /*0ec0*/  UISETP.NE.AND UP0, UPT, UR4, 0x1d, UPT ;  /* 0x0000001d0400788c */ /* 0x000fd2000bf05270 */
[----:B------:R-:W-:Y:S05]  /*0ed0*/  BRA.U !UP0, `(.L_x_1674) ;  /* 0x0000000108807547 */ /* 0x000fea000b800000 */
[----:B------:R-:W-:-:S09]  /*0ee0*/  UISETP.NE.AND UP0, UPT, UR4, 0x2c, UPT ;  /* 0x0000002c0400788c */ /* 0x000fd2000bf05270 */
[----:B------:R-:W-:Y:S05]  /*0ef0*/  BRA.U !UP0, `(.L_x_1675) ;  /* 0x0000000108487547 */ /* 0x000fea000b800000 */
.L_x_1649:
        /* <DEDUP_REMOVED lines=16> */
.L_x_1676:
[----:B------:R-:W-:Y:S01]  /*1000*/  PRMT R16, RZ, 0x7610, R16 ;  /* 0x00007610ff107816 */ /* 0x000fe20000000010 */
[----:B------:R-:W-:Y:S06]  /*1010*/  BRA `(.L_x_1650) ;  /* 0x0000000000547947 */ /* 0x000fec0003800000 */
.L_x_1675:
        /* <DEDUP_REMOVED lines=8> */
.L_x_1678:
[----:B------:R-:W-:Y:S05]  /*10a0*/  BSYNC.RECONVERGENT B0 ;  /* 0x0000000000007941 */ /* 0x000fea0003800200 */
.L_x_1677:
[----:B------:R-:W-:-:S04]  /*10b0*/  F2FP.F16.F32.PACK_AB R0, RZ, R0 ;  /* 0x00000000ff00723e */ /* 0x000fc800000000ff */
[----:B------:R-:W-:Y:S01]  /*10c0*/  PRMT R16, R0, 0x7610, R16 ;  /* 0x0000761000107816 */ /* 0x000fe20000000010 */
[----:B------:R-:W-:Y:S06]  /*10d0*/  BRA `(.L_x_1650) ;  /* 0x0000000000247947 */ /* 0x000fec0003800000 */
.L_x_1674:
[----:B------:R-:W2:Y:S02]  /*10e0*/  LDG.E.64 R4, desc[UR36][R4.64] ;  /* 0x0000002404047981 */ /* 0x000ea4000c1e1b00 */
[----:B--2---:R-:W0:Y:S02]  /*10f0*/  I2F.U64 R0, R4 ;  /* 0x0000000400007312 */ /* 0x004e240000301000 */
[----:B0-----:R-:W-:-:S04]  /*1100*/  F2FP.F16.F32.PACK_AB R0, RZ, R0 ;  /* 0x00000000ff00723e */ /* 0x001fc800000000ff */
[----:B------:R-:W-:Y:S01]  /*1110*/  PRMT R16, R0, 0x7610, R16 ;  /* 0x0000761000107816 */ /* 0x000fe20000000010 */
[----:B------:R-:W-:Y:S06]  /*1120*/  BRA `(.L_x_1650) ;  /* 0x0000000000107947 */ /* 0x000fec0003800000 */
.L_x_1673:
[----:B------:R-:W2:Y:S02]  /*1130*/  LDG.E R4, desc[UR36][R4.64] ;  /* 0x0000002404047981 */ /* 0x000ea4000c1e1900 */
[----:B--2---:R-:W-:-:S04]  /*1140*/  I2FP.F32.U32 R0, R4 ;  /* 0x0000000400007245 */ /* 0x004fc80000201000 */
[----:B------:R-:W-:-:S04]  /*1150*/  F2FP.F16.F32.PACK_AB R0, RZ, R0 ;  /* 0x00000000ff00723e */ /* 0x000fc800000000ff */
[----:B------:R-:W-:-:S07]  /*1160*/  PRMT R16, R0, 0x7610, R16 ;  /* 0x0000761000107816 */ /* 0x000fce0000000010 */
.L_x_1650:
[----:B01----:R-:W0:Y:S01]  /*1170*/  LDC.64 R4, c[0x0][0x3b0] ;  /* 0x0000ec00ff047b82 */ /* 0x003e220000000a00 */
        /* <DEDUP_REMOVED lines=20> */
.L_x_1682:
[----:B------:R-:W2:Y:S02]  /*12c0*/  LDG.E.U8 R4, desc[UR36][R4.64] ;  /* 0x0000002404047981 */ /* 0x000ea4000c1e1100 */
[----:B--2---:R-:W-:-:S04]  /*12d0*/  I2FP.F32.U32 R0, R4 ;  /* 0x0000000400007245 */ /* 0x004fc80000201000 */
[----:B------:R-:W-:-:S04]  /*12e0*/  F2FP.F16.F32.PACK_AB R0, RZ, R0 ;  /* 0x00000000ff00723e */ /* 0x000fc800000000ff */
[----:B------:R-:W-:Y:S01]  /*12f0*/  PRMT R17, R0, 0x7610, R17 ;  /* 0x0000761000117816 */ /* 0x000fe20000000011 */
[----:B------:R-:W-:Y:S06]  /*1300*/  BRA `(.L_x_1684) ;  /* 0x0000000c00b87947 */ /* 0x000fec0003800000 */
.L_x_1681:
        /* <DEDUP_REMOVED lines=11> */
.L_x_1686:
[----:B------:R-:W2:Y:S02]  /*13c0*/  LDG.E R4, desc[UR36][R4.64] ;  /* 0x0000002404047981 */ /* 0x000ea4000c1e1900 */
[----:B--2---:R-:W-:-:S04]  /*13d0*/  I2FP.F32.S32 R0, R4 ;  /* 0x0000000400007245 */ /* 0x004fc80000201400 */
[----:B------:R-:W-:-:S04]  /*13e0*/  F2FP.F16.F32.PACK_AB R0, RZ, R0 ;  /* 0x00000000ff00723e */ /* 0x000fc800000000ff */
[----:B------:R-:W-:Y:S01]  /*13f0*/  PRMT R17, R0, 0x7610, R17 ;  /* 0x0000761000117816 */ /* 0x000fe20000000011 */
[----:B------:R-:W-:Y:S06]  /*1400*/  BRA `(.L_x_1684) ;  /* 0x0000000c00787947 */ /* 0x000fec0003800000 */
.L_x_1685:
[----:B------:R-:W2:Y:S02]  /*1410*/  LDG.E.U16 R4, desc[UR36][R4.64] ;  /* 0x0000002404047981 */ /* 0x000ea4000c1e1500 */
[----:B--2---:R-:W0:Y:S02]  /*1420*/  I2F.S16 R0, R4 ;  /* 0x0000000400007306 */ /* 0x004e240000101400 */
[----:B0-----:R-:W-:-:S04]  /*1430*/  F2FP.F16.F32.PACK_AB R0, RZ, R0 ;  /* 0x00000000ff00723e */ /* 0x001fc800000000ff */
[----:B------:R-:W-:Y:S01]  /*1440*/  PRMT R17, R0, 0x7610, R17 ;  /* 0x0000761000117816 */ /* 0x000fe20000000011 */
[----:B------:R-:W-:Y:S06]  /*1450*/  BRA `(.L_x_1684) ;  /* 0x0000000c00647947 */ /* 0x000fec0003800000 */
.L_x_1680:
        /* <DEDUP_REMOVED lines=9> */
.L_x_1688:
[----:B------:R1:W5:Y:S01]  /*14f0*/  LDG.E.U16 R17, desc[UR36][R4.64] ;  /* 0x0000002404117981 */ /* 0x000362000c1e1500 */
[----:B------:R-:W-:Y:S05]  /*1500*/  BRA `(.L_x_1684) ;  /* 0x0000000c00387947 */ /* 0x000fea0003800000 */
.L_x_1687:
        /* <DEDUP_REMOVED lines=9> */
.L_x_1690:
[----:B------:R0:W5:Y:S01]  /*15a0*/  LDG.E.U16 R17, desc[UR36][R4.64] ;  /* 0x0000002404117981 */ /* 0x000162000c1e1500 */
[----:B------:R-:W-:Y:S05]  /*15b0*/  BRA `(.L_x_1684) ;  /* 0x0000000c000c7947 */ /* 0x000fea0003800000 */
.L_x_1689:
        /* <DEDUP_REMOVED lines=9> */
.L_x_1679:
        /* <DEDUP_REMOVED lines=14> */
.L_x_1693:
        /* <DEDUP_REMOVED lines=9> */
.L_x_1692:
        /* <DEDUP_REMOVED lines=27> */
.L_x_1695:
        /* <DEDUP_REMOVED lines=15> */
.L_x_1694:
[----:B------:R-:W2:Y:S02]  /*1a60*/  LDG.E.U16 R0, desc[UR36][R4.64] ;  /* 0x0000002404007981 */ /* 0x000ea4000c1e1500 */
[----:B--2---:R-:W-:-:S05]  /*1a70*/  IMAD.U32 R0, R0, 0x10000, RZ ;  /* 0x0001000000007824 */ /* 0x004fca00078e00ff */
[----:B------:R-:W-:-:S04]  /*1a80*/  F2FP.F16.F32.PACK_AB R0, RZ, R0 ;  /* 0x00000000ff00723e */ /* 0x000fc800000000ff */
[----:B------:R-:W-:Y:S01]  /*1a90*/  PRMT R17, R0, 0x7610, R17 ;  /* 0x0000761000117816 */ /* 0x000fe20000000011 */
[----:B------:R-:W-:Y:S06]  /*1aa0*/  BRA `(.L_x_1684) ;  /* 0x0000000400d07947 */ /* 0x000fec0003800000 */
.L_x_1691:
        /* <DEDUP_REMOVED lines=13> */
.L_x_1698:
        /* <DEDUP_REMOVED lines=21> */
.L_x_1702:
[----:B------:R-:W-:Y:S05]  /*1cd0*/  BSYNC.RECONVERGENT B1 ;  /* 0x0000000000017941 */ /* 0x000fea0003800200 */
.L_x_1701:
[----:B------:R-:W-:Y:S01]  /*1ce0*/  IMAD.SHL.U32 R0, R0, 0x100000, RZ ;  /* 0x0010000000007824 */ /* 0x000fe200078e00ff */
[----:B------:R-:W-:-:S04]  /*1cf0*/  LEA R3, R3, 0x3b800000, 0x17 ;  /* 0x3b80000003037811 */ /* 0x000fc800078eb8ff */
[----:B------:R-:W-:-:S07]  /*1d00*/  LOP3.LUT R0, R3, R0, R7, 0xfe, !PT ;  /* 0x0000000003007212 */ /* 0x000fce00078efe07 */
.L_x_1700:
[----:B------:R-:W-:Y:S05]  /*1d10*/  BSYNC.RECONVERGENT B0 ;  /* 0x0000000000007941 */ /* 0x000fea0003800200 */
.L_x_1699:
[----:B------:R-:W-:-:S04]  /*1d20*/  F2FP.F16.F32.PACK_AB R0, RZ, R0 ;  /* 0x00000000ff00723e */ /* 0x000fc800000000ff */
[----:B------:R-:W-:Y:S01]  /*1d30*/  PRMT R17, R0, 0x7610, R17 ;  /* 0x0000761000117816 */ /* 0x000fe20000000011 */
[----:B------:R-:W-:Y:S06]  /*1d40*/  BRA `(.L_x_1684) ;  /* 0x0000000400287947 */ /* 0x000fec0003800000 */
.L_x_1697:
        /* <DEDUP_REMOVED lines=21> */
.L_x_1706:
[----:B------:R-:W-:Y:S05]  /*1ea0*/  BSYNC.RECONVERGENT B1 ;  /* 0x0000000000017941 */ /* 0x000fea0003800200 */
.L_x_1705:
[----:B------:R-:W-:Y:S01]  /*1eb0*/  IMAD.SHL.U32 R0, R0, 0x200000, RZ ;  /* 0x0020000000007824 */ /* 0x000fe200078e00ff */
[----:B------:R-:W-:-:S04]  /*1ec0*/  LEA R3, R3, 0x37800000, 0x17 ;  /* 0x3780000003037811 */ /* 0x000fc800078eb8ff */
[----:B------:R-:W-:-:S07]  /*1ed0*/  LOP3.LUT R0, R3, R0, R7, 0xfe, !PT ;  /* 0x0000000003007212 */ /* 0x000fce00078efe07 */
.L_x_1704:
[----:B------:R-:W-:Y:S05]  /*1ee0*/  BSYNC.RECONVERGENT B0 ;  /* 0x0000000000007941 */ /* 0x000fea0003800200 */
.L_x_1703:
[----:B------:R-:W-:-:S04]  /*1ef0*/  F2FP.F16.F32.PACK_AB R0, RZ, R0 ;  /* 0x00000000ff00723e */ /* 0x000fc800000000ff */
[----:B------:R-:W-:Y:S01]  /*1f00*/  PRMT R17, R0, 0x7610, R17 ;  /* 0x0000761000117816 */ /* 0x000fe20000000011 */
[----:B------:R-:W-:Y:S06]  /*1f10*/  BRA `(.L_x_1684) ;  /* 0x0000000000b47947 */ /* 0x000fec0003800000 */
.L_x_1696:
[----:B------:R-:W-:-:S09]  /*1f20*/  UISETP.NE.AND UP0, UPT, UR4, 0x1c, UPT ;  /* 0x0000001c0400788c */ /* 0x000fd2000bf05270 */
[----:B------:R-:W-:Y:S05]  /*1f30*/  BRA.U !UP0, `(.L_x_1707) ;  /* 0x00000001089c7547 */ /* 0x000fea000b800000 */
[----:B------:R-:W-:-:S09]  /*1f40*/  UISETP.NE.AND UP0, UPT, UR4, 0x1d, UPT ;  /* 0x0000001d0400788c */ /* 0x000fd2000bf05270 */
[----:B------:R-:W-:Y:S05]  /*1f50*/  BRA.U !UP0, `(.L_x_1708) ;  /* 0x0000000108807547 */ /* 0x000fea000b800000 */
[----:B------:R-:W-:-:S09]  /*1f60*/  UISETP.NE.AND UP0, UPT, UR4, 0x2c, UPT ;  /* 0x0000002c0400788c */ /* 0x000fd2000bf05270 */
[----:B------:R-:W-:Y:S05]  /*1f70*/  BRA.U !UP0, `(.L_x_1709) ;  /* 0x0000000108487547 */ /* 0x000fea000b800000 */
.L_x_1683:
        /* <DEDUP_REMOVED lines=16> */
.L_x_1710:
[----:B------:R-:W-:Y:S01]  /*2080*/  PRMT R17, RZ, 0x7610, R17 ;  /* 0x00007610ff117816 */ /* 0x000fe20000000011 */
[----:B------:R-:W-:Y:S06]  /*2090*/  BRA `(.L_x_1684) ;  /* 0x0000000000547947 */ /* 0x000fec0003800000 */
.L_x_1709:
        /* <DEDUP_REMOVED lines=8> */
.L_x_1712:
[----:B------:R-:W-:Y:S05]  /*2120*/  BSYNC.RECONVERGENT B0 ;  /* 0x0000000000007941 */ /* 0x000fea0003800200 */
.L_x_1711:
[----:B------:R-:W-:-:S04]  /*2130*/  F2FP.F16.F32.PACK_AB R0, RZ, R0 ;  /* 0x00000000ff00723e */ /* 0x000fc800000000ff */
[----:B------:R-:W-:Y:S01]  /*2140*/  PRMT R17, R0, 0x7610, R17 ;  /* 0x0000761000117816 */ /* 0x000fe20000000011 */
[----:B------:R-:W-:Y:S06]  /*2150*/  BRA `(.L_x_1684) ;  /* 0x0000000000247947 */ /* 0x000fec0003800000 */
.L_x_1708:
[----:B------:R-:W2:Y:S02]  /*2160*/  LDG.E.64 R4, desc[UR36][R4.64] ;  /* 0x0000002404047981 */ /* 0x000ea4000c1e1b00 */
[----:B--2---:R-:W0:Y:S02]  /*2170*/  I2F.U64 R0, R4 ;  /* 0x0000000400007312 */ /* 0x004e240000301000 */
[----:B0-----:R-:W-:-:S04]  /*2180*/  F2FP.F16.F32.PACK_AB R0, RZ, R0 ;  /* 0x00000000ff00723e */ /* 0x001fc800000000ff */
[----:B------:R-:W-:Y:S01]  /*2190*/  PRMT R17, R0, 0x7610, R17 ;  /* 0x0000761000117816 */ /* 0x000fe20000000011 */
[----:B------:R-:W-:Y:S06]  /*21a0*/  BRA `(.L_x_1684) ;  /* 0x0000000000107947 */ /* 0x000fec0003800000 */
.L_x_1707:
[----:B------:R-:W2:Y:S02]  /*21b0*/  LDG.E R4, desc[UR36][R4.64] ;  /* 0x0000002404047981 */ /* 0x000ea4000c1e1900 */
[----:B--2---:R-:W-:-:S04]  /*21c0*/  I2FP.F32.U32 R0, R4 ;  /* 0x0000000400007245 */ /* 0x004fc80000201000 */
[----:B------:R-:W-:-:S04]  /*21d0*/  F2FP.F16.F32.PACK_AB R0, RZ, R0 ;  /* 0x00000000ff00723e */ /* 0x000fc800000000ff */
[----:B------:R-:W-:-:S07]  /*21e0*/  PRMT R17, R0, 0x7610, R17 ;  /* 0x0000761000117816 */ /* 0x000fce0000000011 */
.L_x_1684:
[----:B------:R-:W-:-:S07]  /*21f0*/  VIADD R27, R19, 0x80 ;  /* 0x00000080131b7836 */ /* 0x000fce0000000000 */
.L_x_1644:
[----:B------:R-:W-:Y:S05]  /*2200*/  BSYNC.RECONVERGENT B6 ;  /* 0x0000000000067941 */ /* 0x000fea0003800200 */
.L_x_1643:
[----:B------:R-:W-:Y:S01]  /*2210*/  ISETP.GE.AND P0, PT, R27, R28, PT ;  /* 0x0000001c1b00720c */ /* 0x000fe20003f06270 */
[----:B------:R-:W-:Y:S01]  /*2220*/  BSSY.RECONVERGENT B6, `(.L_x_1713) ;  /* 0x0000216000067945 */ /* 0x000fe20003800200 */
[----:B------:R-:W-:Y:S02]  /*2230*/  PRMT R18, RZ, 0x7610, R18 ;  /* 0x00007610ff127816 */ /* 0x000fe40000000012 */
[----:B------:R-:W-:-:S09]  /*2240*/  PRMT R22, RZ, 0x7610, R22 ;  /* 0x00007610ff167816 */ /* 0x000fd20000000016 */
[----:B------:R-:W-:Y:S05]  /*2250*/  @P0 BRA `(.L_x_1714) ;  /* 0x0000002000480947 */ /* 0x000fea0003800000 */
[----:B01----:R-:W0:Y:S01]  /*2260*/  LDC.64 R4, c[0x0][0x3a8] ;  /* 0x0000ea00ff047b82 */ /* 0x003e220000000a00 */
        /* <DEDUP_REMOVED lines=21> */
.L_x_1718:
[----:B------:R-:W2:Y:S02]  /*23c0*/  LDG.E.U8 R4, desc[UR36][R4.64] ;  /* 0x0000002404047981 */ /* 0x000ea4000c1e1100 */
[----:B--2---:R-:W-:-:S04]  /*23d0*/  I2FP.F32.U32 R0, R4 ;  /* 0x0000000400007245 */ /* 0x004fc80000201000 */
[----:B------:R-:W-:-:S04]  /*23e0*/  F2FP.F16.F32.PACK_AB R0, RZ, R0 ;  /* 0x00000000ff00723e */ /* 0x000fc800000000ff */
[----:B------:R-:W-:Y:S01]  /*23f0*/  PRMT R18, R0, 0x7610, R18 ;  /* 0x0000761000127816 */ /* 0x000fe20000000012 */
[----:B------:R-:W-:Y:S06]  /*2400*/  BRA `(.L_x_1720) ;  /* 0x0000000c00b87947 */ /* 0x000fec0003800000 */
.L_x_1717:
        /* <DEDUP_REMOVED lines=11> */
.L_x_1722:
[----:B------:R-:W2:Y:S02]  /*24c0*/  LDG.E R4, desc[UR36][R4.64] ;  /* 0x0000002404047981 */ /* 0x000ea4000c1e1900 */
[----:B--2---:R-:W-:-:S04]  /*24d0*/  I2FP.F32.S32 R0, R4 ;  /* 0x0000000400007245 */ /* 0x004fc80000201400 */
[----:B------:R-:W-:-:S04]  /*24e0*/  F2FP.F16.F32.PACK_AB R0, RZ, R0 ;  /* 0x00000000ff00723e */ /* 0x000fc800000000ff */
[----:B------:R-:W-:Y:S01]  /*24f0*/  PRMT R18, R0, 0x7610, R18 ;  /* 0x0000761000127816 */ /* 0x000fe20000000012 */
[----:B------:R-:W-:Y:S06]  /*2500*/  BRA `(.L_x_1720) ;  /* 0x0000000c00787947 */ /* 0x000fec0003800000 */
.L_x_1721:
[----:B------:R-:W2:Y:S02]  /*2510*/  LDG.E.U16 R4, desc[UR36][R4.64] ;  /* 0x0000002404047981 */ /* 0x000ea4000c1e1500 */
[----:B--2---:R-:W0:Y:S02]  /*2520*/  I2F.S16 R0, R4 ;  /* 0x0000000400007306 */ /* 0x004e240000101400 */
[----:B0-----:R-:W-:-:S04]  /*2530*/  F2FP.F16.F32.PACK_AB R0, RZ, R0 ;  /* 0x00000000ff00723e */ /* 0x001fc800000000ff */
[----:B------:R-:W-:Y:S01]  /*2540*/  PRMT R18, R0, 0x7610, R18 ;  /* 0x0000761000127816 */ /* 0x000fe20000000012 */
[----:B------:R-:W-:Y:S06]  /*2550*/  BRA `(.L_x_1720) ;  /* 0x0000000c00647947 */ /* 0x000fec0003800000 */
.L_x_1716:
        /* <DEDUP_REMOVED lines=9> */
.L_x_1724:
[----:B------:R1:W5:Y:S01]  /*25f0*/  LDG.E.U16 R18, desc[UR36][R4.64] ;  /* 0x0000002404127981 */ /* 0x000362000c1e1500 */
[----:B------:R-:W-:Y:S05]  /*2600*/  BRA `(.L_x_1720) ;  /* 0x0000000c00387947 */ /* 0x000fea0003800000 */
.L_x_1723:
        /* <DEDUP_REMOVED lines=9> */
.L_x_1726:
[----:B------:R0:W5:Y:S01]  /*26a0*/  LDG.E.U16 R18, desc[UR36][R4.64] ;  /* 0x0000002404127981 */ /* 0x000162000c1e1500 */
[----:B------:R-:W-:Y:S05]  /*26b0*/  BRA `(.L_x_1720) ;  /* 0x0000000c000c7947 */ /* 0x000fea0003800000 */
.L_x_1725:
        /* <DEDUP_REMOVED lines=9> */
.L_x_1715:
        /* <DEDUP_REMOVED lines=14> */
.L_x_1729:
        /* <DEDUP_REMOVED lines=9> */
.L_x_1728:
        /* <DEDUP_REMOVED lines=27> */
.L_x_1731:
        /* <DEDUP_REMOVED lines=12> */
[----:B------:R-:W-:-:S04]  /*2b30*/  F2FP.F16.F32.PACK_AB R0, RZ, R0 ;  /* 0x00000000ff00723e */ /* 0x000fc800000000ff */
[----:B------:R-:W-:Y:S01]  /*2b40*/  PRMT R18, R0, 0x7610, R18 ;  /* 0x0000761000127816 */ /* 0x000fe20000000012 */
[----:B------:R-:W-:Y:S06]  /*2b50*/  BRA `(.L_x_1720) ;  /* 0x0000000400e47947 */ /* 0x000fec0003800000 */
.L_x_1730:
[----:B------:R-:W2:Y:S02]  /*2b60*/  LDG.E.U16 R0, desc[UR36][R4.64] ;  /* 0x0000002404007981 */ /* 0x000ea4000c1e1500 */
[----:B--2---:R-:W-:-:S05]  /*2b70*/  IMAD.U32 R0, R0, 0x10000, RZ ;  /* 0x0001000000007824 */ /* 0x004fca00078e00ff */
[----:B------:R-:W-:-:S04]  /*2b80*/  F2FP.F16.F32.PACK_AB R0, RZ, R0 ;  /* 0x00000000ff00723e */ /* 0x000fc800000000ff */
[----:B------:R-:W-:Y:S01]  /*2b90*/  PRMT R18, R0, 0x7610, R18 ;  /* 0x0000761000127816 */ /* 0x000fe20000000012 */
[----:B------:R-:W-:Y:S06]  /*2ba0*/  BRA `(.L_x_1720) ;  /* 0x0000000400d07947 */ /* 0x000fec0003800000 */
.L_x_1727:
        /* <DEDUP_REMOVED lines=13> */
.L_x_1734:
        /* <DEDUP_REMOVED lines=21> */
.L_x_1738:
[----:B------:R-:W-:Y:S05]  /*2dd0*/  BSYNC.RECONVERGENT B1 ;  /* 0x0000000000017941 */ /* 0x000fea0003800200 */
.L_x_1737:
[----:B------:R-:W-:Y:S01]  /*2de0*/  IMAD.SHL.U32 R0, R0, 0x100000, RZ ;  /* 0x0010000000007824 */ /* 0x000fe200078e00ff */
[----:B------:R-:W-:-:S04]  /*2df0*/  LEA R3, R3, 0x3b800000, 0x17 ;  /* 0x3b80000003037811 */ /* 0x000fc800078eb8ff */
[----:B------:R-:W-:-:S07]  /*2e00*/  LOP3.LUT R0, R3, R0, R7, 0xfe, !PT ;  /* 0x0000000003007212 */ /* 0x000fce00078efe07 */
.L_x_1736:
[----:B------:R-:W-:Y:S05]  /*2e10*/  BSYNC.RECONVERGENT B0 ;  /* 0x0000000000007941 */ /* 0x000fea0003800200 */
.L_x_1735:
[----:B------:R-:W-:-:S04]  /*2e20*/  F2FP.F16.F32.PACK_AB R0, RZ, R0 ;  /* 0x00000000ff00723e */ /* 0x000fc800000000ff */
[----:B------:R-:W-:Y:S01]  /*2e30*/  PRMT R18, R0, 0x7610, R18 ;  /* 0x0000761000127816 */ /* 0x000fe20000000012 */
[----:B------:R-:W-:Y:S06]  /*2e40*/  BRA `(.L_x_1720) ;  /* 0x0000000400287947 */ /* 0x000fec0003800000 */
.L_x_1733:
        /* <DEDUP_REMOVED lines=21> */
.L_x_1742:
[----:B------:R-:W-:Y:S05]  /*2fa0*/  BSYNC.RECONVERGENT B1 ;  /* 0x0000000000017941 */ /* 0x000fea0003800200 */
.L_x_1741:
[----:B------:R-:W-:Y:S01]  /*2fb0*/  IMAD.SHL.U32 R0, R0, 0x200000, RZ ;  /* 0x0020000000007824 */ /* 0x000fe200078e00ff */
[----:B------:R-:W-:-:S04]  /*2fc0*/  LEA R3, R3, 0x37800000, 0x17 ;  /* 0x3780000003037811 */ /* 0x000fc800078eb8ff */
[----:B------:R-:W-:-:S07]  /*2fd0*/  LOP3.LUT R0, R3, R0, R7, 0xfe, !PT ;  /* 0x0000000003007212 */ /* 0x000fce00078efe07 */
.L_x_1740:
[----:B------:R-:W-:Y:S05]  /*2fe0*/  BSYNC.RECONVERGENT B0 ;  /* 0x0000000000007941 */ /* 0x000fea0003800200 */
.L_x_1739:
[----:B------:R-:W-:-:S04]  /*2ff0*/  F2FP.F16.F32.PACK_AB R0, RZ, R0 ;  /* 0x00000000ff00723e */ /* 0x000fc800000000ff */
[----:B------:R-:W-:Y:S01]  /*3000*/  PRMT R18, R0, 0x7610, R18 ;  /* 0x0000761000127816 */ /* 0x000fe20000000012 */
[----:B------:R-:W-:Y:S06]  /*3010*/  BRA `(.L_x_1720) ;  /* 0x0000000000b47947 */ /* 0x000fec0003800000 */
.L_x_1732:
        /* <DEDUP_REMOVED lines=14> */
.L_x_1746:
[----:B------:R-:W-:Y:S05]  /*3100*/  BSYNC.RECONVERGENT B0 ;  /* 0x0000000000007941 */ /* 0x000fea0003800200 */
.L_x_1745:
[----:B------:R-:W-:-:S04]  /*3110*/  F2FP.F16.F32.PACK_AB R0, RZ, R0 ;  /* 0x00000000ff00723e */ /* 0x000fc800000000ff */
[----:B------:R-:W-:Y:S01]  /*3120*/  PRMT R18, R0, 0x7610, R18 ;  /* 0x0000761000127816 */ /* 0x000fe20000000012 */
[----:B------:R-:W-:Y:S06]  /*3130*/  BRA `(.L_x_1720) ;  /* 0x00000000006c7947 */ /* 0x000fec0003800000 */
.L_x_1719:
        /* <DEDUP_REMOVED lines=16> */
.L_x_1747:
[----:B------:R-:W-:Y:S01]  /*3240*/  PRMT R18, RZ, 0x7610, R18 ;  /* 0x00007610ff127816 */ /* 0x000fe20000000012 */
[----:B------:R-:W-:Y:S06]  /*3250*/  BRA `(.L_x_1720) ;  /* 0x0000000000247947 */ /* 0x000fec0003800000 */
.L_x_1744:
[----:B------:R-:W2:Y:S02]  /*3260*/  LDG.E.64 R4, desc[UR36][R4.64] ;  /* 0x0000002404047981 */ /* 0x000ea4000c1e1b00 */
[----:B--2---:R-:W0:Y:S02]  /*3270*/  I2F.U64 R0, R4 ;  /* 0x0000000400007312 */ /* 0x004e240000301000 */
[----:B0-----:R-:W-:-:S04]  /*3280*/  F2FP.F16.F32.PACK_AB R0, RZ, R0 ;  /* 0x00000000ff00723e */ /* 0x001fc800000000ff */
[----:B------:R-:W-:Y:S01]  /*3290*/  PRMT R18, R0, 0x7610, R18 ;  /* 0x0000761000127816 */ /* 0x000fe20000000012 */
[----:B------:R-:W-:Y:S06]  /*32a0*/  BRA `(.L_x_1720) ;  /* 0x0000000000107947 */ /* 0x000fec0003800000 */
.L_x_1743:
[----:B------:R-:W2:Y:S02]  /*32b0*/  LDG.E R4, desc[UR36][R4.64] ;  /* 0x0000002404047981 */ /* 0x000ea4000c1e1900 */
[----:B--2---:R-:W-:-:S04]  /*32c0*/  I2FP.F32.U32 R0, R4 ;  /* 0x0000000400007245 */ /* 0x004fc80000201000 */
[----:B------:R-:W-:-:S04]  /*32d0*/  F2FP.F16.F32.PACK_AB R0, RZ, R0 ;  /* 0x00000000ff00723e */ /* 0x000fc800000000ff */
[----:B------:R-:W-:-:S07]  /*32e0*/  PRMT R18, R0, 0x7610, R18 ;  /* 0x0000761000127816 */ /* 0x000fce0000000012 */
.L_x_1720:
        /* <DEDUP_REMOVED lines=21> */
.L_x_1751:
[----:B------:R-:W2:Y:S02]  /*3440*/  LDG.E.U8 R4, desc[UR36][R4.64] ;  /* 0x0000002404047981 */ /* 0x000ea4000c1e1100 */
[----:B--2---:R-:W-:-:S04]  /*3450*/  I2FP.F32.U32 R0, R4 ;  /* 0x0000000400007245 */ /* 0x004fc80000201000 */
[----:B------:R-:W-:-:S04]  /*3460*/  F2FP.F16.F32.PACK_AB R0, RZ, R0 ;  /* 0x00000000ff00723e */ /* 0x000fc800000000ff */
[----:B------:R-:W-:Y:S01]  /*3470*/  PRMT R22, R0, 0x7610, R22 ;  /* 0x0000761000167816 */ /* 0x000fe20000000016 */
[----:B------:R-:W-:Y:S06]  /*3480*/  BRA `(.L_x_1753) ;  /* 0x0000000c00b87947 */ /* 0x000fec0003800000 */
.L_x_1750:
        /* <DEDUP_REMOVED lines=11> */
.L_x_1755:
[----:B------:R-:W2:Y:S02]  /*3540*/  LDG.E R4, desc[UR36][R4.64] ;  /* 0x0000002404047981 */ /* 0x000ea4000c1e1900 */
[----:B--2---:R-:W-:-:S04]  /*3550*/  I2FP.F32.S32 R0, R4 ;  /* 0x0000000400007245 */ /* 0x004fc80000201400 */
[----:B------:R-:W-:-:S04]  /*3560*/  F2FP.F16.F32.PACK_AB R0, RZ, R0 ;  /* 0x00000000ff00723e */ /* 0x000fc800000000ff */
[----:B------:R-:W-:Y:S01]  /*3570*/  PRMT R22, R0, 0x7610, R22 ;  /* 0x0000761000167816 */ /* 0x000fe20000000016 */
[----:B------:R-:W-:Y:S06]  /*3580*/  BRA `(.L_x_1753) ;  /* 0x0000000c00787947 */ /* 0x000fec0003800000 */
.L_x_1754:
[----:B------:R-:W2:Y:S02]  /*3590*/  LDG.E.U16 R4, desc[UR36][R4.64] ;  /* 0x0000002404047981 */ /* 0x000ea4000c1e1500 */
[----:B--2---:R-:W0:Y:S02]  /*35a0*/  I2F.S16 R0, R4 ;  /* 0x0000000400007306 */ /* 0x004e240000101400 */
[----:B0-----:R-:W-:-:S04]  /*35b0*/  F2FP.F16.F32.PACK_AB R0, RZ, R0 ;  /* 0x00000000ff00723e */ /* 0x001fc800000000ff */
[----:B------:R-:W-:Y:S01]  /*35c0*/  PRMT R22, R0, 0x7610, R22 ;  /* 0x0000761000167816 */ /* 0x000fe20000000016 */
[----:B------:R-:W-:Y:S06]  /*35d0*/  BRA `(.L_x_1753) ;  /* 0x0000000c00647947 */ /* 0x000fec0003800000 */
.L_x_1749:
        /* <DEDUP_REMOVED lines=9> */
.L_x_1757:
[----:B------:R1:W5:Y:S01]  /*3670*/  LDG.E.U16 R22, desc[UR36][R4.64] ;  /* 0x0000002404167981 */ /* 0x000362000c1e1500 */
[----:B------:R-:W-:Y:S05]  /*3680*/  BRA `(.L_x_1753) ;  /* 0x0000000c00387947 */ /* 0x000fea0003800000 */
.L_x_1756:
        /* <DEDUP_REMOVED lines=9> */
.L_x_1759:
[----:B------:R0:W5:Y:S01]  /*3720*/  LDG.E.U16 R22, desc[UR36][R4.64] ;  /* 0x0000002404167981 */ /* 0x000162000c1e1500 */
[----:B------:R-:W-:Y:S05]  /*3730*/  BRA `(.L_x_1753) ;  /* 0x0000000c000c7947 */ /* 0x000fea0003800000 */
.L_x_1758:
        /* <DEDUP_REMOVED lines=9> */
.L_x_1748:
        /* <DEDUP_REMOVED lines=14> */
.L_x_1762:
        /* <DEDUP_REMOVED lines=9> */
.L_x_1761:
        /* <DEDUP_REMOVED lines=27> */
.L_x_1764:
        /* <DEDUP_REMOVED lines=15> */
.L_x_1763:
[----:B------:R-:W2:Y:S02]  /*3be0*/  LDG.E.U16 R0, desc[UR36][R4.64] ;  /* 0x0000002404007981 */ /* 0x000ea4000c1e1500 */
[----:B--2---:R-:W-:-:S05]  /*3bf0*/  IMAD.U32 R0, R0, 0x10000, RZ ;  /* 0x0001000000007824 */ /* 0x004fca00078e00ff */
[----:B------:R-:W-:-:S04]  /*3c00*/  F2FP.F16.F32.PACK_AB R0, RZ, R0 ;  /* 0x00000000ff00723e */ /* 0x000fc800000000ff */
[----:B------:R-:W-:Y:S01]  /*3c10*/  PRMT R22, R0, 0x7610, R22 ;  /* 0x0000761000167816 */ /* 0x000fe20000000016 */
[----:B------:R-:W-:Y:S06]  /*3c20*/  BRA `(.L_x_1753) ;  /* 0x0000000400d07947 */ /* 0x000fec0003800000 */
.L_x_1760:
        /* <DEDUP_REMOVED lines=13> */
.L_x_1767:
        /* <DEDUP_REMOVED lines=21> */
.L_x_1771:
[----:B------:R-:W-:Y:S05]  /*3e50*/  BSYNC.RECONVERGENT B1 ;  /* 0x0000000000017941 */ /* 0x000fea0003800200 */
.L_x_1770:
[----:B------:R-:W-:Y:S01]  /*3e60*/  IMAD.SHL.U32 R0, R0, 0x100000, RZ ;  /* 0x0010000000007824 */ /* 0x000fe200078e00ff */
[----:B------:R-:W-:-:S04]  /*3e70*/  LEA R3, R3, 0x3b800000, 0x17 ;  /* 0x3b80000003037811 */ /* 0x000fc800078eb8ff */
[----:B------:R-:W-:-:S07]  /*3e80*/  LOP3.LUT R0, R3, R0, R7, 0xfe, !PT ;  /* 0x0000000003007212 */ /* 0x000fce00078efe07 */
.L_x_1769:
[----:B------:R-:W-:Y:S05]  /*3e90*/  BSYNC.RECONVERGENT B0 ;  /* 0x0000000000007941 */ /* 0x000fea0003800200 */
.L_x_1768:
[----:B------:R-:W-:-:S04]  /*3ea0*/  F2FP.F16.F32.PACK_AB R0, RZ, R0 ;  /* 0x00000000ff00723e */ /* 0x000fc800000000ff */
[----:B------:R-:W-:Y:S01]  /*3eb0*/  PRMT R22, R0, 0x7610, R22 ;  /* 0x0000761000167816 */ /* 0x000fe20000000016 */
[----:B------:R-:W-:Y:S06]  /*3ec0*/  BRA `(.L_x_1753) ;  /* 0x0000000400287947 */ /* 0x000fec0003800000 */
.L_x_1766:
        /* <DEDUP_REMOVED lines=21> */
.L_x_1775:
[----:B------:R-:W-:Y:S05]  /*4020*/  BSYNC.RECONVERGENT B1 ;  /* 0x0000000000017941 */ /* 0x000fea0003800200 */
.L_x_1774:
[----:B------:R-:W-:Y:S01]  /*4030*/  IMAD.SHL.U32 R0, R0, 0x200000, RZ ;  /* 0x0020000000007824 */ /* 0x000fe200078e00ff */
[----:B------:R-:W-:-:S04]  /*4040*/  LEA R3, R3, 0x37800000, 0x17 ;  /* 0x3780000003037811 */ /* 0x000fc800078eb8ff */
[----:B------:R-:W-:-:S07]  /*4050*/  LOP3.LUT R0, R3, R0, R7, 0xfe, !PT ;  /* 0x0000000003007212 */ /* 0x000fce00078efe07 */
.L_x_1773:
[----:B------:R-:W-:Y:S05]  /*4060*/  BSYNC.RECONVERGENT B0 ;  /* 0x0000000000007941 */ /* 0x000fea0003800200 */
.L_x_1772:
[----:B------:R-:W-:-:S04]  /*4070*/  F2FP.F16.F32.PACK_AB R0, RZ, R0 ;  /* 0x00000000ff00723e */ /* 0x000fc800000000ff */
[----:B------:R-:W-:Y:S01]  /*4080*/  PRMT R22, R0, 0x7610, R22 ;  /* 0x0000761000167816 */ /* 0x000fe20000000016 */
[----:B------:R-:W-:Y:S06]  /*4090*/  BRA `(.L_x_1753) ;  /* 0x0000000000b47947 */ /* 0x000fec0003800000 */
.L_x_1765:
        /* <DEDUP_REMOVED lines=14> */
.L_x_1779:
[----:B------:R-:W-:Y:S05]  /*4180*/  BSYNC.RECONVERGENT B0 ;  /* 0x0000000000007941 */ /* 0x000fea0003800200 */
.L_x_1778:
[----:B------:R-:W-:-:S04]  /*4190*/  F2FP.F16.F32.PACK_AB R0, RZ, R0 ;  /* 0x00000000ff00723e */ /* 0x000fc800000000ff */
[----:B------:R-:W-:Y:S01]  /*41a0*/  PRMT R22, R0, 0x7610, R22 ;  /* 0x0000761000167816 */ /* 0x000fe20000000016 */
[----:B------:R-:W-:Y:S06]  /*41b0*/  BRA `(.L_x_1753) ;  /* 0x00000000006c7947 */ /* 0x000fec0003800000 */
.L_x_1752:
        /* <DEDUP_REMOVED lines=16> */
.L_x_1780:
[----:B------:R-:W-:Y:S01]  /*42c0*/  PRMT R22, RZ, 0x7610, R22 ;  /* 0x00007610ff167816 */ /* 0x000fe20000000016 */
[----:B------:R-:W-:Y:S06]  /*42d0*/  BRA `(.L_x_1753) ;  /* 0x0000000000247947 */ /* 0x000fec0003800000 */
.L_x_1777:
[----:B------:R-:W2:Y:S02]  /*42e0*/  LDG.E.64 R4, desc[UR36][R4.64] ;  /* 0x0000002404047981 */ /* 0x000ea4000c1e1b00 */
[----:B--2---:R-:W0:Y:S02]  /*42f0*/  I2F.U64 R0, R4 ;  /* 0x0000000400007312 */ /* 0x004e240000301000 */
[----:B0-----:R-:W-:-:S04]  /*4300*/  F2FP.F16.F32.PACK_AB R0, RZ, R0 ;  /* 0x00000000ff00723e */ /* 0x001fc800000000ff */
[----:B------:R-:W-:Y:S01]  /*4310*/  PRMT R22, R0, 0x7610, R22 ;  /* 0x0000761000167816 */ /* 0x000fe20000000016 */
[----:B------:R-:W-:Y:S06]  /*4320*/  BRA `(.L_x_1753) ;  /* 0x0000000000107947 */ /* 0x000fec0003800000 */
.L_x_1776:
[----:B------:R-:W2:Y:S02]  /*4330*/  LDG.E R4, desc[UR36][R4.64] ;  /* 0x0000002404047981 */ /* 0x000ea4000c1e1900 */
[----:B--2---:R-:W-:-:S04]  /*4340*/  I2FP.F32.U32 R0, R4 ;  /* 0x0000000400007245 */ /* 0x004fc80000201000 */
[----:B------:R-:W-:-:S04]  /*4350*/  F2FP.F16.F32.PACK_AB R0, RZ, R0 ;  /* 0x00000000ff00723e */ /* 0x000fc800000000ff */
[----:B------:R-:W-:-:S07]  /*4360*/  PRMT R22, R0, 0x7610, R22 ;  /* 0x0000761000167816 */ /* 0x000fce0000000016 */
.L_x_1753:
[----:B------:R-:W-:-:S07]  /*4370*/  VIADD R27, R27, 0x80 ;  /* 0x000000801b1b7836 */ /* 0x000fce0000000000 */
.L_x_1714:
[----:B------:R-:W-:Y:S05]  /*4380*/  BSYNC.RECONVERGENT B6 ;  /* 0x0000000000067941 */ /* 0x000fea0003800200 */
.L_x_1713:
        /* <DEDUP_REMOVED lines=27> */
.L_x_1786:
[----:B------:R-:W2:Y:S02]  /*4540*/  LDG.E.U8 R4, desc[UR36][R4.64] ;  /* 0x0000002404047981 */ /* 0x000ea4000c1e1100 */
[----:B--2---:R-:W-:-:S04]  /*4550*/  I2FP.F32.U32 R0, R4 ;  /* 0x0000000400007245 */ /* 0x004fc80000201000 */
[----:B------:R-:W-:-:S04]  /*4560*/  F2FP.F16.F32.PACK_AB R0, RZ, R0 ;  /* 0x00000000ff00723e */ /* 0x000fc800000000ff */
[----:B------:R-:W-:Y:S01]  /*4570*/  PRMT R23, R0, 0x7610, R23 ;  /* 0x0000761000177816 */ /* 0x000fe20000000017 */
[----:B------:R-:W-:Y:S06]  /*4580*/  BRA `(.L_x_1788) ;  /* 0x0000000c00b87947 */ /* 0x000fec0003800000 */
.L_x_1785:
        /* <DEDUP_REMOVED lines=11> */
.L_x_1790:
[----:B------:R-:W2:Y:S02]  /*4640*/  LDG.E R4, desc[UR36][R4.64] ;  /* 0x0000002404047981 */ /* 0x000ea4000c1e1900 */
[----:B--2---:R-:W-:-:S04]  /*4650*/  I2FP.F32.S32 R0, R4 ;  /* 0x0000000400007245 */ /* 0x004fc80000201400 */
[----:B------:R-:W-:-:S04]  /*4660*/  F2FP.F16.F32.PACK_AB R0, RZ, R0 ;  /* 0x00000000ff00723e */ /* 0x000fc800000000ff */
[----:B------:R-:W-:Y:S01]  /*4670*/  PRMT R23, R0, 0x7610, R23 ;  /* 0x0000761000177816 */ /* 0x000fe20000000017 */
[----:B------:R-:W-:Y:S06]  /*4680*/  BRA `(.L_x_1788) ;  /* 0x0000000c00787947 */ /* 0x000fec0003800000 */
.L_x_1789:
[----:B------:R-:W2:Y:S02]  /*4690*/  LDG.E.U16 R4, desc[UR36][R4.64] ;  /* 0x0000002404047981 */ /* 0x000ea4000c1e1500 */
[----:B--2---:R-:W0:Y:S02]  /*46a0*/  I2F.S16 R0, R4 ;  /* 0x0000000400007306 */ /* 0x004e240000101400 */
[----:B0-----:R-:W-:-:S04]  /*46b0*/  F2FP.F16.F32.PACK_AB R0, RZ, R0 ;  /* 0x00000000ff00723e */ /* 0x001fc800000000ff */
[----:B------:R-:W-:Y:S01]  /*46c0*/  PRMT R23, R0, 0x7610, R23 ;  /* 0x0000761000177816 */ /* 0x000fe20000000017 */
[----:B------:R-:W-:Y:S06]  /*46d0*/  BRA `(.L_x_1788) ;  /* 0x0000000c00647947 */ /* 0x000fec0003800000 */
.L_x_1784:
        /* <DEDUP_REMOVED lines=9> */
.L_x_1792:
[----:B------:R1:W5:Y:S01]  /*4770*/  LDG.E.U16 R23, desc[UR36][R4.64] ;  /* 0x0000002404177981 */ /* 0x000362000c1e1500 */
[----:B------:R-:W-:Y:S05]  /*4780*/  BRA `(.L_x_1788) ;  /* 0x0000000c00387947 */ /* 0x000fea0003800000 */
.L_x_1791:
        /* <DEDUP_REMOVED lines=9> */
.L_x_1794:
[----:B------:R0:W5:Y:S01]  /*4820*/  LDG.E.U16 R23, desc[UR36][R4.64] ;  /* 0x0000002404177981 */ /* 0x000162000c1e1500 */
[----:B------:R-:W-:Y:S05]  /*4830*/  BRA `(.L_x_1788) ;  /* 0x0000000c000c7947 */ /* 0x000fea0003800000 */
.L_x_1793:
        /* <DEDUP_REMOVED lines=9> */
.L_x_1783:
        /* <DEDUP_REMOVED lines=14> */
.L_x_1797:
        /* <DEDUP_REMOVED lines=9> */
.L_x_1796:
        /* <DEDUP_REMOVED lines=27> */
.L_x_1799:
        /* <DEDUP_REMOVED lines=15> */
.L_x_1798:
[----:B------:R-:W2:Y:S02]  /*4ce0*/  LDG.E.U16 R0, desc[UR36][R4.64] ;  /* 0x0000002404007981 */ /* 0x000ea4000c1e1500 */
[----:B--2---:R-:W-:-:S05]  /*4cf0*/  IMAD.U32 R0, R0, 0x10000, RZ ;  /* 0x0001000000007824 */ /* 0x004fca00078e00ff */
[----:B------:R-:W-:-:S04]  /*4d00*/  F2FP.F16.F32.PACK_AB R0, RZ, R0 ;  /* 0x00000000ff00723e */ /* 0x000fc800000000ff */
[----:B------:R-:W-:Y:S01]  /*4d10*/  PRMT R23, R0, 0x7610, R23 ;  /* 0x0000761000177816 */ /* 0x000fe20000000017 */
[----:B------:R-:W-:Y:S06]  /*4d20*/  BRA `(.L_x_1788) ;  /* 0x0000000400d07947 */ /* 0x000fec0003800000 */
.L_x_1795:
        /* <DEDUP_REMOVED lines=13> */
.L_x_1802:
        /* <DEDUP_REMOVED lines=21> */
.L_x_1806:
[----:B------:R-:W-:Y:S05]  /*4f50*/  BSYNC.RECONVERGENT B1 ;  /* 0x0000000000017941 */ /* 0x000fea0003800200 */
.L_x_1805:
[----:B------:R-:W-:Y:S01]  /*4f60*/  IMAD.SHL.U32 R0, R0, 0x100000, RZ ;  /* 0x0010000000007824 */ /* 0x000fe200078e00ff */
[----:B------:R-:W-:-:S04]  /*4f70*/  LEA R3, R3, 0x3b800000, 0x17 ;  /* 0x3b80000003037811 */ /* 0x000fc800078eb8ff */
[----:B------:R-:W-:-:S07]  /*4f80*/  LOP3.LUT R0, R3, R0, R7, 0xfe, !PT ;  /* 0x0000000003007212 */ /* 0x000fce00078efe07 */
.L_x_1804:
[----:B------:R-:W-:Y:S05]  /*4f90*/  BSYNC.RECONVERGENT B0 ;  /* 0x0000000000007941 */ /* 0x000fea0003800200 */
.L_x_1803:
[----:B------:R-:W-:-:S04]  /*4fa0*/  F2FP.F16.F32.PACK_AB R0, RZ, R0 ;  /* 0x00000000ff00723e */ /* 0x000fc800000000ff */
[----:B------:R-:W-:Y:S01]  /*4fb0*/  PRMT R23, R0, 0x7610, R23 ;  /* 0x0000761000177816 */ /* 0x000fe20000000017 */
[----:B------:R-:W-:Y:S06]  /*4fc0*/  BRA `(.L_x_1788) ;  /* 0x0000000400287947 */ /* 0x000fec0003800000 */
.L_x_1801:
        /* <DEDUP_REMOVED lines=21> */
.L_x_1810:
[----:B------:R-:W-:Y:S05]  /*5120*/  BSYNC.RECONVERGENT B1 ;  /* 0x0000000000017941 */ /* 0x000fea0003800200 */
.L_x_1809:
[----:B------:R-:W-:Y:S01]  /*5130*/  IMAD.SHL.U32 R0, R0, 0x200000, RZ ;  /* 0x0020000000007824 */ /* 0x000fe200078e00ff */
[----:B------:R-:W-:-:S04]  /*5140*/  LEA R3, R3, 0x37800000, 0x17 ;  /* 0x3780000003037811 */ /* 0x000fc800078eb8ff */
[----:B------:R-:W-:-:S07]  /*5150*/  LOP3.LUT R0, R3, R0, R7, 0xfe, !PT ;  /* 0x0000000003007212 */ /* 0x000fce00078efe07 */
.L_x_1808:
[----:B------:R-:W-:Y:S05]  /*5160*/  BSYNC.RECONVERGENT B0 ;  /* 0x0000000000007941 */ /* 0x000fea0003800200 */
.L_x_1807:
[----:B------:R-:W-:-:S04]  /*5170*/  F2FP.F16.F32.PACK_AB R0, RZ, R0 ;  /* 0x00000000ff00723e */ /* 0x000fc800000000ff */
[----:B------:R-:W-:Y:S01]  /*5180*/  PRMT R23, R0, 0x7610, R23 ;  /* 0x0000761000177816 */ /* 0x000fe20000000017 */
[----:B------:R-:W-:Y:S06]  /*5190*/  BRA `(.L_x_1788) ;  /* 0x0000000000b47947 */ /* 0x000fec0003800000 */
.L_x_1800:
        /* <DEDUP_REMOVED lines=14> */
.L_x_1814:
[----:B------:R-:W-:Y:S05]  /*5280*/  BSYNC.RECONVERGENT B0 ;  /* 0x0000000000007941 */ /* 0x000fea0003800200 */
.L_x_1813:
[----:B------:R-:W-:-:S04]  /*5290*/  F2FP.F16.F32.PACK_AB R0, RZ, R0 ;  /* 0x00000000ff00723e */ /* 0x000fc800000000ff */
[----:B------:R-:W-:Y:S01]  /*52a0*/  PRMT R23, R0, 0x7610, R23 ;  /* 0x0000761000177816 */ /* 0x000fe20000000017 */
[----:B------:R-:W-:Y:S06]  /*52b0*/  BRA `(.L_x_1788) ;  /* 0x00000000006c7947 */ /* 0x000fec0003800000 */
.L_x_1787:
        /* <DEDUP_REMOVED lines=16> */
.L_x_1815:
[----:B------:R-:W-:Y:S01]  /*53c0*/  PRMT R23, RZ, 0x7610, R23 ;  /* 0x00007610ff177816 */ /* 0x000fe20000000017 */
[----:B------:R-:W-:Y:S06]  /*53d0*/  BRA `(.L_x_1788) ;  /* 0x0000000000247947 */ /* 0x000fec0003800000 */
.L_x_1812:
[----:B------:R-:W2:Y:S02]  /*53e0*/  LDG.E.64 R4, desc[UR36][R4.64] ;  /* 0x0000002404047981 */ /* 0x000ea4000c1e1b00 */
[----:B--2---:R-:W0:Y:S02]  /*53f0*/  I2F.U64 R0, R4 ;  /* 0x0000000400007312 */ /* 0x004e240000301000 */
[----:B0-----:R-:W-:-:S04]  /*5400*/  F2FP.F16.F32.PACK_AB R0, RZ, R0 ;  /* 0x00000000ff00723e */ /* 0x001fc800000000ff */
[----:B------:R-:W-:Y:S01]  /*5410*/  PRMT R23, R0, 0x7610, R23 ;  /* 0x0000761000177816 */ /* 0x000fe20000000017 */
[----:B------:R-:W-:Y:S06]  /*5420*/  BRA `(.L_x_1788) ;  /* 0x0000000000107947 */ /* 0x000fec0003800000 */
.L_x_1811:
[----:B------:R-:W2:Y:S02]  /*5430*/  LDG.E R4, desc[UR36][R4.64] ;  /* 0x0000002404047981 */ /* 0x000ea4000c1e1900 */
[----:B--2---:R-:W-:-:S04]  /*5440*/  I2FP.F32.U32 R0, R4 ;  /* 0x0000000400007245 */ /* 0x004fc80000201000 */
[----:B------:R-:W-:-:S04]  /*5450*/  F2FP.F16.F32.PACK_AB R0, RZ, R0 ;  /* 0x00000000ff00723e */ /* 0x000fc800000000ff */
[----:B------:R-:W-:-:S07]  /*5460*/  PRMT R23, R0, 0x7610, R23 ;  /* 0x0000761000177816 */ /* 0x000fce0000000017 */
.L_x_1788:
[----:B------:R-:W2:Y:S01]  /*5470*/  LDCU.U8 UR6, c[0x0][0x3bd] ;  /* 0x000077a0ff0677ac */ /* 0x000ea20008000000 */
[----:B01----:R-:W0:Y:S01]  /*5480*/  LDC.64 R4, c[0x0][0x3b0] ;  /* 0x0000ec00ff047b82 */ /* 0x003e220000000a00 */
[----:B------:R-:W1:Y:S01]  /*5490*/  LDCU UR5, c[0x0][0x3c4] ;  /* 0x00007880ff0577ac */ /* 0x000e620008000800 */
[----:B--2---:R-:W-:-:S04]  /*54a0*/  UPRMT UR4, UR6, 0x9910, URZ ;  /* 0x0000991006047896 */ /* 0x004fc800080000ff */
        /* <DEDUP_REMOVED lines=18> */
.L_x_1819:
[----:B------:R-:W2:Y:S02]  /*55d0*/  LDG.E.U8 R4, desc[UR36][R4.64] ;  /* 0x0000002404047981 */ /* 0x000ea4000c1e1100 */
[----:B--2---:R-:W-:-:S04]  /*55e0*/  I2FP.F32.U32 R0, R4 ;  /* 0x0000000400007245 */ /* 0x004fc80000201000 */
[----:B------:R-:W-:-:S04]  /*55f0*/  F2FP.F16.F32.PACK_AB R0, RZ, R0 ;  /* 0x00000000ff00723e */ /* 0x000fc800000000ff */
[----:B------:R-:W-:Y:S01]  /*5600*/  PRMT R24, R0, 0x7610, R24 ;  /* 0x0000761000187816 */ /* 0x000fe20000000018 */
[----:B------:R-:W-:Y:S06]  /*5610*/  BRA `(.L_x_1821) ;  /* 0x0000000c00b87947 */ /* 0x000fec0003800000 */
.L_x_1818:
        /* <DEDUP_REMOVED lines=11> */
.L_x_1823:
[----:B------:R-:W2:Y:S02]  /*56d0*/  LDG.E R4, desc[UR36][R4.64] ;  /* 0x0000002404047981 */ /* 0x000ea4000c1e1900 */
[----:B--2---:R-:W-:-:S04]  /*56e0*/  I2FP.F32.S32 R0, R4 ;  /* 0x0000000400007245 */ /* 0x004fc80000201400 */
[----:B------:R-:W-:-:S04]  /*56f0*/  F2FP.F16.F32.PACK_AB R0, RZ, R0 ;  /* 0x00000000ff00723e */ /* 0x000fc800000000ff */
[----:B------:R-:W-:Y:S01]  /*5700*/  PRMT R24, R0, 0x7610, R24 ;  /* 0x0000761000187816 */ /* 0x000fe20000000018 */
[----:B------:R-:W-:Y:S06]  /*5710*/  BRA `(.L_x_1821) ;  /* 0x0000000c00787947 */ /* 0x000fec0003800000 */
.L_x_1822:
[----:B------:R-:W2:Y:S02]  /*5720*/  LDG.E.U16 R4, desc[UR36][R4.64] ;  /* 0x0000002404047981 */ /* 0x000ea4000c1e1500 */
[----:B--2---:R-:W0:Y:S02]  /*5730*/  I2F.S16 R0, R4 ;  /* 0x0000000400007306 */ /* 0x004e240000101400 */
[----:B0-----:R-:W-:-:S04]  /*5740*/  F2FP.F16.F32.PACK_AB R0, RZ, R0 ;  /* 0x00000000ff00723e */ /* 0x001fc800000000ff */
[----:B------:R-:W-:Y:S01]  /*5750*/  PRMT R24, R0, 0x7610, R24 ;  /* 0x0000761000187816 */ /* 0x000fe20000000018 */
[----:B------:R-:W-:Y:S06]  /*5760*/  BRA `(.L_x_1821) ;  /* 0x0000000c00647947 */ /* 0x000fec0003800000 */
.L_x_1817:
        /* <DEDUP_REMOVED lines=9> */
.L_x_1825:
[----:B------:R1:W5:Y:S01]  /*5800*/  LDG.E.U16 R24, desc[UR36][R4.64] ;  /* 0x0000002404187981 */ /* 0x000362000c1e1500 */
[----:B------:R-:W-:Y:S05]  /*5810*/  BRA `(.L_x_1821) ;  /* 0x0000000c00387947 */ /* 0x000fea0003800000 */
.L_x_1824:
        /* <DEDUP_REMOVED lines=9> */
.L_x_1827:
[----:B------:R0:W5:Y:S01]  /*58b0*/  LDG.E.U16 R24, desc[UR36][R4.64] ;  /* 0x0000002404187981 */ /* 0x000162000c1e1500 */
[----:B------:R-:W-:Y:S05]  /*58c0*/  BRA `(.L_x_1821) ;  /* 0x0000000c000c7947 */ /* 0x000fea0003800000 */
.L_x_1826:
        /* <DEDUP_REMOVED lines=9> */
.L_x_1816:
        /* <DEDUP_REMOVED lines=14> */
.L_x_1830:
        /* <DEDUP_REMOVED lines=9> */
.L_x_1829:
        /* <DEDUP_REMOVED lines=27> */
.L_x_1832:
        /* <DEDUP_REMOVED lines=15> */
.L_x_1831:
[----:B------:R-:W2:Y:S02]  /*5d70*/  LDG.E.U16 R0, desc[UR36][R4.64] ;  /* 0x0000002404007981 */ /* 0x000ea4000c1e1500 */
[----:B--2---:R-:W-:-:S05]  /*5d80*/  IMAD.U32 R0, R0, 0x10000, RZ ;  /* 0x0001000000007824 */ /* 0x004fca00078e00ff */
[----:B------:R-:W-:-:S04]  /*5d90*/  F2FP.F16.F32.PACK_AB R0, RZ, R0 ;  /* 0x00000000ff00723e */ /* 0x000fc800000000ff */
[----:B------:R-:W-:Y:S01]  /*5da0*/  PRMT R24, R0, 0x7610, R24 ;  /* 0x0000761000187816 */ /* 0x000fe20000000018 */
[----:B------:R-:W-:Y:S06]  /*5db0*/  BRA `(.L_x_1821) ;  /* 0x0000000400d07947 */ /* 0x000fec0003800000 */
.L_x_1828:
        /* <DEDUP_REMOVED lines=13> */
.L_x_1835:
        /* <DEDUP_REMOVED lines=21> */
.L_x_1839:
[----:B------:R-:W-:Y:S05]  /*5fe0*/  BSYNC.RECONVERGENT B1 ;  /* 0x0000000000017941 */ /* 0x000fea0003800200 */
.L_x_1838:
[----:B------:R-:W-:Y:S01]  /*5ff0*/  IMAD.SHL.U32 R0, R0, 0x100000, RZ ;  /* 0x0010000000007824 */ /* 0x000fe200078e00ff */
[----:B------:R-:W-:-:S04]  /*6000*/  LEA R3, R3, 0x3b800000, 0x17 ;  /* 0x3b80000003037811 */ /* 0x000fc800078eb8ff */
[----:B------:R-:W-:-:S07]  /*6010*/  LOP3.LUT R0, R3, R0, R7, 0xfe, !PT ;  /* 0x0000000003007212 */ /* 0x000fce00078efe07 */
.L_x_1837:
[----:B------:R-:W-:Y:S05]  /*6020*/  BSYNC.RECONVERGENT B0 ;  /* 0x0000000000007941 */ /* 0x000fea0003800200 */
.L_x_1836:
[----:B------:R-:W-:-:S04]  /*6030*/  F2FP.F16.F32.PACK_AB R0, RZ, R0 ;  /* 0x00000000ff00723e */ /* 0x000fc800000000ff */
[----:B------:R-:W-:Y:S01]  /*6040*/  PRMT R24, R0, 0x7610, R24 ;  /* 0x0000761000187816 */ /* 0x000fe20000000018 */
[----:B------:R-:W-:Y:S06]  /*6050*/  BRA `(.L_x_1821) ;  /* 0x0000000400287947 */ /* 0x000fec0003800000 */
.L_x_1834:
        /* <DEDUP_REMOVED lines=21> */
.L_x_1843:
[----:B------:R-:W-:Y:S05]  /*61b0*/  BSYNC.RECONVERGENT B1 ;  /* 0x0000000000017941 */ /* 0x000fea0003800200 */
.L_x_1842:
[----:B------:R-:W-:Y:S01]  /*61c0*/  IMAD.SHL.U32 R0, R0, 0x200000, RZ ;  /* 0x0020000000007824 */ /* 0x000fe200078e00ff */
[----:B------:R-:W-:-:S04]  /*61d0*/  LEA R3, R3, 0x37800000, 0x17 ;  /* 0x3780000003037811 */ /* 0x000fc800078eb8ff */
[----:B------:R-:W-:-:S07]  /*61e0*/  LOP3.LUT R0, R3, R0, R7, 0xfe, !PT ;  /* 0x0000000003007212 */ /* 0x000fce00078efe07 */
.L_x_1841:
[----:B------:R-:W-:Y:S05]  /*61f0*/  BSYNC.RECONVERGENT B0 ;  /* 0x0000000000007941 */ /* 0x000fea0003800200 */
.L_x_1840:
[----:B------:R-:W-:-:S04]  /*6200*/  F2FP.F16.F32.PACK_AB R0, RZ, R0 ;  /* 0x00000000ff00723e */ /* 0x000fc800000000ff */
[----:B------:R-:W-:Y:S01]  /*6210*/  PRMT R24, R0, 0x7610, R24 ;  /* 0x0000761000187816 */ /* 0x000fe20000000018 */
[----:B------:R-:W-:Y:S06]  /*6220*/  BRA `(.L_x_1821) ;  /* 0x0000000000b47947 */ /* 0x000fec0003800000 */
.L_x_1833:
        /* <DEDUP_REMOVED lines=14> */
.L_x_1847:
[----:B------:R-:W-:Y:S05]  /*6310*/  BSYNC.RECONVERGENT B0 ;  /* 0x0000000000007941 */ /* 0x000fea0003800200 */
.L_x_1846:
[----:B------:R-:W-:-:S04]  /*6320*/  F2FP.F16.F32.PACK_AB R0, RZ, R0 ;  /* 0x00000000ff00723e */ /* 0x000fc800000000ff */
[----:B------:R-:W-:Y:S01]  /*6330*/  PRMT R24, R0, 0x7610, R24 ;  /* 0x0000761000187816 */ /* 0x000fe20000000018 */
[----:B------:R-:W-:Y:S06]  /*6340*/  BRA `(.L_x_1821) ;  /* 0x00000000006c7947 */ /* 0x000fec0003800000 */
.L_x_1820:
        /* <DEDUP_REMOVED lines=16> */
.L_x_1848:
[----:B------:R-:W-:Y:S01]  /*6450*/  PRMT R24, RZ, 0x7610, R24 ;  /* 0x00007610ff187816 */ /* 0x000fe20000000018 */
[----:B------:R-:W-:Y:S06]  /*6460*/  BRA `(.L_x_1821) ;  /* 0x0000000000247947 */ /* 0x000fec0003800000 */
.L_x_1845:
[----:B------:R-:W2:Y:S02]  /*6470*/  LDG.E.64 R4, desc[UR36][R4.64] ;  /* 0x0000002404047981 */ /* 0x000ea4000c1e1b00 */
[----:B--2---:R-:W0:Y:S02]  /*6480*/  I2F.U64 R0, R4 ;  /* 0x0000000400007312 */ /* 0x004e240000301000 */
[----:B0-----:R-:W-:-:S04]  /*6490*/  F2FP.F16.F32.PACK_AB R0, RZ, R0 ;  /* 0x00000000ff00723e */ /* 0x001fc800000000ff */
[----:B------:R-:W-:Y:S01]  /*64a0*/  PRMT R24, R0, 0x7610, R24 ;  /* 0x0000761000187816 */ /* 0x000fe20000000018 */
[----:B------:R-:W-:Y:S06]  /*64b0*/  BRA `(.L_x_1821) ;  /* 0x0000000000107947 */ /* 0x000fec0003800000 */
.L_x_1844:
[----:B------:R-:W2:Y:S02]  /*64c0*/  LDG.E R4, desc[UR36][R4.64] ;  /* 0x0000002404047981 */ /* 0x000ea4000c1e1900 */
[----:B--2---:R-:W-:-:S04]  /*64d0*/  I2FP.F32.U32 R0, R4 ;  /* 0x0000000400007245 */ /* 0x004fc80000201000 */
[----:B------:R-:W-:-:S04]  /*64e0*/  F2FP.F16.F32.PACK_AB R0, RZ, R0 ;  /* 0x00000000ff00723e */ /* 0x000fc800000000ff */
[----:B------:R-:W-:-:S07]  /*64f0*/  PRMT R24, R0, 0x7610, R24 ;  /* 0x0000761000187816 */ /* 0x000fce0000000018 */
.L_x_1821:
[----:B------:R-:W-:-:S07]  /*6500*/  VIADD R27, R27, 0x80 ;  /* 0x000000801b1b7836 */ /* 0x000fce0000000000 */
.L_x_1782:
[----:B------:R-:W-:Y:S05]  /*6510*/  BSYNC.RECONVERGENT B6 ;  /* 0x0000000000067941 */ /* 0x000fea0003800200 */
.L_x_1781:
[----:B------:R-:W2:Y:S01]  /*6520*/  LDC.U8 R25, c[0x0][0x394] ;  /* 0x0000e500ff197b82 */ /* 0x000ea20000000000 */
        /* <DEDUP_REMOVED lines=22> */
[----:B------:R-:W3:Y:S02]  /*6690*/  LDG.E.S8 R4, desc[UR36][R4.64] ;  /* 0x0000002404047981 */ /* 0x000ee4000c1e1300 */
[----:B---3--:R-:W0:Y:S02]  /*66a0*/  I2F.S16 R0, R4 ;  /* 0x0000000400007306 */ /* 0x008e240000101400 */
[----:B0-----:R-:W-:-:S04]  /*66b0*/  F2FP.F16.F32.PACK_AB R0, RZ, R0 ;  /* 0x00000000ff00723e */ /* 0x001fc800000000ff */
[----:B------:R-:W-:Y:S01]  /*66c0*/  PRMT R26, R0, 0x7610, R26 ;  /* 0x00007610001a7816 */ /* 0x000fe2000000001a */
[----:B------:R-:W-:Y:S06]  /*66d0*/  BRA `(.L_x_1856) ;  /* 0x0000000c00cc7947 */ /* 0x000fec0003800000 */
.L_x_1854:
[----:B------:R-:W3:Y:S02]  /*66e0*/  LDG.E.U8 R4, desc[UR36][R4.64] ;  /* 0x0000002404047981 */ /* 0x000ee4000c1e1100 */
[----:B---3--:R-:W-:-:S04]  /*66f0*/  I2FP.F32.U32 R0, R4 ;  /* 0x0000000400007245 */ /* 0x008fc80000201000 */
[----:B------:R-:W-:-:S04]  /*6700*/  F2FP.F16.F32.PACK_AB R0, RZ, R0 ;  /* 0x00000000ff00723e */ /* 0x000fc800000000ff */
[----:B------:R-:W-:Y:S01]  /*6710*/  PRMT R26, R0, 0x7610, R26 ;  /* 0x00007610001a7816 */ /* 0x000fe2000000001a */
[----:B------:R-:W-:Y:S06]  /*6720*/  BRA `(.L_x_1856) ;  /* 0x0000000c00b87947 */ /* 0x000fec0003800000 */
.L_x_1853:
[----:B------:R-:W-:-:S09]  /*6730*/  UISETP.NE.AND UP0, UPT, UR4, 0x2, UPT ;  /* 0x000000020400788c */ /* 0x000fd2000bf05270 */
[----:B------:R-:W-:Y:S05]  /*6740*/  BRA.U !UP0, `(.L_x_1857) ;  /* 0x0000000108387547 */ /* 0x000fea000b800000 */
[----:B------:R-:W-:-:S09]  /*6750*/  UISETP.NE.AND UP0, UPT, UR4, 0x3, UPT ;  /* 0x000000030400788c */ /* 0x000fd2000bf05270 */
[----:B------:R-:W-:Y:S05]  /*6760*/  BRA.U !UP0, `(.L_x_1858) ;  /* 0x00000001081c7547 */ /* 0x000fea000b800000 */
[----:B------:R-:W-:-:S09]  /*6770*/  UISETP.NE.AND UP0, UPT, UR4, 0x4, UPT ;  /* 0x000000040400788c */ /* 0x000fd2000bf05270 */
[----:B------:R-:W-:Y:S05]  /*6780*/  BRA.U UP0, `(.L_x_1855) ;  /* 0x0000000d00347547 */ /* 0x000fea000b800000 */
[----:B------:R-:W3:Y:S02]  /*6790*/  LDG.E.64 R4, desc[UR36][R4.64] ;  /* 0x0000002404047981 */ /* 0x000ee4000c1e1b00 */
[----:B---3--:R-:W0:Y:S02]  /*67a0*/  I2F.S64 R0, R4 ;  /* 0x0000000400007312 */ /* 0x008e240000301400 */
[----:B0-----:R-:W-:-:S04]  /*67b0*/  F2FP.F16.F32.PACK_AB R0, RZ, R0 ;  /* 0x00000000ff00723e */ /* 0x001fc800000000ff */
[----:B------:R-:W-:Y:S01]  /*67c0*/  PRMT R26, R0, 0x7610, R26 ;  /* 0x00007610001a7816 */ /* 0x000fe2000000001a */
[----:B------:R-:W-:Y:S06]  /*67d0*/  BRA `(.L_x_1856) ;  /* 0x0000000c008c7947 */ /* 0x000fec0003800000 */
.L_x_1858:
[----:B------:R-:W3:Y:S02]  /*67e0*/  LDG.E R4, desc[UR36][R4.64] ;  /* 0x0000002404047981 */ /* 0x000ee4000c1e1900 */
[----:B---3--:R-:W-:-:S04]  /*67f0*/  I2FP.F32.S32 R0, R4 ;  /* 0x0000000400007245 */ /* 0x008fc80000201400 */
[----:B------:R-:W-:-:S04]  /*6800*/  F2FP.F16.F32.PACK_AB R0, RZ, R0 ;  /* 0x00000000ff00723e */ /* 0x000fc800000000ff */
[----:B------:R-:W-:Y:S01]  /*6810*/  PRMT R26, R0, 0x7610, R26 ;  /* 0x00007610001a7816 */ /* 0x000fe2000000001a */
[----:B------:R-:W-:Y:S06]  /*6820*/  BRA `(.L_x_1856) ;  /* 0x0000000c00787947 */ /* 0x000fec0003800000 */
.L_x_1857:
[----:B------:R-:W3:Y:S02]  /*6830*/  LDG.E.U16 R4, desc[UR36][R4.64] ;  /* 0x0000002404047981 */ /* 0x000ee4000c1e1500 */
[----:B---3--:R-:W0:Y:S02]  /*6840*/  I2F.S16 R0, R4 ;  /* 0x0000000400007306 */ /* 0x008e240000101400 */
[----:B0-----:R-:W-:-:S04]  /*6850*/  F2FP.F16.F32.PACK_AB R0, RZ, R0 ;  /* 0x00000000ff00723e */ /* 0x001fc800000000ff */
[----:B------:R-:W-:Y:S01]  /*6860*/  PRMT R26, R0, 0x7610, R26 ;  /* 0x00007610001a7816 */ /* 0x000fe2000000001a */
[----:B------:R-:W-:Y:S06]  /*6870*/  BRA `(.L_x_1856) ;  /* 0x0000000c00647947 */ /* 0x000fec0003800000 */
.L_x_1852:
[----:B------:R-:W-:-:S09]  /*6880*/  UISETP.GT.AND UP0, UPT, UR4, 0x6, UPT ;  /* 0x000000060400788c */ /* 0x000fd2000bf04270 */
[----:B------:R-:W-:Y:S05]  /*6890*/  BRA.U UP0, `(.L_x_1859) ;  /* 0x0000000100247547 */ /* 0x000fea000b800000 */
[----:B------:R-:W-:-:S09]  /*68a0*/  UISETP.NE.AND UP0, UPT, UR4, 0x5, UPT ;  /* 0x000000050400788c */ /* 0x000fd2000bf05270 */
[----:B------:R-:W-:Y:S05]  /*68b0*/  BRA.U !UP0, `(.L_x_1860) ;  /* 0x0000000108147547 */ /* 0x000fea000b800000 */
[----:B------:R-:W-:-:S09]  /*68c0*/  UISETP.NE.AND UP0, UPT, UR4, 0x6, UPT ;  /* 0x000000060400788c */ /* 0x000fd2000bf05270 */
[----:B------:R-:W-:Y:S05]  /*68d0*/  BRA.U UP0, `(.L_x_1855) ;  /* 0x0000000900e07547 */ /* 0x000fea000b800000 */
[----:B------:R-:W3:Y:S02]  /*68e0*/  LDG.E R4, desc[UR36][R4.64] ;  /* 0x0000002404047981 */ /* 0x000ee4000c1e1900 */
[----:B---3--:R-:W-:Y:S01]  /*68f0*/  F2FP.F16.F32.PACK_AB R26, RZ, R4 ;  /* 0x00000004ff1a723e */ /* 0x008fe200000000ff */
[----:B------:R-:W-:Y:S06]  /*6900*/  BRA `(.L_x_1856) ;  /* 0x0000000c00407947 */ /* 0x000fec0003800000 */
.L_x_1860:
[----:B------:R0:W5:Y:S01]  /*6910*/  LDG.E.U16 R26, desc[UR36][R4.64] ;  /* 0x00000024041a7981 */ /* 0x000162000c1e1500 */
[----:B------:R-:W-:Y:S05]  /*6920*/  BRA `(.L_x_1856) ;  /* 0x0000000c00387947 */ /* 0x000fea0003800000 */
.L_x_1859:
[----:B------:R-:W-:-:S09]  /*6930*/  UISETP.NE.AND UP0, UPT, UR4, 0x7, UPT ;  /* 0x000000070400788c */ /* 0x000fd2000bf05270 */
[----:B------:R-:W-:Y:S05]  /*6940*/  BRA.U !UP0, `(.L_x_1861) ;  /* 0x0000000108247547 */ /* 0x000fea000b800000 */
[----:B------:R-:W-:-:S09]  /*6950*/  UISETP.NE.AND UP0, UPT, UR4, 0x8, UPT ;  /* 0x000000080400788c */ /* 0x000fd2000bf05270 */
[----:B------:R-:W-:Y:S05]  /*6960*/  BRA.U !UP0, `(.L_x_1862) ;  /* 0x0000000108147547 */ /* 0x000fea000b800000 */
[----:B------:R-:W-:-:S09]  /*6970*/  UISETP.NE.AND UP0, UPT, UR4, 0x9, UPT ;  /* 0x000000090400788c */ /* 0x000fd2000bf05270 */
[----:B------:R-:W-:Y:S05]  /*6980*/  BRA.U UP0, `(.L_x_1855) ;  /* 0x0000000900b47547 */ /* 0x000fea000b800000 */
[----:B------:R-:W3:Y:S02]  /*6990*/  LDG.E R4, desc[UR36][R4.64] ;  /* 0x0000002404047981 */ /* 0x000ee4000c1e1900 */
[----:B---3--:R-:W-:Y:S01]  /*69a0*/  F2FP.F16.F32.PACK_AB R26, RZ, R4 ;  /* 0x00000004ff1a723e */ /* 0x008fe200000000ff */
[----:B------:R-:W-:Y:S06]  /*69b0*/  BRA `(.L_x_1856) ;  /* 0x0000000c00147947 */ /* 0x000fec0003800000 */
.L_x_1862:
[----:B------:R1:W5:Y:S01]  /*69c0*/  LDG.E.U16 R26, desc[UR36][R4.64] ;  /* 0x00000024041a7981 */ /* 0x000362000c1e1500 */
[----:B------:R-:W-:Y:S05]  /*69d0*/  BRA `(.L_x_1856) ;  /* 0x0000000c000c7947 */ /* 0x000fea0003800000 */
.L_x_1861:
[----:B------:R-:W3:Y:S01]  /*69e0*/  LDG.E.64 R4, desc[UR36][R4.64] ;  /* 0x0000002404047981 */ /* 0x000ee2000c1e1b00 */
[----:B------:R-:W-:Y:S01]  /*69f0*/  UMOV UR4, 0xf0000000 ;  /* 0xf000000000047882 */ /* 0x000fe20000000000 */
[----:B------:R-:W-:Y:S01]  /*6a00*/  UMOV UR5, 0x380fffff ;  /* 0x380fffff00057882 */ /* 0x000fe20000000000 */
[----:B---3--:R-:W0:Y:S01]  /*6a10*/  F2F.F32.F64 R0, R4 ;  /* 0x0000000400007310 */ /* 0x008e220000301000 */
[----:B------:R-:W-:-:S14]  /*6a20*/  DSETP.GEU.AND P0, PT, |R4|, UR4, PT ;  /* 0x0000000404007e2a */ /* 0x000fdc000bf0e200 */
[----:B0-----:R-:W-:-:S05]  /*6a30*/  @!P0 FMUL R0, R0, 1.175494350822287508e-38 ;  /* 0x0080000000008820 */ /* 0x001fca0000400000 */
[----:B------:R-:W-:-:S04]  /*6a40*/  F2FP.F16.F32.PACK_AB R0, RZ, R0 ;  /* 0x00000000ff00723e */ /* 0x000fc800000000ff */
[----:B------:R-:W-:Y:S01]  /*6a50*/  PRMT R26, R0, 0x7610, R26 ;  /* 0x00007610001a7816 */ /* 0x000fe2000000001a */
[----:B------:R-:W-:Y:S06]  /*6a60*/  BRA `(.L_x_1856) ;  /* 0x0000000800e87947 */ /* 0x000fec0003800000 */
.L_x_1851:
        /* <DEDUP_REMOVED lines=8> */
[----:B------:R-:W3:Y:S02]  /*6af0*/  LDG.E.U8 R4, desc[UR36][R4.64] ;  /* 0x0000002404047981 */ /* 0x000ee4000c1e1100 */
[----:B---3--:R-:W-:-:S04]  /*6b00*/  ISETP.NE.AND P0, PT, R4, RZ, PT ;  /* 0x000000ff0400720c */ /* 0x008fc80003f05270 */
[----:B------:R-:W-:-:S04]  /*6b10*/  FSEL R0, RZ, 1, !P0 ;  /* 0x3f800000ff007808 */ /* 0x000fc80004000000 */
[----:B------:R-:W-:-:S04]  /*6b20*/  F2FP.F16.F32.PACK_AB R0, RZ, R0 ;  /* 0x00000000ff00723e */ /* 0x000fc800000000ff */
[----:B------:R-:W-:Y:S01]  /*6b30*/  PRMT R26, R0, 0x7610, R26 ;  /* 0x00007610001a7816 */ /* 0x000fe2000000001a */
[----:B------:R-:W-:Y:S06]  /*6b40*/  BRA `(.L_x_1856) ;  /* 0x0000000800b07947 */ /* 0x000fec0003800000 */
.L_x_1865:
        /* <DEDUP_REMOVED lines=9> */
.L_x_1864:
[----:B------:R-:W-:-:S09]  /*6be0*/  UISETP.NE.AND UP0, UPT, UR4, 0xf, UPT ;  /* 0x0000000f0400788c */ /* 0x000fd2000bf05270 */
[----:B------:R-:W-:Y:S05]  /*6bf0*/  BRA.U !UP0, `(.L_x_1866) ;  /* 0x0000000108a07547 */ /* 0x000fea000b800000 */
[----:B------:R-:W-:-:S09]  /*6c00*/  UISETP.NE.AND UP0, UPT, UR4, 0x17, UPT ;  /* 0x000000170400788c */ /* 0x000fd2000bf05270 */
[----:B------:R-:W-:Y:S05]  /*6c10*/  BRA.U !UP0, `(.L_x_1867) ;  /* 0x00000001085c7547 */ /* 0x000fea000b800000 */
[----:B------:R-:W-:-:S09]  /*6c20*/  UISETP.NE.AND UP0, UPT, UR4, 0x18, UPT ;  /* 0x000000180400788c */ /* 0x000fd2000bf05270 */
[----:B------:R-:W-:Y:S05]  /*6c30*/  BRA.U UP0, `(.L_x_1855) ;  /* 0x0000000900087547 */ /* 0x000fea000b800000 */
[----:B------:R-:W3:Y:S01]  /*6c40*/  LDG.E.U8 R0, desc[UR36][R4.64] ;  /* 0x0000002404007981 */ /* 0x000ee2000c1e1100 */
[----:B------:R-:W-:Y:S02]  /*6c50*/  IMAD.MOV.U32 R7, RZ, RZ, 0x1f ;  /* 0x0000001fff077424 */ /* 0x000fe400078e00ff */
[----:B---3--:R-:W-:-:S05]  /*6c60*/  IMAD.SHL.U32 R0, R0, 0x1000000, RZ ;  /* 0x0100000000007824 */ /* 0x008fca00078e00ff */
        /* <DEDUP_REMOVED lines=18> */
.L_x_1867:
[----:B------:R-:W3:Y:S02]  /*6d90*/  LDG.E.U8 R4, desc[UR36][R4.64] ;  /* 0x0000002404047981 */ /* 0x000ee4000c1e1100 */
[C---:B---3--:R-:W-:Y:S02]  /*6da0*/  IMAD.SHL.U32 R0, R4.reuse, 0x2000000, RZ ;  /* 0x0200000004007824 */ /* 0x048fe400078e00ff */
        /* <DEDUP_REMOVED lines=13> */
.L_x_1866:
[----:B------:R-:W3:Y:S02]  /*6e80*/  LDG.E.U16 R0, desc[UR36][R4.64] ;  /* 0x0000002404007981 */ /* 0x000ee4000c1e1500 */
[----:B---3--:R-:W-:-:S05]  /*6e90*/  IMAD.U32 R0, R0, 0x10000, RZ ;  /* 0x0001000000007824 */ /* 0x008fca00078e00ff */
[----:B------:R-:W-:-:S04]  /*6ea0*/  F2FP.F16.F32.PACK_AB R0, RZ, R0 ;  /* 0x00000000ff00723e */ /* 0x000fc800000000ff */
[----:B------:R-:W-:Y:S01]  /*6eb0*/  PRMT R26, R0, 0x7610, R26 ;  /* 0x00007610001a7816 */ /* 0x000fe2000000001a */
[----:B------:R-:W-:Y:S06]  /*6ec0*/  BRA `(.L_x_1856) ;  /* 0x0000000400d07947 */ /* 0x000fec0003800000 */
.L_x_1863:
        /* <DEDUP_REMOVED lines=8> */
[----:B------:R-:W3:Y:S02]  /*6f50*/  LDG.E.U16 R0, desc[UR36][R4.64] ;  /* 0x0000002404007981 */ /* 0x000ee4000c1e1500 */
[----:B---3--:R-:W-:-:S04]  /*6f60*/  I2FP.F32.U32 R0, R0 ;  /* 0x0000000000007245 */ /* 0x008fc80000201000 */
[----:B------:R-:W-:-:S04]  /*6f70*/  F2FP.F16.F32.PACK_AB R0, RZ, R0 ;  /* 0x00000000ff00723e */ /* 0x000fc800000000ff */
[----:B------:R-:W-:Y:S01]  /*6f80*/  PRMT R26, R0, 0x7610, R26 ;  /* 0x00007610001a7816 */ /* 0x000fe2000000001a */
[----:B------:R-:W-:Y:S06]  /*6f90*/  BRA `(.L_x_1856) ;  /* 0x00000004009c7947 */ /* 0x000fec0003800000 */
.L_x_1870:
[----:B------:R-:W3:Y:S01]  /*6fa0*/  LDG.E.U8 R4, desc[UR36][R4.64] ;  /* 0x0000002404047981 */ /* 0x000ee2000c1e1100 */
[----:B------:R-:W-:Y:S01]  /*6fb0*/  BSSY.RECONVERGENT B0, `(.L_x_1871) ;  /* 0x0000018000007945 */ /* 0x000fe20003800200 */
[----:B------:R-:W-:Y:S01]  /*6fc0*/  IMAD.MOV.U32 R0, RZ, RZ, RZ ;  /* 0x000000ffff007224 */ /* 0x000fe200078e00ff */
[----:B---3--:R-:W-:-:S13]  /*6fd0*/  ISETP.NE.AND P0, PT, R4, RZ, PT ;  /* 0x000000ff0400720c */ /* 0x008fda0003f05270 */
        /* <DEDUP_REMOVED lines=17> */
.L_x_1874:
[----:B------:R-:W-:Y:S05]  /*70f0*/  BSYNC.RECONVERGENT B1 ;  /* 0x0000000000017941 */ /* 0x000fea0003800200 */
.L_x_1873:
[----:B------:R-:W-:Y:S01]  /*7100*/  IMAD.SHL.U32 R0, R0, 0x100000, RZ ;  /* 0x0010000000007824 */ /* 0x000fe200078e00ff */
[----:B------:R-:W-:-:S04]  /*7110*/  LEA R3, R3, 0x3b800000, 0x17 ;  /* 0x3b80000003037811 */ /* 0x000fc800078eb8ff */
[----:B------:R-:W-:-:S07]  /*7120*/  LOP3.LUT R0, R3, R0, R7, 0xfe, !PT ;  /* 0x0000000003007212 */ /* 0x000fce00078efe07 */
.L_x_1872:
[----:B------:R-:W-:Y:S05]  /*7130*/  BSYNC.RECONVERGENT B0 ;  /* 0x0000000000007941 */ /* 0x000fea0003800200 */
.L_x_1871:
[----:B------:R-:W-:-:S04]  /*7140*/  F2FP.F16.F32.PACK_AB R0, RZ, R0 ;  /* 0x00000000ff00723e */ /* 0x000fc800000000ff */
[----:B------:R-:W-:Y:S01]  /*7150*/  PRMT R26, R0, 0x7610, R26 ;  /* 0x00007610001a7816 */ /* 0x000fe2000000001a */
[----:B------:R-:W-:Y:S06]  /*7160*/  BRA `(.L_x_1856) ;  /* 0x0000000400287947 */ /* 0x000fec0003800000 */
.L_x_1869:
        /* <DEDUP_REMOVED lines=21> */
.L_x_1878:
[----:B------:R-:W-:Y:S05]  /*72c0*/  BSYNC.RECONVERGENT B1 ;  /* 0x0000000000017941 */ /* 0x000fea0003800200 */
.L_x_1877:
[----:B------:R-:W-:Y:S01]  /*72d0*/  IMAD.SHL.U32 R0, R0, 0x200000, RZ ;  /* 0x0020000000007824 */ /* 0x000fe200078e00ff */
[----:B------:R-:W-:-:S04]  /*72e0*/  LEA R3, R3, 0x37800000, 0x17 ;  /* 0x3780000003037811 */ /* 0x000fc800078eb8ff */
[----:B------:R-:W-:-:S07]  /*72f0*/  LOP3.LUT R0, R3, R0, R7, 0xfe, !PT ;  /* 0x0000000003007212 */ /* 0x000fce00078efe07 */
.L_x_1876:
[----:B------:R-:W-:Y:S05]  /*7300*/  BSYNC.RECONVERGENT B0 ;  /* 0x0000000000007941 */ /* 0x000fea0003800200 */
.L_x_1875:
[----:B------:R-:W-:-:S04]  /*7310*/  F2FP.F16.F32.PACK_AB R0, RZ, R0 ;  /* 0x00000000ff00723e */ /* 0x000fc800000000ff */
[----:B------:R-:W-:Y:S01]  /*7320*/  PRMT R26, R0, 0x7610, R26 ;  /* 0x00007610001a7816 */ /* 0x000fe2000000001a */
[----:B------:R-:W-:Y:S06]  /*7330*/  BRA `(.L_x_1856) ;  /* 0x0000000000b47947 */ /* 0x000fec0003800000 */
.L_x_1868:
[----:B------:R-:W-:-:S09]  /*7340*/  UISETP.NE.AND UP0, UPT, UR4, 0x1c, UPT ;  /* 0x0000001c0400788c */ /* 0x000fd2000bf05270 */
[----:B------:R-:W-:Y:S05]  /*7350*/  BRA.U !UP0, `(.L_x_1879) ;  /* 0x00000001089c7547 */ /* 0x000fea000b800000 */
[----:B------:R-:W-:-:S09]  /*7360*/  UISETP.NE.AND UP0, UPT, UR4, 0x1d, UPT ;  /* 0x0000001d0400788c */ /* 0x000fd2000bf05270 */
[----:B------:R-:W-:Y:S05]  /*7370*/  BRA.U !UP0, `(.L_x_1880) ;  /* 0x0000000108807547 */ /* 0x000fea000b800000 */
[----:B------:R-:W-:-:S09]  /*7380*/  UISETP.NE.AND UP0, UPT, UR4, 0x2c, UPT ;  /* 0x0000002c0400788c */ /* 0x000fd2000bf05270 */
[----:B------:R-:W-:Y:S05]  /*7390*/  BRA.U UP0, `(.L_x_1855) ;  /* 0x0000000100307547 */ /* 0x000fea000b800000 */
[----:B------:R-:W3:Y:S01]  /*73a0*/  LDG.E.U8 R4, desc[UR36][R4.64] ;  /* 0x0000002404047981 */ /* 0x000ee2000c1e1100 */
[----:B------:R-:W-:Y:S01]  /*73b0*/  BSSY.RECONVERGENT B0, `(.L_x_1881) ;  /* 0x0000007000007945 */ /* 0x000fe20003800200 */
[----:B------:R-:W-:Y:S01]  /*73c0*/  IMAD.MOV.U32 R0, RZ, RZ, 0x400000 ;  /* 0x00400000ff007424 */ /* 0x000fe200078e00ff */
[----:B---3--:R-:W-:-:S13]  /*73d0*/  ISETP.NE.AND P0, PT, R4, RZ, PT ;  /* 0x000000ff0400720c */ /* 0x008fda0003f05270 */
[----:B------:R-:W-:Y:S05]  /*73e0*/  @!P0 BRA `(.L_x_1882) ;  /* 0x00000000000c8947 */ /* 0x000fea0003800000 */
[----:B------:R-:W-:-:S13]  /*73f0*/  ISETP.NE.AND P0, PT, R4, 0xff, PT ;  /* 0x000000ff0400780c */ /* 0x000fda0003f05270 */
[----:B------:R-:W-:Y:S02]  /*7400*/  @!P0 IMAD.MOV.U32 R0, RZ, RZ, 0x7f800001 ;  /* 0x7f800001ff008424 */ /* 0x000fe400078e00ff */
[----:B------:R-:W-:-:S07]  /*7410*/  @P0 IMAD.SHL.U32 R0, R4, 0x800000, RZ ;  /* 0x0080000004000824 */ /* 0x000fce00078e00ff */
.L_x_1882:
[----:B------:R-:W-:Y:S05]  /*7420*/  BSYNC.RECONVERGENT B0 ;  /* 0x0000000000007941 */ /* 0x000fea0003800200 */
.L_x_1881:
[----:B------:R-:W-:-:S04]  /*7430*/  F2FP.F16.F32.PACK_AB R0, RZ, R0 ;  /* 0x00000000ff00723e */ /* 0x000fc800000000ff */
[----:B------:R-:W-:Y:S01]  /*7440*/  PRMT R26, R0, 0x7610, R26 ;  /* 0x00007610001a7816 */ /* 0x000fe2000000001a */
[----:B------:R-:W-:Y:S06]  /*7450*/  BRA `(.L_x_1856) ;  /* 0x00000000006c7947 */ /* 0x000fec0003800000 */
.L_x_1855:
[----:B------:R-:W-:Y:S01]  /*7460*/  MOV R14, 0x0 ;  /* 0x00000000000e7802 */ /* 0x000fe20000000f00 */
[----:B------:R-:W0:Y:S01]  /*7470*/  LDCU.64 UR4, c[0x4][0x128] ;  /* 0x01002500ff0477ac */ /* 0x000e220008000a00 */
[----:B------:R-:W-:Y:S02]  /*7480*/  IMAD.MOV.U32 R8, RZ, RZ, 0x4e ;  /* 0x0000004eff087424 */ /* 0x000fe400078e00ff */
[----:B------:R-:W-:Y:S01]  /*7490*/  IMAD.MOV.U32 R12, RZ, RZ, 0x1 ;  /* 0x00000001ff0c7424 */ /* 0x000fe200078e00ff */
[----:B------:R-:W1:Y:S01]  /*74a0*/  LDCU.64 UR6, c[0x4][0x130] ;  /* 0x01002600ff0677ac */ /* 0x000e620008000a00 */
[----:B------:R-:W3:Y:S01]  /*74b0*/  LDC.64 R14, c[0x4][R14] ;  /* 0x010000000e0e7b82 */ /* 0x000ee20000000a00 */
[----:B------:R-:W-:Y:S01]  /*74c0*/  IMAD.MOV.U32 R13, RZ, RZ, RZ ;  /* 0x000000ffff0d7224 */ /* 0x000fe200078e00ff */
[----:B------:R-:W4:Y:S01]  /*74d0*/  LDCU.64 UR8, c[0x4][0x28] ;  /* 0x01000500ff0877ac */ /* 0x000f220008000a00 */
[----:B0-----:R-:W-:Y:S02]  /*74e0*/  IMAD.U32 R4, RZ, RZ, UR4 ;  /* 0x00000004ff047e24 */ /* 0x001fe4000f8e00ff */
[----:B------:R-:W-:-:S02]  /*74f0*/  IMAD.U32 R5, RZ, RZ, UR5 ;  /* 0x00000005ff057e24 */ /* 0x000fc4000f8e00ff */
[----:B-1----:R-:W-:Y:S02]  /*7500*/  IMAD.U32 R6, RZ, RZ, UR6 ;  /* 0x00000006ff067e24 */ /* 0x002fe4000f8e00ff */
[----:B------:R-:W-:Y:S02]  /*7510*/  IMAD.U32 R7, RZ, RZ, UR7 ;  /* 0x00000007ff077e24 */ /* 0x000fe4000f8e00ff */
[----:B----4-:R-:W-:Y:S02]  /*7520*/  IMAD.U32 R10, RZ, RZ, UR8 ;  /* 0x00000008ff0a7e24 */ /* 0x010fe4000f8e00ff */
[----:B------:R-:W-:-:S07]  /*7530*/  IMAD.U32 R11, RZ, RZ, UR9 ;  /* 0x00000009ff0b7e24 */ /* 0x000fce000f8e00ff */
[----:B------:R-:W-:-:S07]  /*7540*/  LEPC R20, `(.L_x_1883) ;  /* 0x000000001014794e */ /* 0x000fce0000000000 */
[----:B--23-5:R-:W-:Y:S05]  /*7550*/  CALL.ABS.NOINC R14 ;  /* 0x000000000e007343 */ /* 0x02cfea0003c00000 */
.L_x_1883:
[----:B------:R-:W-:Y:S01]  /*7560*/  PRMT R26, RZ, 0x7610, R26 ;  /* 0x00007610ff1a7816 */ /* 0x000fe2000000001a */
[----:B------:R-:W-:Y:S06]  /*7570*/  BRA `(.L_x_1856) ;  /* 0x0000000000247947 */ /* 0x000fec0003800000 */
.L_x_1880:
[----:B------:R-:W3:Y:S02]  /*7580*/  LDG.E.64 R4, desc[UR36][R4.64] ;  /* 0x0000002404047981 */ /* 0x000ee4000c1e1b00 */
[----:B---3--:R-:W0:Y:S02]  /*7590*/  I2F.U64 R0, R4 ;  /* 0x0000000400007312 */ /* 0x008e240000301000 */
[----:B0-----:R-:W-:-:S04]  /*75a0*/  F2FP.F16.F32.PACK_AB R0, RZ, R0 ;  /* 0x00000000ff00723e */ /* 0x001fc800000000ff */
[----:B------:R-:W-:Y:S01]  /*75b0*/  PRMT R26, R0, 0x7610, R26 ;  /* 0x00007610001a7816 */ /* 0x000fe2000000001a */
[----:B------:R-:W-:Y:S06]  /*75c0*/  BRA `(.L_x_1856) ;  /* 0x0000000000107947 */ /* 0x000fec0003800000 */
.L_x_1879:
[----:B------:R-:W3:Y:S02]  /*75d0*/  LDG.E R4, desc[UR36][R4.64] ;  /* 0x0000002404047981 */ /* 0x000ee4000c1e1900 */
[----:B---3--:R-:W-:-:S04]  /*75e0*/  I2FP.F32.U32 R0, R4 ;  /* 0x0000000400007245 */ /* 0x008fc80000201000 */
[----:B------:R-:W-:-:S04]  /*75f0*/  F2FP.F16.F32.PACK_AB R0, RZ, R0 ;  /* 0x00000000ff00723e */ /* 0x000fc800000000ff */
[----:B------:R-:W-:-:S07]  /*7600*/  PRMT R26, R0, 0x7610, R26 ;  /* 0x00007610001a7816 */ /* 0x000fce000000001a */
.L_x_1856:
[----:B------:R-:W3:Y:S01]  /*7610*/  LDCU.U8 UR6, c[0x0][0x3bd] ;  /* 0x000077a0ff0677ac */ /* 0x000ee20008000000 */
[----:B01----:R-:W0:Y:S01]  /*7620*/  LDC.64 R4, c[0x0][0x3b0] ;  /* 0x0000ec00ff047b82 */ /* 0x003e220000000a00 */
[----:B------:R-:W1:Y:S01]  /*7630*/  LDCU UR5, c[0x0][0x3c4] ;  /* 0x00007880ff0577ac */ /* 0x000e620008000800 */
[----:B---3--:R-:W-:-:S04]  /*7640*/  UPRMT UR4, UR6, 0x9910, URZ ;  /* 0x0000991006047896 */ /* 0x008fc800080000ff */
        /* <DEDUP_REMOVED lines=15> */
[----:B0-----:R-:W-:Y:S01]  /*7740*/  F2FP.F16.F32.PACK_AB R0, RZ, R0 ;  /* 0x00000000ff00723e */ /* 0x001fe200000000ff */
[----:B------:R-:W-:Y:S06]  /*7750*/  BRA `(.L_x_1850) ;  /* 0x0000000c00907947 */ /* 0x000fec0003800000 */
.L_x_1887:
[----:B------:R-:W3:Y:S02]  /*7760*/  LDG.E.U8 R4, desc[UR36][R4.64] ;  /* 0x0000002404047981 */ /* 0x000ee4000c1e1100 */
[----:B---3--:R-:W-:-:S04]  /*7770*/  I2FP.F32.U32 R0, R4 ;  /* 0x0000000400007245 */ /* 0x008fc80000201000 */
[----:B------:R-:W-:Y:S01]  /*7780*/  F2FP.F16.F32.PACK_AB R0, RZ, R0 ;  /* 0x00000000ff00723e */ /* 0x000fe200000000ff */
[----:B------:R-:W-:Y:S06]  /*7790*/  BRA `(.L_x_1850) ;  /* 0x0000000c00807947 */ /* 0x000fec0003800000 */
.L_x_1886:
        /* <DEDUP_REMOVED lines=8> */
[----:B0-----:R-:W-:Y:S01]  /*7820*/  F2FP.F16.F32.PACK_AB R0, RZ, R0 ;  /* 0x00000000ff00723e */ /* 0x001fe200000000ff */
[----:B------:R-:W-:Y:S06]  /*7830*/  BRA `(.L_x_1850) ;  /* 0x0000000c00587947 */ /* 0x000fec0003800000 */
.L_x_1890:
[----:B------:R-:W3:Y:S02]  /*7840*/  LDG.E R4, desc[UR36][R4.64] ;  /* 0x0000002404047981 */ /* 0x000ee4000c1e1900 */
[----:B---3--:R-:W-:-:S04]  /*7850*/  I2FP.F32.S32 R0, R4 ;  /* 0x0000000400007245 */ /* 0x008fc80000201400 */
[----:B------:R-:W-:Y:S01]  /*7860*/  F2FP.F16.F32.PACK_AB R0, RZ, R0 ;  /* 0x00000000ff00723e */ /* 0x000fe200000000ff */
[----:B------:R-:W-:Y:S06]  /*7870*/  BRA `(.L_x_1850) ;  /* 0x0000000c00487947 */ /* 0x000fec0003800000 */
.L_x_1889:
[----:B------:R-:W3:Y:S02]  /*7880*/  LDG.E.U16 R4, desc[UR36][R4.64] ;  /* 0x0000002404047981 */ /* 0x000ee4000c1e1500 */
[----:B---3--:R-:W0:Y:S02]  /*7890*/  I2F.S16 R0, R4 ;  /* 0x0000000400007306 */ /* 0x008e240000101400 */
[----:B0-----:R-:W-:Y:S01]  /*78a0*/  F2FP.F16.F32.PACK_AB R0, RZ, R0 ;  /* 0x00000000ff00723e */ /* 0x001fe200000000ff */
[----:B------:R-:W-:Y:S06]  /*78b0*/  BRA `(.L_x_1850) ;  /* 0x0000000c00387947 */ /* 0x000fec0003800000 */
.L_x_1885:
        /* <DEDUP_REMOVED lines=9> */
.L_x_1892:
[----:B------:R3:W5:Y:S01]  /*7950*/  LDG.E.U16 R0, desc[UR36][R4.64] ;  /* 0x0000002404007981 */ /* 0x000762000c1e1500 */
[----:B------:R-:W-:Y:S05]  /*7960*/  BRA `(.L_x_1850) ;  /* 0x0000000c000c7947 */ /* 0x000fea0003800000 */
.L_x_1891:
        /* <DEDUP_REMOVED lines=9> */
.L_x_1894:
[----:B------:R4:W5:Y:S01]  /*7a00*/  LDG.E.U16 R0, desc[UR36][R4.64] ;  /* 0x0000002404007981 */ /* 0x000962000c1e1500 */
[----:B------:R-:W-:Y:S05]  /*7a10*/  BRA `(.L_x_1850) ;  /* 0x0000000800e07947 */ /* 0x000fea0003800000 */
.L_x_1893:
[----:B------:R-:W3:Y:S01]  /*7a20*/  LDG.E.64 R4, desc[UR36][R4.64] ;  /* 0x0000002404047981 */ /* 0x000ee2000c1e1b00 */
[----:B------:R-:W-:Y:S01]  /*7a30*/  UMOV UR4, 0xf0000000 ;  /* 0xf000000000047882 */ /* 0x000fe20000000000 */
[----:B------:R-:W-:Y:S01]  /*7a40*/  UMOV UR5, 0x380fffff ;  /* 0x380fffff00057882 */ /* 0x000fe20000000000 */
[----:B---3--:R-:W0:Y:S01]  /*7a50*/  F2F.F32.F64 R0, R4 ;  /* 0x0000000400007310 */ /* 0x008e220000301000 */
[----:B------:R-:W-:-:S14]  /*7a60*/  DSETP.GEU.AND P0, PT, |R4|, UR4, PT ;  /* 0x0000000404007e2a */ /* 0x000fdc000bf0e200 */
[----:B0-----:R-:W-:-:S05]  /*7a70*/  @!P0 FMUL R0, R0, 1.175494350822287508e-38 ;  /* 0x0080000000008820 */ /* 0x001fca0000400000 */
[----:B------:R-:W-:Y:S01]  /*7a80*/  F2FP.F16.F32.PACK_AB R0, RZ, R0 ;  /* 0x00000000ff00723e */ /* 0x000fe200000000ff */
[----:B------:R-:W-:Y:S06]  /*7a90*/  BRA `(.L_x_1850) ;  /* 0x0000000800c07947 */ /* 0x000fec0003800000 */
.L_x_1884:
        /* <DEDUP_REMOVED lines=11> */
[----:B------:R-:W-:Y:S01]  /*7b50*/  F2FP.F16.F32.PACK_AB R0, RZ, R0 ;  /* 0x00000000ff00723e */ /* 0x000fe200000000ff */
[----:B------:R-:W-:Y:S06]  /*7b60*/  BRA `(.L_x_1850) ;  /* 0x00000008008c7947 */ /* 0x000fec0003800000 */
.L_x_1897:
        /* <DEDUP_REMOVED lines=8> */
.L_x_1896:
        /* <DEDUP_REMOVED lines=27> */
.L_x_1899:
        /* <DEDUP_REMOVED lines=12> */
[----:B------:R-:W-:Y:S01]  /*7e60*/  F2FP.F16.F32.PACK_AB R0, RZ, R0 ;  /* 0x00000000ff00723e */ /* 0x000fe200000000ff */
[----:B------:R-:W-:Y:S06]  /*7e70*/  BRA `(.L_x_1850) ;  /* 0x0000000400c87947 */ /* 0x000fec0003800000 */
.L_x_1898:
[----:B------:R-:W3:Y:S02]  /*7e80*/  LDG.E.U16 R0, desc[UR36][R4.64] ;  /* 0x0000002404007981 */ /* 0x000ee4000c1e1500 */
[----:B---3--:R-:W-:-:S05]  /*7e90*/  IMAD.U32 R0, R0, 0x10000, RZ ;  /* 0x0001000000007824 */ /* 0x008fca00078e00ff */
[----:B------:R-:W-:Y:S01]  /*7ea0*/  F2FP.F16.F32.PACK_AB R0, RZ, R0 ;  /* 0x00000000ff00723e */ /* 0x000fe200000000ff */
[----:B------:R-:W-:Y:S06]  /*7eb0*/  BRA `(.L_x_1850) ;  /* 0x0000000400b87947 */ /* 0x000fec0003800000 */
.L_x_1895:
        /* <DEDUP_REMOVED lines=10> */
[----:B------:R-:W-:Y:S01]  /*7f60*/  F2FP.F16.F32.PACK_AB R0, RZ, R0 ;  /* 0x00000000ff00723e */ /* 0x000fe200000000ff */
[----:B------:R-:W-:Y:S06]  /*7f70*/  BRA `(.L_x_1850) ;  /* 0x0000000400887947 */ /* 0x000fec0003800000 */
.L_x_1902:
        /* <DEDUP_REMOVED lines=21> */
.L_x_1906:
[----:B------:R-:W-:Y:S05]  /*80d0*/  BSYNC.RECONVERGENT B1 ;  /* 0x0000000000017941 */ /* 0x000fea0003800200 */
.L_x_1905:
[----:B------:R-:W-:Y:S01]  /*80e0*/  IMAD.SHL.U32 R0, R0, 0x100000, RZ ;  /* 0x0010000000007824 */ /* 0x000fe200078e00ff */
[----:B------:R-:W-:-:S04]  /*80f0*/  LEA R3, R3, 0x3b800000, 0x17 ;  /* 0x3b80000003037811 */ /* 0x000fc800078eb8ff */
[----:B------:R-:W-:-:S07]  /*8100*/  LOP3.LUT R0, R3, R0, R7, 0xfe, !PT ;  /* 0x0000000003007212 */ /* 0x000fce00078efe07 */
.L_x_1904:
[----:B------:R-:W-:Y:S05]  /*8110*/  BSYNC.RECONVERGENT B0 ;  /* 0x0000000000007941 */ /* 0x000fea0003800200 */
.L_x_1903:
[----:B------:R-:W-:Y:S01]  /*8120*/  F2FP.F16.F32.PACK_AB R0, RZ, R0 ;  /* 0x00000000ff00723e */ /* 0x000fe200000000ff */
[----:B------:R-:W-:Y:S06]  /*8130*/  BRA `(.L_x_1850) ;  /* 0x0000000400187947 */ /* 0x000fec0003800000 */
.L_x_1901:
        /* <DEDUP_REMOVED lines=21> */
.L_x_1910:
[----:B------:R-:W-:Y:S05]  /*8290*/  BSYNC.RECONVERGENT B1 ;  /* 0x0000000000017941 */ /* 0x000fea0003800200 */
.L_x_1909:
[----:B------:R-:W-:Y:S01]  /*82a0*/  IMAD.SHL.U32 R0, R0, 0x200000, RZ ;  /* 0x0020000000007824 */ /* 0x000fe200078e00ff */
[----:B------:R-:W-:-:S04]  /*82b0*/  LEA R3, R3, 0x37800000, 0x17 ;  /* 0x3780000003037811 */ /* 0x000fc800078eb8ff */
[----:B------:R-:W-:-:S07]  /*82c0*/  LOP3.LUT R0, R3, R0, R7, 0xfe, !PT ;  /* 0x0000000003007212 */ /* 0x000fce00078efe07 */
.L_x_1908:
[----:B------:R-:W-:Y:S05]  /*82d0*/  BSYNC.RECONVERGENT B0 ;  /* 0x0000000000007941 */ /* 0x000fea0003800200 */
.L_x_1907:
[----:B------:R-:W-:Y:S01]  /*82e0*/  F2FP.F16.F32.PACK_AB R0, RZ, R0 ;  /* 0x00000000ff00723e */ /* 0x000fe200000000ff */
[----:B------:R-:W-:Y:S06]  /*82f0*/  BRA `(.L_x_1850) ;  /* 0x0000000000a87947 */ /* 0x000fec0003800000 */
.L_x_1900:
        /* <DEDUP_REMOVED lines=14> */
.L_x_1914:
[----:B------:R-:W-:Y:S05]  /*83e0*/  BSYNC.RECONVERGENT B0 ;  /* 0x0000000000007941 */ /* 0x000fea0003800200 */
.L_x_1913:
[----:B------:R-:W-:Y:S01]  /*83f0*/  F2FP.F16.F32.PACK_AB R0, RZ, R0 ;  /* 0x00000000ff00723e */ /* 0x000fe200000000ff */
[----:B------:R-:W-:Y:S06]  /*8400*/  BRA `(.L_x_1850) ;  /* 0x0000000000647947 */ /* 0x000fec0003800000 */
.L_x_1888:
        /* <DEDUP_REMOVED lines=16> */
.L_x_1915:
[----:B------:R-:W-:Y:S01]  /*8510*/  PRMT R0, RZ, 0x7610, R0 ;  /* 0x00007610ff007816 */ /* 0x000fe20000000000 */
[----:B------:R-:W-:Y:S06]  /*8520*/  BRA `(.L_x_1850) ;  /* 0x00000000001c7947 */ /* 0x000fec0003800000 */
.L_x_1912:
[----:B------:R-:W3:Y:S02]  /*8530*/  LDG.E.64 R4, desc[UR36][R4.64] ;  /* 0x0000002404047981 */ /* 0x000ee4000c1e1b00 */
[----:B---3--:R-:W0:Y:S02]  /*8540*/  I2F.U64 R0, R4 ;  /* 0x0000000400007312 */ /* 0x008e240000301000 */
[----:B0-----:R-:W-:Y:S01]  /*8550*/  F2FP.F16.F32.PACK_AB R0, RZ, R0 ;  /* 0x00000000ff00723e */ /* 0x001fe200000000ff */
[----:B------:R-:W-:Y:S06]  /*8560*/  BRA `(.L_x_1850) ;  /* 0x00000000000c7947 */ /* 0x000fec0003800000 */
.L_x_1911:
[----:B------:R-:W3:Y:S02]  /*8570*/  LDG.E R4, desc[UR36][R4.64] ;  /* 0x0000002404047981 */ /* 0x000ee4000c1e1900 */
[----:B---3--:R-:W-:-:S04]  /*8580*/  I2FP.F32.U32 R0, R4 ;  /* 0x0000000400007245 */ /* 0x008fc80000201000 */
[----:B------:R-:W-:-:S07]  /*8590*/  F2FP.F16.F32.PACK_AB R0, RZ, R0 ;  /* 0x00000000ff00723e */ /* 0x000fce00000000ff */
.L_x_1850:
[----:B------:R-:W-:Y:S05]  /*85a0*/  BSYNC.RECONVERGENT B6 ;  /* 0x0000000000067941 */ /* 0x000fea0003800200 */
.L_x_1849:
[----:B--2---:R-:W-:Y:S01]  /*85b0*/  ISETP.NE.AND P0, PT, R25, RZ, PT ;  /* 0x000000ff1900720c */ /* 0x004fe20003f05270 */
[----:B------:R-:W-:-:S12]  /*85c0*/  BSSY.RECONVERGENT B0, `(.L_x_1916) ;  /* 0x0000094000007945 */ /* 0x000fd80003800200 */
[----:B------:R-:W-:Y:S05]  /*85d0*/  @P0 BRA `(.L_x_1917) ;  /* 0x0000000400640947 */ /* 0x000fea0003800000 */
[----:B------:R-:W-:Y:S01]  /*85e0*/  ISETP.GE.AND P0, PT, R19, R28, PT ;  /* 0x0000001c1300720c */ /* 0x000fe20003f06270 */
[----:B------:R-:W-:-:S12]  /*85f0*/  BSSY.RECONVERGENT B1, `(.L_x_1918) ;  /* 0x0000014000017945 */ /* 0x000fd80003800200 */
[----:B------:R-:W-:Y:S05]  /*8600*/  @P0 BRA `(.L_x_1919) ;  /* 0x0000000000480947 */ /* 0x000fea0003800000 */
[----:B-----5:R-:W-:Y:S01]  /*8610*/  HADD2.F32 R3, -RZ, R17.H0_H0 ;  /* 0x20000011ff037230 */ /* 0x020fe20000004100 */
[----:B------:R-:W-:Y:S01]  /*8620*/  BSSY.RECONVERGENT B2, `(.L_x_1920) ;  /* 0x000000f000027945 */ /* 0x000fe20003800200 */
[----:B------:R-:W-:-:S03]  /*8630*/  HADD2.F32 R16, -RZ, R16.H0_H0 ;  /* 0x20000010ff107230 */ /* 0x000fc60000004100 */
[----:B------:R-:W-:-:S13]  /*8640*/  FSETP.GTU.FTZ.AND P1, PT, R3, RZ, PT ;  /* 0x000000ff0300720b */ /* 0x000fda0003f3c000 */
[----:B------:R-:W-:Y:S05]  /*8650*/  @P1 BRA `(.L_x_1921) ;  /* 0x0000000000241947 */ /* 0x000fea0003800000 */
[----:B------:R-:W2:Y:S01]  /*8660*/  LDCU UR4, c[0x0][0x390] ;  /* 0x00007200ff0477ac */ /* 0x000ea20008000800 */
[----:B------:R-:W5:Y:S01]  /*8670*/  LDCU UR5, c[0x0][0x388] ;  /* 0x00007100ff0577ac */ /* 0x000f620008000800 */
[----:B--2---:R-:W-:-:S04]  /*8680*/  FMUL.FTZ R3, R3, UR4 ;  /* 0x0000000403037c20 */ /* 0x004fc80008410000 */
[----:B01-34-:R-:W-:Y:S01]  /*8690*/  FMUL.FTZ R4, R3, 1.4426950216293334961 ;  /* 0x3fb8aa3b03047820 */ /* 0x01bfe20000410000 */
[----:B------:R-:W-:-:S04]  /*86a0*/  FMUL.FTZ R3, R16, UR4 ;  /* 0x0000000410037c20 */ /* 0x000fc80008410000 */
[----:B-----5:R-:W-:Y:S01]  /*86b0*/  FMUL.FTZ R3, R3, UR5 ;  /* 0x0000000503037c20 */ /* 0x020fe20008410000 */
[----:B------:R-:W0:Y:S03]  /*86c0*/  MUFU.EX2 R4, R4 ;  /* 0x0000000400047308 */ /* 0x000e260000000800 */
[----:B0-----:R-:W-:Y:S01]  /*86d0*/  FMUL.FTZ R3, R3, R4 ;  /* 0x0000000403037220 */ /* 0x001fe20000410000 */
[----:B------:R-:W-:Y:S06]  /*86e0*/  BRA `(.L_x_1922) ;  /* 0x0000000000087947 */ /* 0x000fec0003800000 */
.L_x_1921:
[----:B------:R-:W2:Y:S02]  /*86f0*/  LDCU UR4, c[0x0][0x38c] ;  /* 0x00007180ff0477ac */ /* 0x000ea40008000800 */
[----:B--2---:R-:W-:-:S07]  /*8700*/  FMUL.FTZ R3, R16, UR4 ;  /* 0x0000000410037c20 */ /* 0x004fce0008410000 */
.L_x_1922:
[----:B------:R-:W-:Y:S05]  /*8710*/  BSYNC.RECONVERGENT B2 ;  /* 0x0000000000027941 */ /* 0x000fea0003800200 */
.L_x_1920:
[----:B------:R-:W-:-:S07]  /*8720*/  F2FP.F16.F32.PACK_AB R3, RZ, R3 ;  /* 0x00000003ff03723e */ /* 0x000fce00000000ff */
.L_x_1919:
[----:B------:R-:W-:Y:S05]  /*8730*/  BSYNC.RECONVERGENT B1 ;  /* 0x0000000000017941 */ /* 0x000fea0003800200 */
.L_x_1918:
[----:B01-34-:R-:W-:Y:S01]  /*8740*/  VIADD R5, R19, 0x80 ;  /* 0x0000008013057836 */ /* 0x01bfe20000000000 */
[----:B------:R-:W-:Y:S04]  /*8750*/  BSSY.RECONVERGENT B1, `(.L_x_1923) ;  /* 0x0000015000017945 */ /* 0x000fe80003800200 */
[----:B------:R-:W-:-:S13]  /*8760*/  ISETP.GE.AND P1, PT, R5, R28, PT ;  /* 0x0000001c0500720c */ /* 0x000fda0003f26270 */
[----:B------:R-:W-:Y:S05]  /*8770*/  @P1 BRA `(.L_x_1924) ;  /* 0x0000000000481947 */ /* 0x000fea0003800000 */
[----:B-----5:R-:W-:Y:S01]  /*8780*/  HADD2.F32 R4, -RZ, R22.H0_H0 ;  /* 0x20000016ff047230 */ /* 0x020fe20000004100 */
[----:B------:R-:W-:Y:S01]  /*8790*/  BSSY.RECONVERGENT B2, `(.L_x_1925) ;  /* 0x000000f000027945 */ /* 0x000fe20003800200 */
[----:B------:R-:W-:-:S03]  /*87a0*/  HADD2.F32 R18, -RZ, R18.H0_H0 ;  /* 0x20000012ff127230 */ /* 0x000fc60000004100 */
        /* <DEDUP_REMOVED lines=11> */
.L_x_1926:
[----:B------:R-:W0:Y:S02]  /*8860*/  LDCU UR4, c[0x0][0x38c] ;  /* 0x00007180ff0477ac */ /* 0x000e240008000800 */
[----:B0-----:R-:W-:-:S07]  /*8870*/  FMUL.FTZ R22, R18, UR4 ;  /* 0x0000000412167c20 */ /* 0x001fce0008410000 */
.L_x_1927:
[----:B------:R-:W-:Y:S05]  /*8880*/  BSYNC.RECONVERGENT B2 ;  /* 0x0000000000027941 */ /* 0x000fea0003800200 */
.L_x_1925:
[----:B------:R-:W-:-:S07]  /*8890*/  F2FP.F16.F32.PACK_AB R22, RZ, R22 ;  /* 0x00000016ff16723e */ /* 0x000fce00000000ff */
.L_x_1924:
[----:B------:R-:W-:Y:S05]  /*88a0*/  BSYNC.RECONVERGENT B1 ;  /* 0x0000000000017941 */ /* 0x000fea0003800200 */
.L_x_1923:
[----:B------:R-:W-:Y:S01]  /*88b0*/  VIADD R5, R19, 0x100 ;  /* 0x0000010013057836 */ /* 0x000fe20000000000 */
        /* <DEDUP_REMOVED lines=17> */
.L_x_1931:
[----:B------:R-:W0:Y:S02]  /*89d0*/  LDCU UR4, c[0x0][0x38c] ;  /* 0x00007180ff0477ac */ /* 0x000e240008000800 */
[----:B0-----:R-:W-:-:S07]  /*89e0*/  FMUL.FTZ R18, R18, UR4 ;  /* 0x0000000412127c20 */ /* 0x001fce0008410000 */
.L_x_1932:
[----:B------:R-:W-:Y:S05]  /*89f0*/  BSYNC.RECONVERGENT B2 ;  /* 0x0000000000027941 */ /* 0x000fea0003800200 */
.L_x_1930:
[----:B------:R-:W-:-:S07]  /*8a00*/  F2FP.F16.F32.PACK_AB R18, RZ, R18 ;  /* 0x00000012ff12723e */ /* 0x000fce00000000ff */
.L_x_1929:
[----:B------:R-:W-:Y:S05]  /*8a10*/  BSYNC.RECONVERGENT B1 ;  /* 0x0000000000017941 */ /* 0x000fea0003800200 */
.L_x_1928:
[----:B------:R-:W-:-:S05]  /*8a20*/  VIADD R5, R19, 0x180 ;  /* 0x0000018013057836 */ /* 0x000fca0000000000 */
[----:B------:R-:W-:-:S13]  /*8a30*/  ISETP.GE.AND P1, PT, R5, R28, PT ;  /* 0x0000001c0500720c */ /* 0x000fda0003f26270 */
[----:B------:R-:W-:Y:S05]  /*8a40*/  @P1 BRA `(.L_x_1933) ;  /* 0x00000004002c1947 */ /* 0x000fea0003800000 */
[----:B-----5:R-:W-:Y:S02]  /*8a50*/  HADD2.F32 R0, -RZ, R0.H0_H0 ;  /* 0x20000000ff007230 */ /* 0x020fe40000004100 */
[----:B------:R-:W-:-:S03]  /*8a60*/  HADD2.F32 R17, -RZ, R26.H0_H0 ;  /* 0x2000001aff117230 */ /* 0x000fc60000004100 */
        /* <DEDUP_REMOVED lines=10> */
[----:B------:R-:W-:Y:S01]  /*8b10*/  F2FP.F16.F32.PACK_AB R17, RZ, R0 ;  /* 0x00000000ff11723e */ /* 0x000fe200000000ff */
[----:B------:R-:W-:Y:S06]  /*8b20*/  BRA `(.L_x_1933) ;  /* 0x0000000000f47947 */ /* 0x000fec0003800000 */
.L_x_1934:
[----:B------:R-:W0:Y:S02]  /*8b30*/  LDCU UR4, c[0x0][0x38c] ;  /* 0x00007180ff0477ac */ /* 0x000e240008000800 */
[----:B0-----:R-:W-:-:S05]  /*8b40*/  FMUL.FTZ R17, R17, UR4 ;  /* 0x0000000411117c20 */ /* 0x001fca0008410000 */
[----:B------:R-:W-:Y:S01]  /*8b50*/  F2FP.F16.F32.PACK_AB R17, RZ, R17 ;  /* 0x00000011ff11723e */ /* 0x000fe200000000ff */
[----:B------:R-:W-:Y:S06]  /*8b60*/  BRA `(.L_x_1933) ;  /* 0x0000000000e47947 */ /* 0x000fec0003800000 */
.L_x_1917:
[CC--:B------:R-:W-:Y:S01]  /*8b70*/  ISETP.GE.AND P0, PT, R19.reuse, R28.reuse, PT ;  /* 0x0000001c1300720c */ /* 0x0c0fe20003f06270 */
[C---:B------:R-:W-:Y:S01]  /*8b80*/  VIADD R3, R19.reuse, 0x80 ;  /* 0x0000008013037836 */ /* 0x040fe20000000000 */
[----:B------:R-:W-:Y:S01]  /*8b90*/  BSSY.RECONVERGENT B1, `(.L_x_1935) ;  /* 0x0000011000017945 */ /* 0x000fe20003800200 */
[C---:B01-34-:R-:W-:Y:S02]  /*8ba0*/  VIADD R5, R19.reuse, 0x100 ;  /* 0x0000010013057836 */ /* 0x05bfe40000000000 */
[----:B------:R-:W-:Y:S01]  /*8bb0*/  VIADD R7, R19, 0x180 ;  /* 0x0000018013077836 */ /* 0x000fe20000000000 */
[-C--:B------:R-:W-:Y:S02]  /*8bc0*/  ISETP.GE.AND P4, PT, R3, R28.reuse, PT ;  /* 0x0000001c0300720c */ /* 0x080fe40003f86270 */
[-C--:B------:R-:W-:Y:S02]  /*8bd0*/  ISETP.GE.AND P2, PT, R5, R28.reuse, PT ;  /* 0x0000001c0500720c */ /* 0x080fe40003f46270 */
[----:B------:R-:W-:-:S03]  /*8be0*/  ISETP.GE.AND P1, PT, R7, R28, PT ;  /* 0x0000001c0700720c */ /* 0x000fc60003f26270 */
[----:B------:R-:W-:Y:S10]  /*8bf0*/  @P0 BRA `(.L_x_1936) ;  /* 0x0000000000280947 */ /* 0x000ff40003800000 */
[----:B------:R-:W0:Y:S01]  /*8c00*/  LDCU.64 UR6, c[0x0][0x388] ;  /* 0x00007100ff0677ac */ /* 0x000e220008000a00 */
[----:B-----5:R-:W-:Y:S02]  /*8c10*/  HADD2.F32 R4, -RZ, R17.H0_H0 ;  /* 0x20000011ff047230 */ /* 0x020fe40000004100 */
[----:B------:R-:W-:Y:S01]  /*8c20*/  HADD2.F32 R16, -RZ, R16.H0_H0 ;  /* 0x20000010ff107230 */ /* 0x000fe20000004100 */
[----:B------:R-:W1:Y:S02]  /*8c30*/  LDCU UR4, c[0x0][0x390] ;  /* 0x00007200ff0477ac */ /* 0x000e640008000800 */
[C---:B------:R-:W-:Y:S01]  /*8c40*/  FSETP.GTU.FTZ.AND P3, PT, R4.reuse, RZ, PT ;  /* 0x000000ff0400720b */ /* 0x040fe20003f7c000 */
[----:B0-----:R-:W-:Y:S01]  /*8c50*/  FADD.FTZ R4, R4, UR6 ;  /* 0x0000000604047e21 */ /* 0x001fe20008010000 */
[----:B-1----:R-:W-:-:S04]  /*8c60*/  FMUL.FTZ R3, R16, UR4 ;  /* 0x0000000410037c20 */ /* 0x002fc80008410000 */
[----:B------:R-:W-:-:S07]  /*8c70*/  FMUL.FTZ R3, R3, R4 ;  /* 0x0000000403037220 */ /* 0x000fce0000410000 */
[----:B------:R-:W-:-:S05]  /*8c80*/  @P3 FMUL.FTZ R3, R16, UR7 ;  /* 0x0000000710033c20 */ /* 0x000fca0008410000 */
[----:B------:R-:W-:-:S07]  /*8c90*/  F2FP.F16.F32.PACK_AB R3, RZ, R3 ;  /* 0x00000003ff03723e */ /* 0x000fce00000000ff */
.L_x_1936:
[----:B------:R-:W-:Y:S05]  /*8ca0*/  BSYNC.RECONVERGENT B1 ;  /* 0x0000000000017941 */ /* 0x000fea0003800200 */
.L_x_1935:
[----:B------:R-:W-:Y:S04]  /*8cb0*/  BSSY.RECONVERGENT B1, `(.L_x_1937) ;  /* 0x000000c000017945 */ /* 0x000fe80003800200 */
[----:B------:R-:W-:Y:S05]  /*8cc0*/  @P4 BRA `(.L_x_1938) ;  /* 0x0000000000284947 */ /* 0x000fea0003800000 */
        /* <DEDUP_REMOVED lines=10> */
.L_x_1938:
[----:B------:R-:W-:Y:S05]  /*8d70*/  BSYNC.RECONVERGENT B1 ;  /* 0x0000000000017941 */ /* 0x000fea0003800200 */
.L_x_1937:
        /* <DEDUP_REMOVED lines=12> */
.L_x_1940:
[----:B------:R-:W-:Y:S05]  /*8e40*/  BSYNC.RECONVERGENT B1 ;  /* 0x0000000000017941 */ /* 0x000fea0003800200 */
.L_x_1939:
        /* <DEDUP_REMOVED lines=11> */
.L_x_1933:
[----:B------:R-:W-:Y:S05]  /*8f00*/  BSYNC.RECONVERGENT B0 ;  /* 0x0000000000007941 */ /* 0x000fea0003800200 */
.L_x_1916:
        /* <DEDUP_REMOVED lines=21> */
[----:B------:R-:W-:-:S06]  /*9060*/  HADD2.F32 R3, -RZ, R3.H0_H0 ;  /* 0x20000003ff037230 */ /* 0x000fcc0000004100 */
[----:B------:R-:W0:Y:S02]  /*9070*/  F2I.FTZ.TRUNC.NTZ R3, R3 ;  /* 0x0000000300037305 */ /* 0x000e24000021f100 */
[----:B0-----:R0:W-:Y:S01]  /*9080*/  STG.E.U8 desc[UR36][R8.64], R3 ;  /* 0x0000000308007986 */ /* 0x0011e2000c101124 */
[----:B------:R-:W-:Y:S05]  /*9090*/  BRA `(.L_x_1948) ;  /* 0x0000000c00807947 */ /* 0x000fea0003800000 */
.L_x_1946:
[----:B------:R-:W-:-:S06]  /*90a0*/  HADD2.F32 R5, -RZ, R3.H0_H0 ;  /* 0x20000003ff057230 */ /* 0x000fcc0000004100 */
[----:B------:R-:W0:Y:S02]  /*90b0*/  F2I.S64.TRUNC R4, R5 ;  /* 0x0000000500047311 */ /* 0x000e24000020d900 */
[----:B0-----:R0:W-:Y:S01]  /*90c0*/  STG.E.U8 desc[UR36][R8.64], R4 ;  /* 0x0000000408007986 */ /* 0x0011e2000c101124 */
[----:B------:R-:W-:Y:S05]  /*90d0*/  BRA `(.L_x_1948) ;  /* 0x0000000c00707947 */ /* 0x000fea0003800000 */
.L_x_1945:
[----:B------:R-:W-:-:S13]  /*90e0*/  ISETP.NE.AND P0, PT, R0, 0x2, PT ;  /* 0x000000020000780c */ /* 0x000fda0003f05270 */
[----:B------:R-:W-:Y:S05]  /*90f0*/  @!P0 BRA `(.L_x_1949) ;  /* 0x0000000000308947 */ /* 0x000fea0003800000 */
[----:B------:R-:W-:-:S13]  /*9100*/  ISETP.NE.AND P0, PT, R0, 0x3, PT ;  /* 0x000000030000780c */ /* 0x000fda0003f05270 */
[----:B------:R-:W-:Y:S05]  /*9110*/  @!P0 BRA `(.L_x_1950) ;  /* 0x0000000000188947 */ /* 0x000fea0003800000 */
[----:B------:R-:W-:-:S13]  /*9120*/  ISETP.NE.AND P0, PT, R0, 0x4, PT ;  /* 0x000000040000780c */ /* 0x000fda0003f05270 */
[----:B------:R-:W-:Y:S05]  /*9130*/  @P0 BRA `(.L_x_1947) ;  /* 0x0000000800b80947 */ /* 0x000fea0003800000 */
[----:B------:R-:W-:-:S06]  /*9140*/  HADD2.F32 R4, -RZ, R3.H0_H0 ;  /* 0x20000003ff047230 */ /* 0x000fcc0000004100 */
[----:B------:R-:W0:Y:S02]  /*9150*/  F2I.S64.TRUNC R4, R4 ;  /* 0x0000000400047311 */ /* 0x000e24000020d900 */
[----:B0-----:R0:W-:Y:S01]  /*9160*/  STG.E.64 desc[UR36][R8.64], R4 ;  /* 0x0000000408007986 */ /* 0x0011e2000c101b24 */
[----:B------:R-:W-:Y:S05]  /*9170*/  BRA `(.L_x_1948) ;  /* 0x0000000c00487947 */ /* 0x000fea0003800000 */
.L_x_1950:
[----:B------:R-:W-:-:S06]  /*9180*/  HADD2.F32 R3, -RZ, R3.H0_H0 ;  /* 0x20000003ff037230 */ /* 0x000fcc0000004100 */
[----:B------:R-:W0:Y:S02]  /*9190*/  F2I.FTZ.TRUNC.NTZ R3, R3 ;  /* 0x0000000300037305 */ /* 0x000e24000021f100 */
[----:B0-----:R0:W-:Y:S01]  /*91a0*/  STG.E desc[UR36][R8.64], R3 ;  /* 0x0000000308007986 */ /* 0x0011e2000c101924 */
[----:B------:R-:W-:Y:S05]  /*91b0*/  BRA `(.L_x_1948) ;  /* 0x0000000c00387947 */ /* 0x000fea0003800000 */
.L_x_1949:
[----:B------:R-:W-:-:S06]  /*91c0*/  HADD2.F32 R3, -RZ, R3.H0_H0 ;  /* 0x20000003ff037230 */ /* 0x000fcc0000004100 */
[----:B------:R-:W0:Y:S02]  /*91d0*/  F2I.FTZ.TRUNC.NTZ R3, R3 ;  /* 0x0000000300037305 */ /* 0x000e24000021f100 */
[----:B0-----:R0:W-:Y:S01]  /*91e0*/  STG.E.U16 desc[UR36][R8.64], R3 ;  /* 0x0000000308007986 */ /* 0x0011e2000c101524 */
[----:B------:R-:W-:Y:S05]  /*91f0*/  BRA `(.L_x_1948) ;  /* 0x0000000c00287947 */ /* 0x000fea0003800000 */
.L_x_1944:
[----:B------:R-:W-:-:S13]  /*9200*/  ISETP.GT.AND P0, PT, R0, 0x6, PT ;  /* 0x000000060000780c */ /* 0x000fda0003f04270 */
[----:B------:R-:W-:Y:S05]  /*9210*/  @P0 BRA `(.L_x_1951) ;  /* 0x0000000000240947 */ /* 0x000fea0003800000 */
[----:B------:R-:W-:-:S13]  /*9220*/  ISETP.NE.AND P0, PT, R0, 0x5, PT ;  /* 0x000000050000780c */ /* 0x000fda0003f05270 */
[----:B------:R-:W-:Y:S05]  /*9230*/  @!P0 BRA `(.L_x_1952) ;  /* 0x0000000000148947 */ /* 0x000fea0003800000 */
[----:B------:R-:W-:-:S13]  /*9240*/  ISETP.NE.AND P0, PT, R0, 0x6, PT ;  /* 0x000000060000780c */ /* 0x000fda0003f05270 */
[----:B------:R-:W-:Y:S05]  /*9250*/  @P0 BRA `(.L_x_1947) ;  /* 0x0000000800700947 */ /* 0x000fea0003800000 */
[----:B------:R-:W-:-:S05]  /*9260*/  HADD2.F32 R3, -RZ, R3.H0_H0 ;  /* 0x20000003ff037230 */ /* 0x000fca0000004100 */
[----:B------:R0:W-:Y:S01]  /*9270*/  STG.E desc[UR36][R8.64], R3 ;  /* 0x0000000308007986 */ /* 0x0001e2000c101924 */
[----:B------:R-:W-:Y:S05]  /*9280*/  BRA `(.L_x_1948) ;  /* 0x0000000c00047947 */ /* 0x000fea0003800000 */
.L_x_1952:
[----:B------:R0:W-:Y:S01]  /*9290*/  STG.E.U16 desc[UR36][R8.64], R3 ;  /* 0x0000000308007986 */ /* 0x0001e2000c101524 */
[----:B------:R-:W-:Y:S05]  /*92a0*/  BRA `(.L_x_1948) ;  /* 0x0000000800fc7947 */ /* 0x000fea0003800000 */
.L_x_1951:
[----:B------:R-:W-:-:S13]  /*92b0*/  ISETP.NE.AND P0, PT, R0, 0x7, PT ;  /* 0x000000070000780c */ /* 0x000fda0003f05270 */
[----:B------:R-:W-:Y:S05]  /*92c0*/  @!P0 BRA `(.L_x_1953) ;  /* 0x0000000000348947 */ /* 0x000fea0003800000 */
[----:B------:R-:W-:-:S13]  /*92d0*/  ISETP.NE.AND P0, PT, R0, 0x8, PT ;  /* 0x000000080000780c */ /* 0x000fda0003f05270 */
[----:B------:R-:W-:Y:S05]  /*92e0*/  @!P0 BRA `(.L_x_1954) ;  /* 0x0000000000188947 */ /* 0x000fea0003800000 */
[----:B------:R-:W-:-:S13]  /*92f0*/  ISETP.NE.AND P0, PT, R0, 0x9, PT ;  /* 0x000000090000780c */ /* 0x000fda0003f05270 */
[----:B------:R-:W-:Y:S05]  /*9300*/  @P0 BRA `(.L_x_1947) ;  /* 0x0000000800440947 */ /* 0x000fea0003800000 */
[----:B------:R-:W-:Y:S02]  /*9310*/  HADD2.F32 R4, -RZ, R3.H0_H0 ;  /* 0x20000003ff047230 */ /* 0x000fe40000004100 */
[----:B------:R-:W-:-:S05]  /*9320*/  IMAD.MOV.U32 R5, RZ, RZ, RZ ;  /* 0x000000ffff057224 */ /* 0x000fca00078e00ff */
[----:B------:R0:W-:Y:S01]  /*9330*/  STG.E.64 desc[UR36][R8.64], R4 ;  /* 0x0000000408007986 */ /* 0x0001e2000c101b24 */
[----:B------:R-:W-:Y:S05]  /*9340*/  BRA `(.L_x_1948) ;  /* 0x0000000800d47947 */ /* 0x000fea0003800000 */
.L_x_1954:
[----:B------:R-:W-:-:S05]  /*9350*/  HADD2.F32 R0, -RZ, R3.H0_H0 ;  /* 0x20000003ff007230 */ /* 0x000fca0000004100 */
[----:B------:R-:W-:-:S04]  /*9360*/  F2FP.F16.F32.PACK_AB R0, RZ, R0 ;  /* 0x00000000ff00723e */ /* 0x000fc800000000ff */
[----:B------:R-:W-:-:S05]  /*9370*/  PRMT R0, R0, 0x5410, RZ ;  /* 0x0000541000007816 */ /* 0x000fca00000000ff */
[----:B------:R0:W-:Y:S01]  /*9380*/  STG.E desc[UR36][R8.64], R0 ;  /* 0x0000000008007986 */ /* 0x0001e2000c101924 */
[----:B------:R-:W-:Y:S05]  /*9390*/  BRA `(.L_x_1948) ;  /* 0x0000000800c07947 */ /* 0x000fea0003800000 */
.L_x_1953:
[----:B------:R-:W-:-:S05]  /*93a0*/  HADD2.F32 R4, -RZ, R3.H0_H0 ;  /* 0x20000003ff047230 */ /* 0x000fca0000004100 */
[----:B------:R-:W-:-:S06]  /*93b0*/  FMUL.FTZ R4, R4, 1 ;  /* 0x3f80000004047820 */ /* 0x000fcc0000410000 */
[----:B------:R-:W0:Y:S02]  /*93c0*/  F2F.F64.F32 R4, R4 ;  /* 0x0000000400047310 */ /* 0x000e240000201800 */
[----:B0-----:R0:W-:Y:S01]  /*93d0*/  STG.E.64 desc[UR36][R8.64], R4 ;  /* 0x0000000408007986 */ /* 0x0011e2000c101b24 */
[----:B------:R-:W-:Y:S05]  /*93e0*/  BRA `(.L_x_1948) ;  /* 0x0000000800ac7947 */ /* 0x000fea0003800000 */
.L_x_1943:
        /* <DEDUP_REMOVED lines=8> */
[----:B------:R-:W-:-:S05]  /*9470*/  HADD2.F32 R3, -RZ, R3.H0_H0 ;  /* 0x20000003ff037230 */ /* 0x000fca0000004100 */
[----:B------:R-:W-:-:S04]  /*9480*/  FSETP.NEU.FTZ.AND P0, PT, R3, RZ, PT ;  /* 0x000000ff0300720b */ /* 0x000fc80003f1d000 */
[----:B------:R-:W-:-:S05]  /*9490*/  SEL R3, RZ, 0x1, !P0 ;  /* 0x00000001ff037807 */ /* 0x000fca0004000000 */
[----:B------:R0:W-:Y:S01]  /*94a0*/  STG.E.U8 desc[UR36][R8.64], R3 ;  /* 0x0000000308007986 */ /* 0x0001e2000c101124 */
[----:B------:R-:W-:Y:S05]  /*94b0*/  BRA `(.L_x_1948) ;  /* 0x0000000800787947 */ /* 0x000fea0003800000 */
.L_x_1957:
[----:B------:R-:W-:Y:S01]  /*94c0*/  HADD2.F32 R3, -RZ, R3.H0_H0 ;  /* 0x20000003ff037230 */ /* 0x000fe20000004100 */
[----:B------:R-:W-:-:S04]  /*94d0*/  CS2R R6, SRZ ;  /* 0x0000000000067805 */ /* 0x000fc8000001ff00 */
[----:B------:R-:W-:-:S04]  /*94e0*/  FMUL.FTZ R3, R3, 1 ;  /* 0x3f80000003037820 */ /* 0x000fc80000410000 */
[----:B------:R-:W0:Y:S02]  /*94f0*/  F2F.F64.F32 R4, R3 ;  /* 0x0000000300047310 */ /* 0x000e240000201800 */
[----:B0-----:R0:W-:Y:S01]  /*9500*/  STG.E.128 desc[UR36][R8.64], R4 ;  /* 0x0000000408007986 */ /* 0x0011e2000c101d24 */
[----:B------:R-:W-:Y:S05]  /*9510*/  BRA `(.L_x_1948) ;  /* 0x0000000800607947 */ /* 0x000fea0003800000 */
.L_x_1956:
[----:B------:R-:W-:-:S13]  /*9520*/  ISETP.NE.AND P0, PT, R0, 0xf, PT ;  /* 0x0000000f0000780c */ /* 0x000fda0003f05270 */
[----:B------:R-:W-:Y:S05]  /*9530*/  @!P0 BRA `(.L_x_1958) ;  /* 0x0000000000a08947 */ /* 0x000fea0003800000 */
[----:B------:R-:W-:-:S13]  /*9540*/  ISETP.NE.AND P0, PT, R0, 0x17, PT ;  /* 0x000000170000780c */ /* 0x000fda0003f05270 */
[----:B------:R-:W-:Y:S05]  /*9550*/  @!P0 BRA `(.L_x_1959) ;  /* 0x00000000004c8947 */ /* 0x000fea0003800000 */
[----:B------:R-:W-:-:S13]  /*9560*/  ISETP.NE.AND P0, PT, R0, 0x18, PT ;  /* 0x000000180000780c */ /* 0x000fda0003f05270 */
[----:B------:R-:W-:Y:S05]  /*9570*/  @P0 BRA `(.L_x_1947) ;  /* 0x0000000400a80947 */ /* 0x000fea0003800000 */
        /* <DEDUP_REMOVED lines=13> */
.L_x_1961:
[----:B------:R-:W-:Y:S05]  /*9650*/  BSYNC.RECONVERGENT B0 ;  /* 0x0000000000007941 */ /* 0x000fea0003800200 */
.L_x_1960:
[----:B------:R-:W-:-:S05]  /*9660*/  LOP3.LUT R5, R0, 0x80, R5, 0xf8, !PT ;  /* 0x0000008000057812 */ /* 0x000fca00078ef805 */
[----:B------:R0:W-:Y:S01]  /*9670*/  STG.E.U8 desc[UR36][R8.64], R5 ;  /* 0x0000000508007986 */ /* 0x0001e2000c101124 */
[----:B------:R-:W-:Y:S05]  /*9680*/  BRA `(.L_x_1948) ;  /* 0x0000000800047947 */ /* 0x000fea0003800000 */
.L_x_1959:
        /* <DEDUP_REMOVED lines=15> */
.L_x_1963:
[----:B------:R-:W-:Y:S05]  /*9780*/  BSYNC.RECONVERGENT B0 ;  /* 0x0000000000007941 */ /* 0x000fea0003800200 */
.L_x_1962:
[----:B------:R-:W-:-:S05]  /*9790*/  LOP3.LUT R5, R0, 0x80, R5, 0xf8, !PT ;  /* 0x0000008000057812 */ /* 0x000fca00078ef805 */
[----:B------:R0:W-:Y:S01]  /*97a0*/  STG.E.U8 desc[UR36][R8.64], R5 ;  /* 0x0000000508007986 */ /* 0x0001e2000c101124 */
[----:B------:R-:W-:Y:S05]  /*97b0*/  BRA `(.L_x_1948) ;  /* 0x0000000400b87947 */ /* 0x000fea0003800000 */
.L_x_1958:
[----:B------:R-:W-:-:S05]  /*97c0*/  HADD2.F32 R0, -RZ, R3.H0_H0 ;  /* 0x20000003ff007230 */ /* 0x000fca0000004100 */
[----:B------:R-:W-:-:S05]  /*97d0*/  F2FP.BF16.F32.PACK_AB R0, RZ, R0 ;  /* 0x00000000ff00723e */ /* 0x000fca00000010ff */
[----:B------:R0:W-:Y:S01]  /*97e0*/  STG.E.U16 desc[UR36][R8.64], R0 ;  /* 0x0000000008007986 */ /* 0x0001e2000c101524 */
[----:B------:R-:W-:Y:S05]  /*97f0*/  BRA `(.L_x_1948) ;  /* 0x0000000400a87947 */ /* 0x000fea0003800000 */
.L_x_1955:
        /* <DEDUP_REMOVED lines=8> */
[----:B------:R-:W-:-:S06]  /*9880*/  HADD2.F32 R3, -RZ, R3.H0_H0 ;  /* 0x20000003ff037230 */ /* 0x000fcc0000004100 */
[----:B------:R-:W0:Y:S02]  /*9890*/  F2I.FTZ.U32.TRUNC.NTZ R3, R3 ;  /* 0x0000000300037305 */ /* 0x000e24000021f000 */
[----:B0-----:R1:W-:Y:S01]  /*98a0*/  STG.E.U16 desc[UR36][R8.64], R3 ;  /* 0x0000000308007986 */ /* 0x0013e2000c101524 */
[----:B------:R-:W-:Y:S05]  /*98b0*/  BRA `(.L_x_1948) ;  /* 0x0000000400787947 */ /* 0x000fea0003800000 */
.L_x_1966:
        /* <DEDUP_REMOVED lines=13> */
.L_x_1969:
[----:B------:R-:W-:-:S04]  /*9990*/  SHF.R.U32.HI R0, RZ, 0x14, R3 ;  /* 0x00000014ff007819 */ /* 0x000fc80000011603 */
[----:B------:R-:W-:-:S04]  /*99a0*/  LOP3.LUT R0, R0, 0x1, RZ, 0xc0, !PT ;  /* 0x0000000100007812 */ /* 0x000fc800078ec0ff */
[----:B------:R-:W-:-:S04]  /*99b0*/  IADD3 R0, PT, PT, R3, 0x487ffff, R0 ;  /* 0x0487ffff03007810 */ /* 0x000fc80007ffe000 */
[----:B------:R-:W-:-:S04]  /*99c0*/  SHF.R.U32.HI R0, RZ, 0x14, R0 ;  /* 0x00000014ff007819 */ /* 0x000fc80000011600 */
[----:B------:R-:W-:-:S07]  /*99d0*/  LOP3.LUT R0, R0, 0xff, RZ, 0xc0, !PT ;  /* 0x000000ff00007812 */ /* 0x000fce00078ec0ff */
.L_x_1970:
[----:B------:R-:W-:-:S04]  /*99e0*/  SHF.R.U32.HI R3, RZ, 0x18, R3 ;  /* 0x00000018ff037819 */ /* 0x000fc80000011603 */
[----:B------:R-:W-:-:S04]  /*99f0*/  LOP3.LUT R0, R0, 0x80, R3, 0xf8, !PT ;  /* 0x0000008000007812 */ /* 0x000fc800078ef803 */
[----:B------:R-:W-:-:S07]  /*9a00*/  PRMT R4, R0, 0x7610, R4 ;  /* 0x0000761000047816 */ /* 0x000fce0000000004 */
.L_x_1968:
[----:B------:R-:W-:Y:S05]  /*9a10*/  BSYNC.RECONVERGENT B0 ;  /* 0x0000000000007941 */ /* 0x000fea0003800200 */
.L_x_1967:
[----:B------:R2:W-:Y:S01]  /*9a20*/  STG.E.U8 desc[UR36][R8.64], R4 ;  /* 0x0000000408007986 */ /* 0x0005e2000c101124 */
[----:B------:R-:W-:Y:S05]  /*9a30*/  BRA `(.L_x_1948) ;  /* 0x0000000400187947 */ /* 0x000fea0003800000 */
.L_x_1965:
        /* <DEDUP_REMOVED lines=13> */
.L_x_1973:
[----:B------:R-:W-:-:S04]  /*9b10*/  SHF.R.U32.HI R0, RZ, 0x15, R3 ;  /* 0x00000015ff007819 */ /* 0x000fc80000011603 */
[----:B------:R-:W-:-:S04]  /*9b20*/  LOP3.LUT R0, R0, 0x1, RZ, 0xc0, !PT ;  /* 0x0000000100007812 */ /* 0x000fc800078ec0ff */
[----:B------:R-:W-:-:S04]  /*9b30*/  IADD3 R0, PT, PT, R3, 0x88fffff, R0 ;  /* 0x088fffff03007810 */ /* 0x000fc80007ffe000 */
[----:B------:R-:W-:-:S04]  /*9b40*/  SHF.R.U32.HI R0, RZ, 0x15, R0 ;  /* 0x00000015ff007819 */ /* 0x000fc80000011600 */
[----:B------:R-:W-:-:S07]  /*9b50*/  LOP3.LUT R0, R0, 0xff, RZ, 0xc0, !PT ;  /* 0x000000ff00007812 */ /* 0x000fce00078ec0ff */
.L_x_1974:
[----:B------:R-:W-:-:S04]  /*9b60*/  SHF.R.U32.HI R3, RZ, 0x18, R3 ;  /* 0x00000018ff037819 */ /* 0x000fc80000011603 */
[----:B------:R-:W-:-:S04]  /*9b70*/  LOP3.LUT R0, R0, 0x80, R3, 0xf8, !PT ;  /* 0x0000008000007812 */ /* 0x000fc800078ef803 */
[----:B------:R-:W-:-:S07]  /*9b80*/  PRMT R4, R0, 0x7610, R4 ;  /* 0x0000761000047816 */ /* 0x000fce0000000004 */
.L_x_1972:
[----:B------:R-:W-:Y:S05]  /*9b90*/  BSYNC.RECONVERGENT B0 ;  /* 0x0000000000007941 */ /* 0x000fea0003800200 */
.L_x_1971:
[----:B------:R0:W-:Y:S01]  /*9ba0*/  STG.E.U8 desc[UR36][R8.64], R4 ;  /* 0x0000000408007986 */ /* 0x0001e2000c101124 */
[----:B------:R-:W-:Y:S05]  /*9bb0*/  BRA `(.L_x_1948) ;  /* 0x0000000000b87947 */ /* 0x000fea0003800000 */
.L_x_1964:
[----:B------:R-:W-:-:S13]  /*9bc0*/  ISETP.NE.AND P0, PT, R0, 0x1c, PT ;  /* 0x0000001c0000780c */ /* 0x000fda0003f05270 */
[----:B------:R-:W-:Y:S05]  /*9bd0*/  @!P0 BRA `(.L_x_1975) ;  /* 0x0000000000a48947 */ /* 0x000fea0003800000 */
[----:B------:R-:W-:-:S13]  /*9be0*/  ISETP.NE.AND P0, PT, R0, 0x1d, PT ;  /* 0x0000001d0000780c */ /* 0x000fda0003f05270 */
[----:B------:R-:W-:Y:S05]  /*9bf0*/  @!P0 BRA `(.L_x_1976) ;  /* 0x00000000008c8947 */ /* 0x000fea0003800000 */
[----:B------:R-:W-:-:S13]  /*9c00*/  ISETP.NE.AND P0, PT, R0, 0x2c, PT ;  /* 0x0000002c0000780c */ /* 0x000fda0003f05270 */
[----:B------:R-:W-:Y:S05]  /*9c10*/  @!P0 BRA `(.L_x_1977) ;  /* 0x0000000000448947 */ /* 0x000fea0003800000 */
.L_x_1947:
        /* <DEDUP_REMOVED lines=16> */
.L_x_1978:
[----:B------:R-:W-:Y:S05]  /*9d20*/  BRA `(.L_x_1948) ;  /* 0x00000000005c7947 */ /* 0x000fea0003800000 */
.L_x_1977:
        /* <DEDUP_REMOVED lines=16> */
.L_x_1976:
[----:B------:R-:W-:-:S06]  /*9e30*/  HADD2.F32 R4, -RZ, R3.H0_H0 ;  /* 0x20000003ff047230 */ /* 0x000fcc0000004100 */
[----:B------:R-:W0:Y:S02]  /*9e40*/  F2I.U64.TRUNC R4, R4 ;  /* 0x0000000400047311 */ /* 0x000e24000020d800 */
[----:B0-----:R4:W-:Y:S01]  /*9e50*/  STG.E.64 desc[UR36][R8.64], R4 ;  /* 0x0000000408007986 */ /* 0x0019e2000c101b24 */
[----:B------:R-:W-:Y:S05]  /*9e60*/  BRA `(.L_x_1948) ;  /* 0x00000000000c7947 */ /* 0x000fea0003800000 */
.L_x_1975:
[----:B------:R-:W-:-:S06]  /*9e70*/  HADD2.F32 R3, -RZ, R3.H0_H0 ;  /* 0x20000003ff037230 */ /* 0x000fcc0000004100 */
[----:B------:R-:W0:Y:S02]  /*9e80*/  F2I.FTZ.U32.TRUNC.NTZ R3, R3 ;  /* 0x0000000300037305 */ /* 0x000e24000021f000 */
[----:B0-----:R3:W-:Y:S02]  /*9e90*/  STG.E desc[UR36][R8.64], R3 ;  /* 0x0000000308007986 */ /* 0x0017e4000c101924 */
.L_x_1948:
[----:B------:R-:W-:-:S07]  /*9ea0*/  VIADD R19, R19, 0x80 ;  /* 0x0000008013137836 */ /* 0x000fce0000000000 */
.L_x_1942:
[----:B------:R-:W-:Y:S05]  /*9eb0*/  BSYNC.RECONVERGENT B6 ;  /* 0x0000000000067941 */ /* 0x000fea0003800200 */
.L_x_1941:
        /* <DEDUP_REMOVED lines=21> */
[----:B------:R-:W-:-:S04]  /*a010*/  HADD2.F32 R22, -RZ, R22.H0_H0 ;  /* 0x20000016ff167230 */ /* 0x000fc80000004100 */
[----:B------:R-:W0:Y:S02]  /*a020*/  F2I.FTZ.TRUNC.NTZ R3, R22 ;  /* 0x0000001600037305 */ /* 0x000e24000021f100 */
[----:B0-----:R3:W-:Y:S01]  /*a030*/  STG.E.U8 desc[UR36][R8.64], R3 ;  /* 0x0000000308007986 */ /* 0x0017e2000c101124 */
[----:B------:R-:W-:Y:S05]  /*a040*/  BRA `(.L_x_1986) ;  /* 0x0000000c007c7947 */ /* 0x000fea0003800000 */
.L_x_1984:
[----:B------:R-:W-:-:S06]  /*a050*/  HADD2.F32 R5, -RZ, R22.H0_H0 ;  /* 0x20000016ff057230 */ /* 0x000fcc0000004100 */
[----:B------:R-:W0:Y:S02]  /*a060*/  F2I.S64.TRUNC R4, R5 ;  /* 0x0000000500047311 */ /* 0x000e24000020d900 */
[----:B0-----:R4:W-:Y:S01]  /*a070*/  STG.E.U8 desc[UR36][R8.64], R4 ;  /* 0x0000000408007986 */ /* 0x0019e2000c101124 */
[----:B------:R-:W-:Y:S05]  /*a080*/  BRA `(.L_x_1986) ;  /* 0x0000000c006c7947 */ /* 0x000fea0003800000 */
.L_x_1983:
        /* <DEDUP_REMOVED lines=10> */
.L_x_1988:
[----:B------:R-:W-:-:S04]  /*a130*/  HADD2.F32 R22, -RZ, R22.H0_H0 ;  /* 0x20000016ff167230 */ /* 0x000fc80000004100 */
[----:B------:R-:W0:Y:S02]  /*a140*/  F2I.FTZ.TRUNC.NTZ R3, R22 ;  /* 0x0000001600037305 */ /* 0x000e24000021f100 */
[----:B0-----:R2:W-:Y:S01]  /*a150*/  STG.E desc[UR36][R8.64], R3 ;  /* 0x0000000308007986 */ /* 0x0015e2000c101924 */
[----:B------:R-:W-:Y:S05]  /*a160*/  BRA `(.L_x_1986) ;  /* 0x0000000c00347947 */ /* 0x000fea0003800000 */
.L_x_1987:
[----:B------:R-:W-:-:S04]  /*a170*/  HADD2.F32 R22, -RZ, R22.H0_H0 ;  /* 0x20000016ff167230 */ /* 0x000fc80000004100 */
[----:B------:R-:W0:Y:S02]  /*a180*/  F2I.FTZ.TRUNC.NTZ R3, R22 ;  /* 0x0000001600037305 */ /* 0x000e24000021f100 */
[----:B0-----:R0:W-:Y:S01]  /*a190*/  STG.E.U16 desc[UR36][R8.64], R3 ;  /* 0x0000000308007986 */ /* 0x0011e2000c101524 */
[----:B------:R-:W-:Y:S05]  /*a1a0*/  BRA `(.L_x_1986) ;  /* 0x0000000c00247947 */ /* 0x000fea0003800000 */
.L_x_1982:
        /* <DEDUP_REMOVED lines=9> */
.L_x_1990:
[----:B------:R0:W-:Y:S01]  /*a240*/  STG.E.U16 desc[UR36][R8.64], R22 ;  /* 0x0000001608007986 */ /* 0x0001e2000c101524 */
[----:B------:R-:W-:Y:S05]  /*a250*/  BRA `(.L_x_1986) ;  /* 0x0000000800f87947 */ /* 0x000fea0003800000 */
.L_x_1989:
        /* <DEDUP_REMOVED lines=10> */
.L_x_1992:
[----:B------:R-:W-:-:S05]  /*a300*/  HADD2.F32 R0, -RZ, R22.H0_H0 ;  /* 0x20000016ff007230 */ /* 0x000fca0000004100 */
[----:B------:R-:W-:-:S04]  /*a310*/  F2FP.F16.F32.PACK_AB R0, RZ, R0 ;  /* 0x00000000ff00723e */ /* 0x000fc800000000ff */
[----:B------:R-:W-:-:S05]  /*a320*/  PRMT R0, R0, 0x5410, RZ ;  /* 0x0000541000007816 */ /* 0x000fca00000000ff */
[----:B------:R0:W-:Y:S01]  /*a330*/  STG.E desc[UR36][R8.64], R0 ;  /* 0x0000000008007986 */ /* 0x0001e2000c101924 */
[----:B------:R-:W-:Y:S05]  /*a340*/  BRA `(.L_x_1986) ;  /* 0x0000000800bc7947 */ /* 0x000fea0003800000 */
.L_x_1991:
[----:B------:R-:W-:-:S05]  /*a350*/  HADD2.F32 R4, -RZ, R22.H0_H0 ;  /* 0x20000016ff047230 */ /* 0x000fca0000004100 */
[----:B------:R-:W-:-:S06]  /*a360*/  FMUL.FTZ R4, R4, 1 ;  /* 0x3f80000004047820 */ /* 0x000fcc0000410000 */
[----:B------:R-:W0:Y:S02]  /*a370*/  F2F.F64.F32 R4, R4 ;  /* 0x0000000400047310 */ /* 0x000e240000201800 */
[----:B0-----:R0:W-:Y:S01]  /*a380*/  STG.E.64 desc[UR36][R8.64], R4 ;  /* 0x0000000408007986 */ /* 0x0011e2000c101b24 */
[----:B------:R-:W-:Y:S05]  /*a390*/  BRA `(.L_x_1986) ;  /* 0x0000000800a87947 */ /* 0x000fea0003800000 */
.L_x_1981:
        /* <DEDUP_REMOVED lines=14> */
.L_x_1996:
        /* <DEDUP_REMOVED lines=17> */
.L_x_1999:
[----:B------:R-:W-:-:S04]  /*a590*/  SHF.R.U32.HI R3, RZ, 0x18, R5 ;  /* 0x00000018ff037819 */ /* 0x000fc80000011605 */
[----:B------:R-:W-:-:S04]  /*a5a0*/  LOP3.LUT R0, R0, 0x80, R3, 0xf8, !PT ;  /* 0x0000008000007812 */ /* 0x000fc800078ef803 */
[----:B------:R-:W-:-:S07]  /*a5b0*/  PRMT R4, R0, 0x7610, R4 ;  /* 0x0000761000047816 */ /* 0x000fce0000000004 */
.L_x_1998:
[----:B------:R-:W-:Y:S05]  /*a5c0*/  BSYNC.RECONVERGENT B0 ;  /* 0x0000000000007941 */ /* 0x000fea0003800200 */
.L_x_1997:
[----:B------:R0:W-:Y:S01]  /*a5d0*/  STG.E.U8 desc[UR36][R8.64], R4 ;  /* 0x0000000408007986 */ /* 0x0001e2000c101124 */
[----:B------:R-:W-:Y:S05]  /*a5e0*/  BRA `(.L_x_1986) ;  /* 0x0000000800147947 */ /* 0x000fea0003800000 */
.L_x_1995:
        /* <DEDUP_REMOVED lines=17> */
.L_x_2002:
[----:B------:R-:W-:-:S04]  /*a700*/  SHF.R.U32.HI R3, RZ, 0x18, R5 ;  /* 0x00000018ff037819 */ /* 0x000fc80000011605 */
[----:B------:R-:W-:-:S04]  /*a710*/  LOP3.LUT R0, R0, 0x80, R3, 0xf8, !PT ;  /* 0x0000008000007812 */ /* 0x000fc800078ef803 */
[----:B------:R-:W-:-:S07]  /*a720*/  PRMT R4, R0, 0x7610, R4 ;  /* 0x0000761000047816 */ /* 0x000fce0000000004 */
.L_x_2001:
[----:B------:R-:W-:Y:S05]  /*a730*/  BSYNC.RECONVERGENT B0 ;  /* 0x0000000000007941 */ /* 0x000fea0003800200 */
.L_x_2000:
[----:B------:R0:W-:Y:S01]  /*a740*/  STG.E.U8 desc[UR36][R8.64], R4 ;  /* 0x0000000408007986 */ /* 0x0001e2000c101124 */
[----:B------:R-:W-:Y:S05]  /*a750*/  BRA `(.L_x_1986) ;  /* 0x0000000400b87947 */ /* 0x000fea0003800000 */
.L_x_1994:
[----:B------:R-:W-:-:S13]  /*a760*/  ISETP.NE.AND P0, PT, R0, 0x1c, PT ;  /* 0x0000001c0000780c */ /* 0x000fda0003f05270 */
[----:B------:R-:W-:Y:S05]  /*a770*/  @!P0 BRA `(.L_x_2003) ;  /* 0x0000000000608947 */ /* 0x000fea0003800000 */
[----:B------:R-:W-:-:S13]  /*a780*/  ISETP.NE.AND P0, PT, R0, 0x1d, PT ;  /* 0x0000001d0000780c */ /* 0x000fda0003f05270 */
[----:B------:R-:W-:Y:S05]  /*a790*/  @!P0 BRA `(.L_x_2004) ;  /* 0x0000000000488947 */ /* 0x000fea0003800000 */
[----:B------:R-:W-:-:S13]  /*a7a0*/  ISETP.NE.AND P0, PT, R0, 0x2c, PT ;  /* 0x0000002c0000780c */ /* 0x000fda0003f05270 */
[----:B------:R-:W-:Y:S05]  /*a7b0*/  @P0 BRA `(.L_x_1985) ;  /* 0x0000000000bc0947 */ /* 0x000fea0003800000 */
        /* <DEDUP_REMOVED lines=16> */
.L_x_2004:
[----:B------:R-:W-:-:S06]  /*a8c0*/  HADD2.F32 R4, -RZ, R22.H0_H0 ;  /* 0x20000016ff047230 */ /* 0x000fcc0000004100 */
[----:B------:R-:W0:Y:S02]  /*a8d0*/  F2I.U64.TRUNC R4, R4 ;  /* 0x0000000400047311 */ /* 0x000e24000020d800 */
[----:B0-----:R0:W-:Y:S01]  /*a8e0*/  STG.E.64 desc[UR36][R8.64], R4 ;  /* 0x0000000408007986 */ /* 0x0011e2000c101b24 */
[----:B------:R-:W-:Y:S05]  /*a8f0*/  BRA `(.L_x_1986) ;  /* 0x0000000400507947 */ /* 0x000fea0003800000 */
.L_x_2003:
[----:B------:R-:W-:-:S04]  /*a900*/  HADD2.F32 R22, -RZ, R22.H0_H0 ;  /* 0x20000016ff167230 */ /* 0x000fc80000004100 */
[----:B------:R-:W0:Y:S02]  /*a910*/  F2I.FTZ.U32.TRUNC.NTZ R3, R22 ;  /* 0x0000001600037305 */ /* 0x000e24000021f000 */
[----:B0-----:R0:W-:Y:S01]  /*a920*/  STG.E desc[UR36][R8.64], R3 ;  /* 0x0000000308007986 */ /* 0x0011e2000c101924 */
[----:B------:R-:W-:Y:S05]  /*a930*/  BRA `(.L_x_1986) ;  /* 0x0000000400407947 */ /* 0x000fea0003800000 */
.L_x_1993:
        /* <DEDUP_REMOVED lines=11> */
.L_x_2006:
[----:B------:R-:W-:Y:S01]  /*a9f0*/  HADD2.F32 R22, -RZ, R22.H0_H0 ;  /* 0x20000016ff167230 */ /* 0x000fe20000004100 */
[----:B------:R-:W-:-:S04]  /*aa00*/  CS2R R6, SRZ ;  /* 0x0000000000067805 */ /* 0x000fc8000001ff00 */
[----:B------:R-:W-:-:S06]  /*aa10*/  FMUL.FTZ R4, R22, 1 ;  /* 0x3f80000016047820 */ /* 0x000fcc0000410000 */
[----:B------:R-:W0:Y:S02]  /*aa20*/  F2F.F64.F32 R4, R4 ;  /* 0x0000000400047310 */ /* 0x000e240000201800 */
[----:B0-----:R0:W-:Y:S01]  /*aa30*/  STG.E.128 desc[UR36][R8.64], R4 ;  /* 0x0000000408007986 */ /* 0x0011e2000c101d24 */
[----:B------:R-:W-:Y:S05]  /*aa40*/  BRA `(.L_x_1986) ;  /* 0x0000000000fc7947 */ /* 0x000fea0003800000 */
.L_x_2005:
[----:B------:R-:W-:-:S13]  /*aa50*/  ISETP.NE.AND P0, PT, R0, 0xf, PT ;  /* 0x0000000f0000780c */ /* 0x000fda0003f05270 */
[----:B------:R-:W-:Y:S05]  /*aa60*/  @!P0 BRA `(.L_x_2007) ;  /* 0x0000000000e88947 */ /* 0x000fea0003800000 */
[----:B------:R-:W-:-:S13]  /*aa70*/  ISETP.NE.AND P0, PT, R0, 0x17, PT ;  /* 0x000000170000780c */ /* 0x000fda0003f05270 */
[----:B------:R-:W-:Y:S05]  /*aa80*/  @!P0 BRA `(.L_x_2008) ;  /* 0x0000000000908947 */ /* 0x000fea0003800000 */
[----:B------:R-:W-:-:S13]  /*aa90*/  ISETP.NE.AND P0, PT, R0, 0x18, PT ;  /* 0x000000180000780c */ /* 0x000fda0003f05270 */
[----:B------:R-:W-:Y:S05]  /*aaa0*/  @!P0 BRA `(.L_x_2009) ;  /* 0x0000000000448947 */ /* 0x000fea0003800000 */
.L_x_1985:
        /* <DEDUP_REMOVED lines=16> */
.L_x_2010:
[----:B------:R-:W-:Y:S05]  /*abb0*/  BRA `(.L_x_1986) ;  /* 0x0000000000a07947 */ /* 0x000fea0003800000 */
.L_x_2009:
        /* <DEDUP_REMOVED lines=13> */
.L_x_2012:
[----:B------:R-:W-:Y:S05]  /*ac90*/  BSYNC.RECONVERGENT B0 ;  /* 0x0000000000007941 */ /* 0x000fea0003800200 */
.L_x_2011:
[----:B------:R-:W-:-:S05]  /*aca0*/  LOP3.LUT R3, R0, 0x80, R3, 0xf8, !PT ;  /* 0x0000008000037812 */ /* 0x000fca00078ef803 */
[----:B------:R0:W-:Y:S01]  /*acb0*/  STG.E.U8 desc[UR36][R8.64], R3 ;  /* 0x0000000308007986 */ /* 0x0001e2000c101124 */
[----:B------:R-:W-:Y:S05]  /*acc0*/  BRA `(.L_x_1986) ;  /* 0x00000000005c7947 */ /* 0x000fea0003800000 */
.L_x_2008:
        /* <DEDUP_REMOVED lines=12> */
.L_x_2014:
[----:B------:R-:W-:Y:S01]  /*ad90*/  IMAD.MOV.U32 R0, RZ, RZ, 0x7f ;  /* 0x0000007fff007424 */ /* 0x000fe200078e00ff */
[----:B------:R-:W-:-:S04]  /*ada0*/  ISETP.GT.U32.AND P0, PT, R4, 0x7f800000, PT ;  /* 0x7f8000000400780c */ /* 0x000fc80003f04070 */
[----:B------:R-:W-:-:S09]  /*adb0*/  SEL R0, R0, 0x7c, P0 ;  /* 0x0000007c00007807 */ /* 0x000fd20000000000 */
.L_x_2015:
[----:B------:R-:W-:Y:S05]  /*adc0*/  BSYNC.RECONVERGENT B0 ;  /* 0x0000000000007941 */ /* 0x000fea0003800200 */
.L_x_2013:
[----:B------:R-:W-:-:S04]  /*add0*/  SHF.R.U32.HI R3, RZ, 0x18, R3 ;  /* 0x00000018ff037819 */ /* 0x000fc80000011603 */
[----:B------:R-:W-:-:S05]  /*ade0*/  LOP3.LUT R3, R0, 0x80, R3, 0xf8, !PT ;  /* 0x0000008000037812 */ /* 0x000fca00078ef803 */
[----:B------:R0:W-:Y:S01]  /*adf0*/  STG.E.U8 desc[UR36][R8.64], R3 ;  /* 0x0000000308007986 */ /* 0x0001e2000c101124 */
[----:B------:R-:W-:Y:S05]  /*ae00*/  BRA `(.L_x_1986) ;  /* 0x00000000000c7947 */ /* 0x000fea0003800000 */
.L_x_2007:
[----:B------:R-:W-:-:S05]  /*ae10*/  HADD2.F32 R0, -RZ, R22.H0_H0 ;  /* 0x20000016ff007230 */ /* 0x000fca0000004100 */
[----:B------:R-:W-:-:S05]  /*ae20*/  F2FP.BF16.F32.PACK_AB R0, RZ, R0 ;  /* 0x00000000ff00723e */ /* 0x000fca00000010ff */
[----:B------:R0:W-:Y:S02]  /*ae30*/  STG.E.U16 desc[UR36][R8.64], R0 ;  /* 0x0000000008007986 */ /* 0x0001e4000c101524 */
.L_x_1986:
        /* <DEDUP_REMOVED lines=25> */
.L_x_2019:
[----:B------:R-:W-:-:S06]  /*afd0*/  HADD2.F32 R5, -RZ, R18.H0_H0 ;  /* 0x20000012ff057230 */ /* 0x000fcc0000004100 */
[----:B------:R-:W0:Y:S02]  /*afe0*/  F2I.S64.TRUNC R4, R5 ;  /* 0x0000000500047311 */ /* 0x000e24000020d900 */
[----:B0-----:R0:W-:Y:S01]  /*aff0*/  STG.E.U8 desc[UR36][R8.64], R4 ;  /* 0x0000000408007986 */ /* 0x0011e2000c101124 */
[----:B------:R-:W-:Y:S05]  /*b000*/  BRA `(.L_x_2021) ;  /* 0x0000000c006c7947 */ /* 0x000fea0003800000 */
.L_x_2018:
        /* <DEDUP_REMOVED lines=10> */
.L_x_2023:
[----:B------:R-:W-:-:S04]  /*b0b0*/  HADD2.F32 R18, -RZ, R18.H0_H0 ;  /* 0x20000012ff127230 */ /* 0x000fc80000004100 */
[----:B------:R-:W0:Y:S02]  /*b0c0*/  F2I.FTZ.TRUNC.NTZ R3, R18 ;  /* 0x0000001200037305 */ /* 0x000e24000021f100 */
[----:B0-----:R0:W-:Y:S01]  /*b0d0*/  STG.E desc[UR36][R8.64], R3 ;  /* 0x0000000308007986 */ /* 0x0011e2000c101924 */
[----:B------:R-:W-:Y:S05]  /*b0e0*/  BRA `(.L_x_2021) ;  /* 0x0000000c00347947 */ /* 0x000fea0003800000 */
.L_x_2022:
[----:B------:R-:W-:-:S04]  /*b0f0*/  HADD2.F32 R18, -RZ, R18.H0_H0 ;  /* 0x20000012ff127230 */ /* 0x000fc80000004100 */
[----:B------:R-:W0:Y:S02]  /*b100*/  F2I.FTZ.TRUNC.NTZ R3, R18 ;  /* 0x0000001200037305 */ /* 0x000e24000021f100 */
[----:B0-----:R0:W-:Y:S01]  /*b110*/  STG.E.U16 desc[UR36][R8.64], R3 ;  /* 0x0000000308007986 */ /* 0x0011e2000c101524 */
[----:B------:R-:W-:Y:S05]  /*b120*/  BRA `(.L_x_2021) ;  /* 0x0000000c00247947 */ /* 0x000fea0003800000 */
.L_x_2017:
        /* <DEDUP_REMOVED lines=9> */
.L_x_2025:
[----:B------:R0:W-:Y:S01]  /*b1c0*/  STG.E.U16 desc[UR36][R8.64], R18 ;  /* 0x0000001208007986 */ /* 0x0001e2000c101524 */
[----:B------:R-:W-:Y:S05]  /*b1d0*/  BRA `(.L_x_2021) ;  /* 0x0000000800f87947 */ /* 0x000fea0003800000 */
.L_x_2024:
        /* <DEDUP_REMOVED lines=10> */
.L_x_2027:
[----:B------:R-:W-:-:S05]  /*b280*/  HADD2.F32 R0, -RZ, R18.H0_H0 ;  /* 0x20000012ff007230 */ /* 0x000fca0000004100 */
[----:B------:R-:W-:-:S04]  /*b290*/  F2FP.F16.F32.PACK_AB R0, RZ, R0 ;  /* 0x00000000ff00723e */ /* 0x000fc800000000ff */
[----:B------:R-:W-:-:S05]  /*b2a0*/  PRMT R0, R0, 0x5410, RZ ;  /* 0x0000541000007816 */ /* 0x000fca00000000ff */
[----:B------:R0:W-:Y:S01]  /*b2b0*/  STG.E desc[UR36][R8.64], R0 ;  /* 0x0000000008007986 */ /* 0x0001e2000c101924 */
[----:B------:R-:W-:Y:S05]  /*b2c0*/  BRA `(.L_x_2021) ;  /* 0x0000000800bc7947 */ /* 0x000fea0003800000 */
.L_x_2026:
[----:B------:R-:W-:-:S05]  /*b2d0*/  HADD2.F32 R4, -RZ, R18.H0_H0 ;  /* 0x20000012ff047230 */ /* 0x000fca0000004100 */
[----:B------:R-:W-:-:S06]  /*b2e0*/  FMUL.FTZ R4, R4, 1 ;  /* 0x3f80000004047820 */ /* 0x000fcc0000410000 */
[----:B------:R-:W0:Y:S02]  /*b2f0*/  F2F.F64.F32 R4, R4 ;  /* 0x0000000400047310 */ /* 0x000e240000201800 */
[----:B0-----:R0:W-:Y:S01]  /*b300*/  STG.E.64 desc[UR36][R8.64], R4 ;  /* 0x0000000408007986 */ /* 0x0011e2000c101b24 */
[----:B------:R-:W-:Y:S05]  /*b310*/  BRA `(.L_x_2021) ;  /* 0x0000000800a87947 */ /* 0x000fea0003800000 */
.L_x_2016:
        /* <DEDUP_REMOVED lines=14> */
.L_x_2031:
        /* <DEDUP_REMOVED lines=17> */
.L_x_2034:
[----:B------:R-:W-:-:S04]  /*b510*/  SHF.R.U32.HI R3, RZ, 0x18, R5 ;  /* 0x00000018ff037819 */ /* 0x000fc80000011605 */
[----:B------:R-:W-:-:S04]  /*b520*/  LOP3.LUT R0, R0, 0x80, R3, 0xf8, !PT ;  /* 0x0000008000007812 */ /* 0x000fc800078ef803 */
[----:B------:R-:W-:-:S07]  /*b530*/  PRMT R4, R0, 0x7610, R4 ;  /* 0x0000761000047816 */ /* 0x000fce0000000004 */
.L_x_2033:
[----:B------:R-:W-:Y:S05]  /*b540*/  BSYNC.RECONVERGENT B0 ;  /* 0x0000000000007941 */ /* 0x000fea0003800200 */
.L_x_2032:
[----:B------:R0:W-:Y:S01]  /*b550*/  STG.E.U8 desc[UR36][R8.64], R4 ;  /* 0x0000000408007986 */ /* 0x0001e2000c101124 */
[----:B------:R-:W-:Y:S05]  /*b560*/  BRA `(.L_x_2021) ;  /* 0x0000000800147947 */ /* 0x000fea0003800000 */
.L_x_2030:
        /* <DEDUP_REMOVED lines=17> */
.L_x_2037:
[----:B------:R-:W-:-:S04]  /*b680*/  SHF.R.U32.HI R3, RZ, 0x18, R5 ;  /* 0x00000018ff037819 */ /* 0x000fc80000011605 */
[----:B------:R-:W-:-:S04]  /*b690*/  LOP3.LUT R0, R0, 0x80, R3, 0xf8, !PT ;  /* 0x0000008000007812 */ /* 0x000fc800078ef803 */
[----:B------:R-:W-:-:S07]  /*b6a0*/  PRMT R4, R0, 0x7610, R4 ;  /* 0x0000761000047816 */ /* 0x000fce0000000004 */
.L_x_2036:
[----:B------:R-:W-:Y:S05]  /*b6b0*/  BSYNC.RECONVERGENT B0 ;  /* 0x0000000000007941 */ /* 0x000fea0003800200 */
.L_x_2035:
[----:B------:R3:W-:Y:S01]  /*b6c0*/  STG.E.U8 desc[UR36][R8.64], R4 ;  /* 0x0000000408007986 */ /* 0x0007e2000c101124 */
[----:B------:R-:W-:Y:S05]  /*b6d0*/  BRA `(.L_x_2021) ;  /* 0x0000000400b87947 */ /* 0x000fea0003800000 */
.L_x_2029:
        /* <DEDUP_REMOVED lines=22> */
.L_x_2039:
[----:B------:R-:W-:-:S06]  /*b840*/  HADD2.F32 R4, -RZ, R18.H0_H0 ;  /* 0x20000012ff047230 */ /* 0x000fcc0000004100 */
[----:B------:R-:W0:Y:S02]  /*b850*/  F2I.U64.TRUNC R4, R4 ;  /* 0x0000000400047311 */ /* 0x000e24000020d800 */
[----:B0-----:R1:W-:Y:S01]  /*b860*/  STG.E.64 desc[UR36][R8.64], R4 ;  /* 0x0000000408007986 */ /* 0x0013e2000c101b24 */
[----:B------:R-:W-:Y:S05]  /*b870*/  BRA `(.L_x_2021) ;  /* 0x0000000400507947 */ /* 0x000fea0003800000 */
.L_x_2038:
[----:B------:R-:W-:-:S04]  /*b880*/  HADD2.F32 R18, -RZ, R18.H0_H0 ;  /* 0x20000012ff127230 */ /* 0x000fc80000004100 */
[----:B------:R-:W0:Y:S02]  /*b890*/  F2I.FTZ.U32.TRUNC.NTZ R3, R18 ;  /* 0x0000001200037305 */ /* 0x000e24000021f000 */
[----:B0-----:R2:W-:Y:S01]  /*b8a0*/  STG.E desc[UR36][R8.64], R3 ;  /* 0x0000000308007986 */ /* 0x0015e2000c101924 */
[----:B------:R-:W-:Y:S05]  /*b8b0*/  BRA `(.L_x_2021) ;  /* 0x0000000400407947 */ /* 0x000fea0003800000 */
.L_x_2028:
        /* <DEDUP_REMOVED lines=11> */
.L_x_2041:
[----:B------:R-:W-:Y:S01]  /*b970*/  HADD2.F32 R18, -RZ, R18.H0_H0 ;  /* 0x20000012ff127230 */ /* 0x000fe20000004100 */
[----:B------:R-:W-:-:S04]  /*b980*/  CS2R R6, SRZ ;  /* 0x0000000000067805 */ /* 0x000fc8000001ff00 */
[----:B------:R-:W-:-:S06]  /*b990*/  FMUL.FTZ R4, R18, 1 ;  /* 0x3f80000012047820 */ /* 0x000fcc0000410000 */
[----:B------:R-:W0:Y:S02]  /*b9a0*/  F2F.F64.F32 R4, R4 ;  /* 0x0000000400047310 */ /* 0x000e240000201800 */
[----:B0-----:R0:W-:Y:S01]  /*b9b0*/  STG.E.128 desc[UR36][R8.64], R4 ;  /* 0x0000000408007986 */ /* 0x0011e2000c101d24 */
[----:B------:R-:W-:Y:S05]  /*b9c0*/  BRA `(.L_x_2021) ;  /* 0x0000000000fc7947 */ /* 0x000fea0003800000 */
.L_x_2040:
[----:B------:R-:W-:-:S13]  /*b9d0*/  ISETP.NE.AND P0, PT, R0, 0xf, PT ;  /* 0x0000000f0000780c */ /* 0x000fda0003f05270 */
[----:B------:R-:W-:Y:S05]  /*b9e0*/  @!P0 BRA `(.L_x_2042) ;  /* 0x0000000000e88947 */ /* 0x000fea0003800000 */
[----:B------:R-:W-:-:S13]  /*b9f0*/  ISETP.NE.AND P0, PT, R0, 0x17, PT ;  /* 0x000000170000780c */ /* 0x000fda0003f05270 */
[----:B------:R-:W-:Y:S05]  /*ba00*/  @!P0 BRA `(.L_x_2043) ;  /* 0x0000000000908947 */ /* 0x000fea0003800000 */
[----:B------:R-:W-:-:S13]  /*ba10*/  ISETP.NE.AND P0, PT, R0, 0x18, PT ;  /* 0x000000180000780c */ /* 0x000fda0003f05270 */
[----:B------:R-:W-:Y:S05]  /*ba20*/  @!P0 BRA `(.L_x_2044) ;  /* 0x0000000000448947 */ /* 0x000fea0003800000 */
.L_x_2020:
        /* <DEDUP_REMOVED lines=16> */
.L_x_2045:
[----:B------:R-:W-:Y:S05]  /*bb30*/  BRA `(.L_x_2021) ;  /* 0x0000000000a07947 */ /* 0x000fea0003800000 */
.L_x_2044:
        /* <DEDUP_REMOVED lines=13> */
.L_x_2047:
[----:B------:R-:W-:Y:S05]  /*bc10*/  BSYNC.RECONVERGENT B0 ;  /* 0x0000000000007941 */ /* 0x000fea0003800200 */
.L_x_2046:
[----:B------:R-:W-:-:S05]  /*bc20*/  LOP3.LUT R3, R0, 0x80, R3, 0xf8, !PT ;  /* 0x0000008000037812 */ /* 0x000fca00078ef803 */
[----:B------:R0:W-:Y:S01]  /*bc30*/  STG.E.U8 desc[UR36][R8.64], R3 ;  /* 0x0000000308007986 */ /* 0x0001e2000c101124 */
[----:B------:R-:W-:Y:S05]  /*bc40*/  BRA `(.L_x_2021) ;  /* 0x00000000005c7947 */ /* 0x000fea0003800000 */
.L_x_2043:
        /* <DEDUP_REMOVED lines=12> */
.L_x_2049:
[----:B------:R-:W-:Y:S01]  /*bd10*/  IMAD.MOV.U32 R0, RZ, RZ, 0x7f ;  /* 0x0000007fff007424 */ /* 0x000fe200078e00ff */
[----:B------:R-:W-:-:S04]  /*bd20*/  ISETP.GT.U32.AND P0, PT, R4, 0x7f800000, PT ;  /* 0x7f8000000400780c */ /* 0x000fc80003f04070 */
[----:B------:R-:W-:-:S09]  /*bd30*/  SEL R0, R0, 0x7c, P0 ;  /* 0x0000007c00007807 */ /* 0x000fd20000000000 */
.L_x_2050:
[----:B------:R-:W-:Y:S05]  /*bd40*/  BSYNC.RECONVERGENT B0 ;  /* 0x0000000000007941 */ /* 0x000fea0003800200 */
.L_x_2048:
[----:B------:R-:W-:-:S04]  /*bd50*/  SHF.R.U32.HI R3, RZ, 0x18, R3 ;  /* 0x00000018ff037819 */ /* 0x000fc80000011603 */
[----:B------:R-:W-:-:S05]  /*bd60*/  LOP3.LUT R3, R0, 0x80, R3, 0xf8, !PT ;  /* 0x0000008000037812 */ /* 0x000fca00078ef803 */
[----:B------:R0:W-:Y:S01]  /*bd70*/  STG.E.U8 desc[UR36][R8.64], R3 ;  /* 0x0000000308007986 */ /* 0x0001e2000c101124 */
[----:B------:R-:W-:Y:S05]  /*bd80*/  BRA `(.L_x_2021) ;  /* 0x00000000000c7947 */ /* 0x000fea0003800000 */
.L_x_2042:
[----:B------:R-:W-:-:S05]  /*bd90*/  HADD2.F32 R0, -RZ, R18.H0_H0 ;  /* 0x20000012ff007230 */ /* 0x000fca0000004100 */
[----:B------:R-:W-:-:S05]  /*bda0*/  F2FP.BF16.F32.PACK_AB R0, RZ, R0 ;  /* 0x00000000ff00723e */ /* 0x000fca00000010ff */
[----:B------:R0:W-:Y:S02]  /*bdb0*/  STG.E.U16 desc[UR36][R8.64], R0 ;  /* 0x0000000008007986 */ /* 0x0001e4000c101524 */
.L_x_2021:
[----:B------:R-:W-:-:S07]  /*bdc0*/  VIADD R19, R19, 0x80 ;  /* 0x0000008013137836 */ /* 0x000fce0000000000 */
.L_x_1980:
[----:B------:R-:W-:Y:S05]  /*bdd0*/  BSYNC.RECONVERGENT B6 ;  /* 0x0000000000067941 */ /* 0x000fea0003800200 */
.L_x_1979:
        /* <DEDUP_REMOVED lines=21> */
[----:B0-----:R-:W-:Y:S01]  /*bf30*/  STG.E.U8 desc[UR36][R2.64], R17 ;  /* 0x0000001102007986 */ /* 0x001fe2000c101124 */
[----:B------:R-:W-:Y:S05]  /*bf40*/  EXIT ;  /* 0x000000000000794d */ /* 0x000fea0003800000 */
.L_x_2054:
[----:B------:R-:W-:-:S06]  /*bf50*/  HADD2.F32 R5, -RZ, R17.H0_H0 ;  /* 0x20000011ff057230 */ /* 0x000fcc0000004100 */
[----:B------:R-:W0:Y:S02]  /*bf60*/  F2I.S64.TRUNC R4, R5 ;  /* 0x0000000500047311 */ /* 0x000e24000020d900 */
[----:B0-----:R-:W-:Y:S01]  /*bf70*/  STG.E.U8 desc[UR36][R2.64], R4 ;  /* 0x0000000402007986 */ /* 0x001fe2000c101124 */
[----:B------:R-:W-:Y:S05]  /*bf80*/  EXIT ;  /* 0x000000000000794d */ /* 0x000fea0003800000 */
.L_x_2053:
        /* <DEDUP_REMOVED lines=8> */
[----:B0-----:R-:W-:Y:S01]  /*c010*/  STG.E.64 desc[UR36][R2.64], R4 ;  /* 0x0000000402007986 */ /* 0x001fe2000c101b24 */
[----:B------:R-:W-:Y:S05]  /*c020*/  EXIT ;  /* 0x000000000000794d */ /* 0x000fea0003800000 */
.L_x_2057:
[----:B------:R-:W-:-:S06]  /*c030*/  HADD2.F32 R17, -RZ, R17.H0_H0 ;  /* 0x20000011ff117230 */ /* 0x000fcc0000004100 */
[----:B------:R-:W0:Y:S02]  /*c040*/  F2I.FTZ.TRUNC.NTZ R17, R17 ;  /* 0x0000001100117305 */ /* 0x000e24000021f100 */
[----:B0-----:R-:W-:Y:S01]  /*c050*/  STG.E desc[UR36][R2.64], R17 ;  /* 0x0000001102007986 */ /* 0x001fe2000c101924 */
[----:B------:R-:W-:Y:S05]  /*c060*/  EXIT ;  /* 0x000000000000794d */ /* 0x000fea0003800000 */
.L_x_2056:
[----:B------:R-:W-:-:S06]  /*c070*/  HADD2.F32 R17, -RZ, R17.H0_H0 ;  /* 0x20000011ff117230 */ /* 0x000fcc0000004100 */
[----:B------:R-:W0:Y:S02]  /*c080*/  F2I.FTZ.TRUNC.NTZ R17, R17 ;  /* 0x0000001100117305 */ /* 0x000e24000021f100 */
[----:B0-----:R-:W-:Y:S01]  /*c090*/  STG.E.U16 desc[UR36][R2.64], R17 ;  /* 0x0000001102007986 */ /* 0x001fe2000c101524 */
[----:B------:R-:W-:Y:S05]  /*c0a0*/  EXIT ;  /* 0x000000000000794d */ /* 0x000fea0003800000 */
.L_x_2052:
[----:B------:R-:W-:-:S13]  /*c0b0*/  ISETP.GT.AND P0, PT, R0, 0x6, PT ;  /* 0x000000060000780c */ /* 0x000fda0003f04270 */
[----:B------:R-:W-:Y:S05]  /*c0c0*/  @P0 BRA `(.L_x_2058) ;  /* 0x0000000000240947 */ /* 0x000fea0003800000 */
[----:B------:R-:W-:-:S13]  /*c0d0*/  ISETP.NE.AND P0, PT, R0, 0x5, PT ;  /* 0x000000050000780c */ /* 0x000fda0003f05270 */
[----:B------:R-:W-:Y:S05]  /*c0e0*/  @!P0 BRA `(.L_x_2059) ;  /* 0x0000000000148947 */ /* 0x000fea0003800000 */
[----:B------:R-:W-:-:S13]  /*c0f0*/  ISETP.NE.AND P0, PT, R0, 0x6, PT ;  /* 0x000000060000780c */ /* 0x000fda0003f05270 */
[----:B------:R-:W-:Y:S05]  /*c100*/  @P0 BRA `(.L_x_2055) ;  /* 0x0000000800280947 */ /* 0x000fea0003800000 */
[----:B------:R-:W-:-:S05]  /*c110*/  HADD2.F32 R17, -RZ, R17.H0_H0 ;  /* 0x20000011ff117230 */ /* 0x000fca0000004100 */
[----:B------:R-:W-:Y:S01]  /*c120*/  STG.E desc[UR36][R2.64], R17 ;  /* 0x0000001102007986 */ /* 0x000fe2000c101924 */
[----:B------:R-:W-:Y:S05]  /*c130*/  EXIT ;  /* 0x000000000000794d */ /* 0x000fea0003800000 */
.L_x_2059:
[----:B------:R-:W-:Y:S01]  /*c140*/  STG.E.U16 desc[UR36][R2.64], R17 ;  /* 0x0000001102007986 */ /* 0x000fe2000c101524 */
[----:B------:R-:W-:Y:S05]  /*c150*/  EXIT ;  /* 0x000000000000794d */ /* 0x000fea0003800000 */
.L_x_2058:
        /* <DEDUP_REMOVED lines=8> */
[----:B------:R-:W-:Y:S01]  /*c1e0*/  STG.E.64 desc[UR36][R2.64], R4 ;  /* 0x0000000402007986 */ /* 0x000fe2000c101b24 */
[----:B------:R-:W-:Y:S05]  /*c1f0*/  EXIT ;  /* 0x000000000000794d */ /* 0x000fea0003800000 */
.L_x_2061:
[----:B------:R-:W-:-:S05]  /*c200*/  HADD2.F32 R0, -RZ, R17.H0_H0 ;  /* 0x20000011ff007230 */ /* 0x000fca0000004100 */
[----:B------:R-:W-:-:S04]  /*c210*/  F2FP.F16.F32.PACK_AB R0, RZ, R0 ;  /* 0x00000000ff00723e */ /* 0x000fc800000000ff */
[----:B------:R-:W-:-:S05]  /*c220*/  PRMT R0, R0, 0x5410, RZ ;  /* 0x0000541000007816 */ /* 0x000fca00000000ff */
[----:B------:R-:W-:Y:S01]  /*c230*/  STG.E desc[UR36][R2.64], R0 ;  /* 0x0000000002007986 */ /* 0x000fe2000c101924 */
[----:B------:R-:W-:Y:S05]  /*c240*/  EXIT ;  /* 0x000000000000794d */ /* 0x000fea0003800000 */
.L_x_2060:
[----:B------:R-:W-:-:S05]  /*c250*/  HADD2.F32 R4, -RZ, R17.H0_H0 ;  /* 0x20000011ff047230 */ /* 0x000fca0000004100 */
[----:B------:R-:W-:-:S06]  /*c260*/  FMUL.FTZ R4, R4, 1 ;  /* 0x3f80000004047820 */ /* 0x000fcc0000410000 */
[----:B------:R-:W0:Y:S02]  /*c270*/  F2F.F64.F32 R4, R4 ;  /* 0x0000000400047310 */ /* 0x000e240000201800 */
[----:B0-----:R-:W-:Y:S01]  /*c280*/  STG.E.64 desc[UR36][R2.64], R4 ;  /* 0x0000000402007986 */ /* 0x001fe2000c101b24 */
[----:B------:R-:W-:Y:S05]  /*c290*/  EXIT ;  /* 0x000000000000794d */ /* 0x000fea0003800000 */
.L_x_2051:
        /* <DEDUP_REMOVED lines=12> */
[----:B0-----:R-:W-:Y:S01]  /*c360*/  STG.E.U16 desc[UR36][R2.64], R5 ;  /* 0x0000000502007986 */ /* 0x001fe2000c101524 */
[----:B------:R-:W-:Y:S05]  /*c370*/  EXIT ;  /* 0x000000000000794d */ /* 0x000fea0003800000 */
.L_x_2065:
        /* <DEDUP_REMOVED lines=18> */
.L_x_2068:
[----:B------:R-:W-:-:S04]  /*c4a0*/  SHF.R.U32.HI R5, RZ, 0x18, R5 ;  /* 0x00000018ff057819 */ /* 0x000fc80000011605 */
[----:B------:R-:W-:-:S07]  /*c4b0*/  LOP3.LUT R0, R0, 0x80, R5, 0xf8, !PT ;  /* 0x0000008000007812 */ /* 0x000fce00078ef805 */
.L_x_2067:
[----:B------:R-:W-:Y:S05]  /*c4c0*/  BSYNC.RECONVERGENT B0 ;  /* 0x0000000000007941 */ /* 0x000fea0003800200 */
.L_x_2066:
[----:B------:R-:W-:Y:S01]  /*c4d0*/  STG.E.U8 desc[UR36][R2.64], R0 ;  /* 0x0000000002007986 */ /* 0x000fe2000c101124 */
[----:B------:R-:W-:Y:S05]  /*c4e0*/  EXIT ;  /* 0x000000000000794d */ /* 0x000fea0003800000 */
.L_x_2064:
        /* <DEDUP_REMOVED lines=18> */
.L_x_2071:
[----:B------:R-:W-:-:S04]  /*c610*/  SHF.R.U32.HI R5, RZ, 0x18, R5 ;  /* 0x00000018ff057819 */ /* 0x000fc80000011605 */
[----:B------:R-:W-:-:S07]  /*c620*/  LOP3.LUT R0, R0, 0x80, R5, 0xf8, !PT ;  /* 0x0000008000007812 */ /* 0x000fce00078ef805 */
.L_x_2070:
[----:B------:R-:W-:Y:S05]  /*c630*/  BSYNC.RECONVERGENT B0 ;  /* 0x0000000000007941 */ /* 0x000fea0003800200 */
.L_x_2069:
[----:B------:R-:W-:Y:S01]  /*c640*/  STG.E.U8 desc[UR36][R2.64], R0 ;  /* 0x0000000002007986 */ /* 0x000fe2000c101124 */
[----:B------:R-:W-:Y:S05]  /*c650*/  EXIT ;  /* 0x000000000000794d */ /* 0x000fea0003800000 */
.L_x_2063:
[----:B------:R-:W-:-:S13]  /*c660*/  ISETP.NE.AND P0, PT, R0, 0x1c, PT ;  /* 0x0000001c0000780c */ /* 0x000fda0003f05270 */
[----:B------:R-:W-:Y:S05]  /*c670*/  @!P0 BRA `(.L_x_2072) ;  /* 0x0000000000608947 */ /* 0x000fea0003800000 */
[----:B------:R-:W-:-:S13]  /*c680*/  ISETP.NE.AND P0, PT, R0, 0x1d, PT ;  /* 0x0000001d0000780c */ /* 0x000fda0003f05270 */
[----:B------:R-:W-:Y:S05]  /*c690*/  @!P0 BRA `(.L_x_2073) ;  /* 0x0000000000488947 */ /* 0x000fea0003800000 */
[----:B------:R-:W-:-:S13]  /*c6a0*/  ISETP.NE.AND P0, PT, R0, 0x2c, PT ;  /* 0x0000002c0000780c */ /* 0x000fda0003f05270 */
[----:B------:R-:W-:Y:S05]  /*c6b0*/  @P0 BRA `(.L_x_2055) ;  /* 0x0000000000bc0947 */ /* 0x000fea0003800000 */
[----:B------:R-:W-:Y:S02]  /*c6c0*/  HADD2.F32 R17, -RZ, R17.H0_H0 ;  /* 0x20000011ff117230 */ /* 0x000fe40000004100 */
[----:B------:R-:W-:-:S03]  /*c6d0*/  IMAD.MOV.U32 R5, RZ, RZ, 0xff ;  /* 0x000000ffff057424 */ /* 0x000fc600078e00ff */
[----:B------:R-:W-:-:S04]  /*c6e0*/  SHF.R.U32.HI R6, RZ, 0x17, R17 ;  /* 0x00000017ff067819 */ /* 0x000fc80000011611 */
[----:B------:R-:W-:-:S04]  /*c6f0*/  LOP3.LUT R4, R6, 0xff, RZ, 0xc0, !PT ;  /* 0x000000ff06047812 */ /* 0x000fc800078ec0ff */
[----:B------:R-:W-:-:S13]  /*c700*/  ISETP.NE.AND P2, PT, R4, 0xff, PT ;  /* 0x000000ff0400780c */ /* 0x000fda0003f45270 */
[--C-:B------:R-:W-:Y:S02]  /*c710*/  @P2 SHF.R.U32.HI R0, RZ, 0x16, R17.reuse ;  /* 0x00000016ff002819 */ /* 0x100fe40000011611 */
[----:B------:R-:W-:Y:S02]  /*c720*/  @P2 LOP3.LUT P0, RZ, R4, 0x3fffff, R17, 0xf8, !PT ;  /* 0x003fffff04ff2812 */ /* 0x000fe4000780f811 */
        /* <DEDUP_REMOVED lines=9> */
.L_x_2073:
[----:B------:R-:W-:-:S06]  /*c7c0*/  HADD2.F32 R4, -RZ, R17.H0_H0 ;  /* 0x20000011ff047230 */ /* 0x000fcc0000004100 */
[----:B------:R-:W0:Y:S02]  /*c7d0*/  F2I.U64.TRUNC R4, R4 ;  /* 0x0000000400047311 */ /* 0x000e24000020d800 */
[----:B0-----:R-:W-:Y:S01]  /*c7e0*/  STG.E.64 desc[UR36][R2.64], R4 ;  /* 0x0000000402007986 */ /* 0x001fe2000c101b24 */
[----:B------:R-:W-:Y:S05]  /*c7f0*/  EXIT ;  /* 0x000000000000794d */ /* 0x000fea0003800000 */
.L_x_2072:
[----:B------:R-:W-:-:S06]  /*c800*/  HADD2.F32 R17, -RZ, R17.H0_H0 ;  /* 0x20000011ff117230 */ /* 0x000fcc0000004100 */
[----:B------:R-:W0:Y:S02]  /*c810*/  F2I.FTZ.U32.TRUNC.NTZ R17, R17 ;  /* 0x0000001100117305 */ /* 0x000e24000021f000 */
[----:B0-----:R-:W-:Y:S01]  /*c820*/  STG.E desc[UR36][R2.64], R17 ;  /* 0x0000001102007986 */ /* 0x001fe2000c101924 */
[----:B------:R-:W-:Y:S05]  /*c830*/  EXIT ;  /* 0x000000000000794d */ /* 0x000fea0003800000 */
.L_x_2062:
        /* <DEDUP_REMOVED lines=9> */
[----:B------:R-:W-:Y:S01]  /*c8d0*/  STG.E.U8 desc[UR36][R2.64], R5 ;  /* 0x0000000502007986 */ /* 0x000fe2000c101124 */
[----:B------:R-:W-:Y:S05]  /*c8e0*/  EXIT ;  /* 0x000000000000794d */ /* 0x000fea0003800000 */
.L_x_2075:
[----:B------:R-:W-:Y:S01]  /*c8f0*/  HADD2.F32 R17, -RZ, R17.H0_H0 ;  /* 0x20000011ff117230 */ /* 0x000fe20000004100 */
[----:B------:R-:W-:-:S04]  /*c900*/  CS2R R6, SRZ ;  /* 0x0000000000067805 */ /* 0x000fc8000001ff00 */
[----:B------:R-:W-:-:S06]  /*c910*/  FMUL.FTZ R4, R17, 1 ;  /* 0x3f80000011047820 */ /* 0x000fcc0000410000 */
[----:B------:R-:W0:Y:S02]  /*c920*/  F2F.F64.F32 R4, R4 ;  /* 0x0000000400047310 */ /* 0x000e240000201800 */
[----:B0-----:R-:W-:Y:S01]  /*c930*/  STG.E.128 desc[UR36][R2.64], R4 ;  /* 0x0000000402007986 */ /* 0x001fe2000c101d24 */
[----:B------:R-:W-:Y:S05]  /*c940*/  EXIT ;  /* 0x000000000000794d */ /* 0x000fea0003800000 */
.L_x_2074:
[----:B------:R-:W-:-:S13]  /*c950*/  ISETP.NE.AND P0, PT, R0, 0xf, PT ;  /* 0x0000000f0000780c */ /* 0x000fda0003f05270 */
[----:B------:R-:W-:Y:S05]  /*c960*/  @!P0 BRA `(.L_x_2076) ;  /* 0x0000000000e88947 */ /* 0x000fea0003800000 */
[----:B------:R-:W-:-:S13]  /*c970*/  ISETP.NE.AND P0, PT, R0, 0x17, PT ;  /* 0x000000170000780c */ /* 0x000fda0003f05270 */
[----:B------:R-:W-:Y:S05]  /*c980*/  @!P0 BRA `(.L_x_2077) ;  /* 0x0000000000908947 */ /* 0x000fea0003800000 */
[----:B------:R-:W-:-:S13]  /*c990*/  ISETP.NE.AND P0, PT, R0, 0x18, PT ;  /* 0x000000180000780c */ /* 0x000fda0003f05270 */
[----:B------:R-:W-:Y:S05]  /*c9a0*/  @!P0 BRA `(.L_x_2078) ;  /* 0x0000000000448947 */ /* 0x000fea0003800000 */
.L_x_2055:
        /* <DEDUP_REMOVED lines=16> */
.L_x_2079:
[----:B------:R-:W-:Y:S05]  /*cab0*/  EXIT ;  /* 0x000000000000794d */ /* 0x000fea0003800000 */
.L_x_2078:
        /* <DEDUP_REMOVED lines=13> */
.L_x_2081:
[----:B------:R-:W-:Y:S05]  /*cb90*/  BSYNC.RECONVERGENT B0 ;  /* 0x0000000000007941 */ /* 0x000fea0003800200 */
.L_x_2080:
[----:B------:R-:W-:-:S05]  /*cba0*/  LOP3.LUT R5, R0, 0x80, R5, 0xf8, !PT ;  /* 0x0000008000057812 */ /* 0x000fca00078ef805 */
[----:B------:R-:W-:Y:S01]  /*cbb0*/  STG.E.U8 desc[UR36][R2.64], R5 ;  /* 0x0000000502007986 */ /* 0x000fe2000c101124 */
[----:B------:R-:W-:Y:S05]  /*cbc0*/  EXIT ;  /* 0x000000000000794d */ /* 0x000fea0003800000 */
.L_x_2077:
        /* <DEDUP_REMOVED lines=12> */
.L_x_2083:
[----:B------:R-:W-:Y:S01]  /*cc90*/  IMAD.MOV.U32 R0, RZ, RZ, 0x7f ;  /* 0x0000007fff007424 */ /* 0x000fe200078e00ff */
[----:B------:R-:W-:-:S04]  /*cca0*/  ISETP.GT.U32.AND P0, PT, R4, 0x7f800000, PT ;  /* 0x7f8000000400780c */ /* 0x000fc80003f04070 */
[----:B------:R-:W-:-:S09]  /*ccb0*/  SEL R0, R0, 0x7c, P0 ;  /* 0x0000007c00007807 */ /* 0x000fd20000000000 */
.L_x_2084:
[----:B------:R-:W-:Y:S05]  /*ccc0*/  BSYNC.RECONVERGENT B0 ;  /* 0x0000000000007941 */ /* 0x000fea0003800200 */
.L_x_2082:
[----:B------:R-:W-:-:S04]  /*ccd0*/  SHF.R.U32.HI R5, RZ, 0x18, R5 ;  /* 0x00000018ff057819 */ /* 0x000fc80000011605 */
[----:B------:R-:W-:-:S05]  /*cce0*/  LOP3.LUT R5, R0, 0x80, R5, 0xf8, !PT ;  /* 0x0000008000057812 */ /* 0x000fca00078ef805 */
[----:B------:R-:W-:Y:S01]  /*ccf0*/  STG.E.U8 desc[UR36][R2.64], R5 ;  /* 0x0000000502007986 */ /* 0x000fe2000c101124 */
[----:B------:R-:W-:Y:S05]  /*cd00*/  EXIT ;  /* 0x000000000000794d */ /* 0x000fea0003800000 */
.L_x_2076:
[----:B------:R-:W-:-:S05]  /*cd10*/  HADD2.F32 R0, -RZ, R17.H0_H0 ;  /* 0x20000011ff007230 */ /* 0x000fca0000004100 */
[----:B------:R-:W-:-:S05]  /*cd20*/  F2FP.BF16.F32.PACK_AB R0, RZ, R0 ;  /* 0x00000000ff00723e */ /* 0x000fca00000010ff */
[----:B------:R-:W-:Y:S01]  /*cd30*/  STG.E.U16 desc[UR36][R2.64], R0 ;  /* 0x0000000002007986 */ /* 0x000fe2000c101524 */
[----:B------:R-:W-:Y:S05]  /*cd40*/  EXIT ;  /* 0x000000000000794d */ /* 0x000fea0003800000 */
.L_x_2085:
        /* <DEDUP_REMOVED lines=11> */
.L_x_7947:


//--------------------- .text._ZN2at6native18elementwise_kernelILi128ELi4EZNS0_22gpu_kernel_impl_nocastIZZZNS0_60_GLOBAL__N__171e0b9f_22_ActivationEluKernel_cu_9e10b42f_306119elu_backward_kernelERNS_18TensorIteratorBaseERKN3c106ScalarES9_S9_bENKUlvE_clEvENKUlvE1_clEvEUlNS6_4HalfESC_E_EEvS5_RKT_EUliE_EEviT1_ --------------------------
	.section	.text._ZN2at6native18elementwise_kernelILi128ELi4EZNS0_22gpu_kernel_impl_nocastIZZZNS0_60_GLOBAL__N__171e0b9f_22_ActivationEluKernel_cu_9e10b42f_306119elu_backward_kernelERNS_18TensorIteratorBaseERKN3c106ScalarES9_S9_bENKUlvE_clEvENKUlvE1_clEvEUlNS6_4HalfESC_E_EEvS5_RKT_EUliE_EEviT1_,"ax",@progbits
	.align	128
        .global         _ZN2at6native18elementwise_kernelILi128ELi4EZNS0_22gpu_kernel_impl_nocastIZZZNS0_60_GLOBAL__N__171e0b9f_22_ActivationEluKernel_cu_9e10b42f_306119elu_backward_kernelERNS_18TensorIteratorBaseERKN3c106ScalarES9_S9_bENKUlvE_clEvENKUlvE1_clEvEUlNS6_4HalfESC_E_EEvS5_RKT_EUliE_EEviT1_
        .type           _ZN2at6native18elementwise_kernelILi128ELi4EZNS0_22gpu_kernel_impl_nocastIZZZNS0_60_GLOBAL__N__171e0b9f_22_ActivationEluKernel_cu_9e10b42f_306119elu_backward_kernelERNS_18TensorIteratorBaseERKN3c106ScalarES9_S9_bENKUlvE_clEvENKUlvE1_clEvEUlNS6_4HalfESC_E_EEvS5_RKT_EUliE_EEviT1_,@function
        .size           _ZN2at6native18elementwise_kernelILi128ELi4EZNS0_22gpu_kernel_impl_nocastIZZZNS0_60_GLOBAL__N__171e0b9f_22_ActivationEluKernel_cu_9e10b42f_306119elu_backward_kernelERNS_18TensorIteratorBaseERKN3c106ScalarES9_S9_bENKUlvE_clEvENKUlvE1_clEvEUlNS6_4HalfESC_E_EEvS5_RKT_EUliE_EEviT1_,(.L_x_7948 - _ZN2at6native18elementwise_kernelILi128ELi4EZNS0_22gpu_kernel_impl_nocastIZZZNS0_60_GLOBAL__N__171e0b9f_22_ActivationEluKernel_cu_9e10b42f_306119elu_backward_kernelERNS_18TensorIteratorBaseERKN3c106ScalarES9_S9_bENKUlvE_clEvENKUlvE1_clEvEUlNS6_4HalfESC_E_EEvS5_RKT_EUliE_EEviT1_)
        .other          _ZN2at6native18elementwise_kernelILi128ELi4EZNS0_22gpu_kernel_impl_nocastIZZZNS0_60_GLOBAL__N__171e0b9f_22_ActivationEluKernel_cu_9e10b42f_306119elu_backward_kernelERNS_18TensorIteratorBaseERKN3c106ScalarES9_S9_bENKUlvE_clEvENKUlvE1_clEvEUlNS6_4HalfESC_E_EEvS5_RKT_EUliE_EEviT1_,@"STO_CUDA_ENTRY STV_DEFAULT"
_ZN2at6native18elementwise_kernelILi128ELi4EZNS0_22gpu_kernel_impl_nocastIZZZNS0_60_GLOBAL__N__171e0b9f_22_ActivationEluKernel_cu_9e10b42f_306119elu_backward_kernelERNS_18TensorIteratorBaseERKN3c106ScalarES9_S9_bENKUlvE_clEvENKUlvE1_clEvEUlNS6_4HalfESC_E_EEvS5_RKT_EUliE_EEviT1_:
.text._ZN2at6native18elementwise_kernelILi128ELi4EZNS0_22gpu_kernel_impl_nocastIZZZNS0_60_GLOBAL__N__171e0b9f_22_ActivationEluKernel_cu_9e10b42f_306119elu_backward_kernelERNS_18TensorIteratorBaseERKN3c106ScalarES9_S9_bENKUlvE_clEvENKUlvE1_clEvEUlNS6_4HalfESC_E_EEvS5_RKT_EUliE_EEviT1_:
        /* <DEDUP_REMOVED lines=21> */
[----:B------:R-:W-:Y:S01]  /*0150*/  IADD3 R3, PT, PT, R3, 0x80, RZ ;  /* 0x0000008003037810 */ /* 0x000fe20007ffe0ff */
[----:B--2---:R-:W-:-:S05]  /*0160*/  HADD2.F32 R0, -RZ, R6.H0_H0 ;  /* 0x20000006ff007230 */ /* 0x004fca0000004100 */
[----:B------:R-:W-:-:S13]  /*0170*/  FSETP.GTU.FTZ.AND P0, PT, R0, RZ, PT ;  /* 0x000000ff0000720b */ /* 0x000fda0003f1c000 */
[----:B------:R-:W0:Y:S08]  /*0180*/  @!P0 LDC R11, c[0x0][0x608] ;  /* 0x00018200ff0b8b82 */ /* 0x000e300000000800 */
[----:B------:R-:W1:Y:S08]  /*0190*/  @!P0 LDC R13, c[0x0][0x600] ;  /* 0x00018000ff0d8b82 */ /* 0x000e700000000800 */
[----:B------:R-:W2:Y:S01]  /*01a0*/  @P0 LDC R15, c[0x0][0x604] ;  /* 0x00018100ff0f0b82 */ /* 0x000ea20000000800 */
[----:B0-----:R-:W-:-:S04]  /*01b0*/  @!P0 FMUL.FTZ R0, R0, R11 ;  /* 0x0000000b00008220 */ /* 0x001fc80000410000 */
[----:B------:R-:W-:Y:S01]  /*01c0*/  @!P0 FMUL.FTZ R8, R0, 1.4426950216293334961 ;  /* 0x3fb8aa3b00088820 */ /* 0x000fe20000410000 */
[----:B---3--:R-:W-:Y:S02]  /*01d0*/  HADD2.F32 R0, -RZ, R4.H0_H0 ;  /* 0x20000004ff007230 */ /* 0x008fe40000004100 */
[----:B------:R-:W0:Y:S01]  /*01e0*/  LDC.64 R4, c[0x0][0x5e8] ;  /* 0x00017a00ff047b82 */ /* 0x000e220000000a00 */
[----:B------:R-:W3:Y:S02]  /*01f0*/  @!P0 MUFU.EX2 R9, R8 ;  /* 0x0000000800098308 */ /* 0x000ee40000000800 */
[----:B------:R-:W-:-:S04]  /*0200*/  @!P0 FMUL.FTZ R2, R0, R11 ;  /* 0x0000000b00028220 */ /* 0x000fc80000410000 */
[----:B-1----:R-:W-:-:S04]  /*0210*/  @!P0 FMUL.FTZ R2, R2, R13 ;  /* 0x0000000d02028220 */ /* 0x002fc80000410000 */
[----:B---3--:R-:W-:Y:S01]  /*0220*/  @!P0 FMUL.FTZ R2, R2, R9 ;  /* 0x0000000902028220 */ /* 0x008fe20000410000 */
[----:B--2---:R-:W-:Y:S01]  /*0230*/  @P0 FMUL.FTZ R2, R0, R15 ;  /* 0x0000000f00020220 */ /* 0x004fe20000410000 */
[----:B------:R-:W-:-:S04]  /*0240*/  ISETP.GE.AND P0, PT, R3, UR4, PT ;  /* 0x0000000403007c0c */ /* 0x000fc8000bf06270 */
[----:B------:R-:W-:-:S05]  /*0250*/  F2FP.F16.F32.PACK_AB R2, RZ, R2 ;  /* 0x00000002ff02723e */ /* 0x000fca00000000ff */
[----:B0-----:R0:W-:Y:S04]  /*0260*/  STG.E.U16 desc[UR6][R4.64], R2 ;  /* 0x0000000204007986 */ /* 0x0011e8000c101506 */
[----:B------:R-:W-:Y:S05]  /*0270*/  @P0 BREAK.RELIABLE B1 ;  /* 0x0000000000010942 */ /* 0x000fea0003800100 */
[----:B------:R-:W-:Y:S05]  /*0280*/  @P0 BRA `(.L_x_2091) ;  /* 0x0000000000c80947 */ /* 0x000fea0003800000 */
[----:B------:R-:W1:Y:S08]  /*0290*/  LDC.64 R6, c[0x0][0x5f8] ;  /* 0x00017e00ff067b82 */ /* 0x000e700000000a00 */
[----:B0-----:R-:W0:Y:S01]  /*02a0*/  LDC.64 R4, c[0x0][0x5f0] ;  /* 0x00017c00ff047b82 */ /* 0x001e220000000a00 */
[----:B-1----:R-:W2:Y:S04]  /*02b0*/  LDG.E.U16 R6, desc[UR6][R6.64] ;  /* 0x0000000606067981 */ /* 0x002ea8000c1e1500 */
[----:B0-----:R-:W3:Y:S01]  /*02c0*/  LDG.E.U16 R4, desc[UR6][R4.64] ;  /* 0x0000000604047981 */ /* 0x001ee2000c1e1500 */
[----:B--2---:R-:W-:-:S05]  /*02d0*/  HADD2.F32 R2, -RZ, R6.H0_H0 ;  /* 0x20000006ff027230 */ /* 0x004fca0000004100 */
[----:B------:R-:W-:Y:S01]  /*02e0*/  FSETP.GTU.FTZ.AND P0, PT, R2, RZ, PT ;  /* 0x000000ff0200720b */ /* 0x000fe20003f1c000 */
[----:B---3--:R-:W-:-:S12]  /*02f0*/  HADD2.F32 R0, -RZ, R4.H0_H0 ;  /* 0x20000004ff007230 */ /* 0x008fd80000004100 */
        /* <DEDUP_REMOVED lines=10> */
.L_x_2092:
[----:B------:R-:W0:Y:S02]  /*03a0*/  LDCU UR5, c[0x0][0x604] ;  /* 0x0000c080ff0577ac */ /* 0x000e240008000800 */
[----:B0-----:R-:W-:-:S07]  /*03b0*/  FMUL.FTZ R0, R0, UR5 ;  /* 0x0000000500007c20 */ /* 0x001fce0008410000 */
.L_x_2093:
[----:B------:R-:W0:Y:S01]  /*03c0*/  LDC.64 R4, c[0x0][0x5e8] ;  /* 0x00017a00ff047b82 */ /* 0x000e220000000a00 */
[----:B------:R-:W-:Y:S02]  /*03d0*/  F2FP.F16.F32.PACK_AB R0, RZ, R0 ;  /* 0x00000000ff00723e */ /* 0x000fe400000000ff */
[----:B------:R-:W-:-:S03]  /*03e0*/  IADD3 R3, PT, PT, R3, 0x80, RZ ;  /* 0x0000008003037810 */ /* 0x000fc60007ffe0ff */
[----:B0-----:R0:W-:Y:S04]  /*03f0*/  STG.E.U16 desc[UR6][R4.64], R0 ;  /* 0x0000000004007986 */ /* 0x0011e8000c101506 */
.L_x_2090:
[----:B------:R-:W-:-:S13]  /*0400*/  ISETP.GE.AND P0, PT, R3, UR4, PT ;  /* 0x0000000403007c0c */ /* 0x000fda000bf06270 */
[----:B------:R-:W-:Y:S05]  /*0410*/  @P0 BREAK.RELIABLE B1 ;  /* 0x0000000000010942 */ /* 0x000fea0003800100 */
[----:B------:R-:W-:Y:S05]  /*0420*/  @P0 BRA `(.L_x_2091) ;  /* 0x0000000000600947 */ /* 0x000fea0003800000 */
[----:B------:R-:W-:Y:S05]  /*0430*/  BSYNC.RELIABLE B1 ;  /* 0x0000000000017941 */ /* 0x000fea0003800100 */
.L_x_2089:
        /* <DEDUP_REMOVED lines=17> */
.L_x_2094:
[----:B------:R-:W0:Y:S02]  /*0550*/  LDCU UR5, c[0x0][0x604] ;  /* 0x0000c080ff0577ac */ /* 0x000e240008000800 */
[----:B0-----:R-:W-:-:S07]  /*0560*/  FMUL.FTZ R0, R0, UR5 ;  /* 0x0000000500007c20 */ /* 0x001fce0008410000 */
.L_x_2095:
[----:B------:R-:W0:Y:S01]  /*0570*/  LDC.64 R4, c[0x0][0x5e8] ;  /* 0x00017a00ff047b82 */ /* 0x000e220000000a00 */
[----:B------:R-:W-:Y:S02]  /*0580*/  F2FP.F16.F32.PACK_AB R0, RZ, R0 ;  /* 0x00000000ff00723e */ /* 0x000fe400000000ff */
[----:B------:R-:W-:-:S03]  /*0590*/  IADD3 R3, PT, PT, R3, 0x80, RZ ;  /* 0x0000008003037810 */ /* 0x000fc60007ffe0ff */
[----:B0-----:R1:W-:Y:S04]  /*05a0*/  STG.E.U16 desc[UR6][R4.64], R0 ;  /* 0x0000000004007986 */ /* 0x0013e8000c101506 */
.L_x_2091:
[----:B------:R-:W-:Y:S05]  /*05b0*/  BSYNC.RECONVERGENT B0 ;  /* 0x0000000000007941 */ /* 0x000fea0003800200 */
.L_x_2088:
[----:B------:R-:W-:Y:S05]  /*05c0*/  WARPSYNC.ALL ;  /* 0x0000000000007948 */ /* 0x000fea0003800000 */
[----:B------:R-:W-:-:S13]  /*05d0*/  ISETP.GE.AND P0, PT, R3, UR4, PT ;  /* 0x0000000403007c0c */ /* 0x000fda000bf06270 */
[----:B------:R-:W-:Y:S05]  /*05e0*/  @P0 EXIT ;  /* 0x000000000000094d */ /* 0x000fea0003800000 */
[----:B01----:R-:W0:Y:S08]  /*05f0*/  LDC.64 R4, c[0x0][0x5f8] ;  /* 0x00017e00ff047b82 */ /* 0x003e300000000a00 */
[----:B------:R-:W1:Y:S01]  /*0600*/  LDC.64 R2, c[0x0][0x5f0] ;  /* 0x00017c00ff027b82 */ /* 0x000e620000000a00 */
[----:B0-----:R-:W2:Y:S04]  /*0610*/  LDG.E.U16 R4, desc[UR6][R4.64] ;  /* 0x0000000604047981 */ /* 0x001ea8000c1e1500 */
[----:B-1----:R-:W3:Y:S01]  /*0620*/  LDG.E.U16 R2, desc[UR6][R2.64] ;  /* 0x0000000602027981 */ /* 0x002ee2000c1e1500 */
        /* <DEDUP_REMOVED lines=13> */
.L_x_2096:
[----:B------:R-:W0:Y:S02]  /*0700*/  LDCU UR4, c[0x0][0x604] ;  /* 0x0000c080ff0477ac */ /* 0x000e240008000800 */
[----:B0-----:R-:W-:-:S07]  /*0710*/  FMUL.FTZ R0, R0, UR4 ;  /* 0x0000000400007c20 */ /* 0x001fce0008410000 */
.L_x_2097:
[----:B------:R-:W0:Y:S01]  /*0720*/  LDC.64 R2, c[0x0][0x5e8] ;  /* 0x00017a00ff027b82 */ /* 0x000e220000000a00 */
[----:B------:R-:W-:-:S05]  /*0730*/  F2FP.F16.F32.PACK_AB R0, RZ, R0 ;  /* 0x00000000ff00723e */ /* 0x000fca00000000ff */
[----:B0-----:R-:W-:Y:S01]  /*0740*/  STG.E.U16 desc[UR6][R2.64], R0 ;  /* 0x0000000002007986 */ /* 0x001fe2000c101506 */
[----:B------:R-:W-:Y:S05]  /*0750*/  EXIT ;  /* 0x000000000000794d */ /* 0x000fea0003800000 */
.L_x_2087:
        /* <DEDUP_REMOVED lines=12> */
[----:B------:R-:W-:Y:S01]  /*0820*/  IADD3 R3, PT, PT, R3, 0x80, RZ ;  /* 0x0000008003037810 */ /* 0x000fe20007ffe0ff */
[----:B----4-:R-:W-:-:S05]  /*0830*/  HADD2.F32 R2, -RZ, R6.H0_H0 ;  /* 0x20000006ff027230 */ /* 0x010fca0000004100 */
[C---:B------:R-:W-:Y:S01]  /*0840*/  FSETP.GTU.FTZ.AND P0, PT, R2.reuse, RZ, PT ;  /* 0x000000ff0200720b */ /* 0x040fe20003f1c000 */
[----:B--2---:R-:W-:Y:S01]  /*0850*/  FADD.FTZ R11, R2, UR8 ;  /* 0x00000008020b7e21 */ /* 0x004fe20008010000 */
[----:B---3--:R-:W-:-:S05]  /*0860*/  HADD2.F32 R0, -RZ, R4.H0_H0 ;  /* 0x20000004ff007230 */ /* 0x008fca0000004100 */
[----:B-1----:R-:W-:-:S04]  /*0870*/  FMUL.FTZ R10, R0, UR5 ;  /* 0x00000005000a7c20 */ /* 0x002fc80008410000 */
[----:B------:R-:W-:Y:S02]  /*0880*/  FMUL.FTZ R10, R10, R11 ;  /* 0x0000000b0a0a7220 */ /* 0x000fe40000410000 */
[----:B------:R-:W-:Y:S01]  /*0890*/  @P0 FMUL.FTZ R10, R0, UR9 ;  /* 0x00000009000a0c20 */ /* 0x000fe20008410000 */
[----:B------:R-:W-:-:S04]  /*08a0*/  ISETP.GE.AND P0, PT, R3, UR4, PT ;  /* 0x0000000403007c0c */ /* 0x000fc8000bf06270 */
[----:B------:R-:W-:-:S05]  /*08b0*/  F2FP.F16.F32.PACK_AB R10, RZ, R10 ;  /* 0x0000000aff0a723e */ /* 0x000fca00000000ff */
        /* <DEDUP_REMOVED lines=10> */
[----:B------:R-:W-:Y:S01]  /*0960*/  IADD3 R3, PT, PT, R3, 0x80, RZ ;  /* 0x0000008003037810 */ /* 0x000fe20007ffe0ff */
[----:B-----5:R-:W-:-:S05]  /*0970*/  HADD2.F32 R2, -RZ, R6.H0_H0 ;  /* 0x20000006ff027230 */ /* 0x020fca0000004100 */
[C---:B------:R-:W-:Y:S01]  /*0980*/  FSETP.GTU.FTZ.AND P0, PT, R2.reuse, RZ, PT ;  /* 0x000000ff0200720b */ /* 0x040fe20003f1c000 */
[----:B---3--:R-:W-:Y:S01]  /*0990*/  FADD.FTZ R11, R2, UR8 ;  /* 0x00000008020b7e21 */ /* 0x008fe20008010000 */
[----:B----4-:R-:W-:-:S05]  /*09a0*/  HADD2.F32 R0, -RZ, R4.H0_H0 ;  /* 0x20000004ff007230 */ /* 0x010fca0000004100 */
[----:B--2---:R-:W-:-:S04]  /*09b0*/  FMUL.FTZ R10, R0, UR5 ;  /* 0x00000005000a7c20 */ /* 0x004fc80008410000 */
[----:B------:R-:W-:Y:S02]  /*09c0*/  FMUL.FTZ R10, R10, R11 ;  /* 0x0000000b0a0a7220 */ /* 0x000fe40000410000 */
[----:B------:R-:W-:-:S05]  /*09d0*/  @P0 FMUL.FTZ R10, R0, UR9 ;  /* 0x00000009000a0c20 */ /* 0x000fca0008410000 */
[----:B------:R-:W-:-:S05]  /*09e0*/  F2FP.F16.F32.PACK_AB R10, RZ, R10 ;  /* 0x0000000aff0a723e */ /* 0x000fca00000000ff */
[----:B0-----:R0:W-:Y:S02]  /*09f0*/  STG.E.U16 desc[UR6][R8.64], R10 ;  /* 0x0000000a08007986 */ /* 0x0011e4000c101506 */
.L_x_2100:
[----:B------:R-:W-:-:S13]  /*0a00*/  ISETP.GE.AND P0, PT, R3, UR4, PT ;  /* 0x0000000403007c0c */ /* 0x000fda000bf06270 */
[----:B------:R-:W-:Y:S05]  /*0a10*/  @P0 BREAK.RELIABLE B1 ;  /* 0x0000000000010942 */ /* 0x000fea0003800100 */
[----:B------:R-:W-:Y:S05]  /*0a20*/  @P0 BRA `(.L_x_2101) ;  /* 0x0000000000480947 */ /* 0x000fea0003800000 */
[----:B------:R-:W-:Y:S05]  /*0a30*/  BSYNC.RELIABLE B1 ;  /* 0x0000000000017941 */ /* 0x000fea0003800100 */
.L_x_2099:
        /* <DEDUP_REMOVED lines=17> */
.L_x_2101:
[----:B------:R-:W-:Y:S05]  /*0b50*/  BSYNC.RECONVERGENT B0 ;  /* 0x0000000000007941 */ /* 0x000fea0003800200 */
.L_x_2098:
        /* <DEDUP_REMOVED lines=10> */
[----:B01----:R-:W-:-:S05]  /*0c00*/  HADD2.F32 R8, -RZ, R4.H0_H0 ;  /* 0x20000004ff087230 */ /* 0x003fca0000004100 */
[C---:B------:R-:W-:Y:S01]  /*0c10*/  FSETP.GTU.FTZ.AND P0, PT, R8.reuse, RZ, PT ;  /* 0x000000ff0800720b */ /* 0x040fe20003f1c000 */
[----:B----4-:R-:W-:Y:S01]  /*0c20*/  FADD.FTZ R8, R8, UR8 ;  /* 0x0000000808087e21 */ /* 0x010fe20008010000 */
[----:B--2---:R-:W-:-:S05]  /*0c30*/  HADD2.F32 R0, -RZ, R2.H0_H0 ;  /* 0x20000002ff007230 */ /* 0x004fca0000004100 */
[----:B---3--:R-:W-:-:S04]  /*0c40*/  FMUL.FTZ R9, R0, UR4 ;  /* 0x0000000400097c20 */ /* 0x008fc80008410000 */
[----:B------:R-:W-:Y:S02]  /*0c50*/  FMUL.FTZ R8, R9, R8 ;  /* 0x0000000809087220 */ /* 0x000fe40000410000 */
[----:B------:R-:W-:-:S05]  /*0c60*/  @P0 FMUL.FTZ R8, R0, UR9 ;  /* 0x0000000900080c20 */ /* 0x000fca0008410000 */
[----:B------:R-:W-:-:S05]  /*0c70*/  F2FP.F16.F32.PACK_AB R8, RZ, R8 ;  /* 0x00000008ff08723e */ /* 0x000fca00000000ff */
[----:B-----5:R-:W-:Y:S01]  /*0c80*/  STG.E.U16 desc[UR6][R6.64], R8 ;  /* 0x0000000806007986 */ /* 0x020fe2000c101506 */
[----:B------:R-:W-:Y:S05]  /*0c90*/  EXIT ;  /* 0x000000000000794d */ /* 0x000fea0003800000 */
.L_x_2086:
        /* <DEDUP_REMOVED lines=358> */
.L_x_2106:
        /* <DEDUP_REMOVED lines=8> */
[----:B------:R-:W-:Y:S01]  /*2380*/  IADD3 R3, PT, PT, R3, 0x80, RZ ;  /* 0x0000008003037810 */ /* 0x000fe20007ffe0ff */
[----:B--2---:R-:W-:-:S05]  /*2390*/  HADD2.F32 R4, -RZ, R8.H0_H0 ;  /* 0x20000008ff047230 */ /* 0x004fca0000004100 */
[----:B------:R-:W-:Y:S01]  /*23a0*/  FSETP.GTU.FTZ.AND P0, PT, R4, RZ, PT ;  /* 0x000000ff0400720b */ /* 0x000fe20003f1c000 */
[----:B---3--:R-:W-:-:S12]  /*23b0*/  HADD2.F32 R8, -RZ, R6.H0_H0 ;  /* 0x20000006ff087230 */ /* 0x008fd80000004100 */
        /* <DEDUP_REMOVED lines=11> */
[----:B------:R-:W-:Y:S02]  /*2470*/  F2FP.F16.F32.PACK_AB R9, RZ, R9 ;  /* 0x00000009ff09723e */ /* 0x000fe400000000ff */
        /* <DEDUP_REMOVED lines=353> */
.L_x_2108:
        /* <DEDUP_REMOVED lines=24> */
[----:B------:R-:W-:-:S05]  /*3c10*/  IADD3.X R5, PT, PT, RZ, UR9, RZ, P0, !PT ;  /* 0x00000009ff057c10 */ /* 0x000fca00087fe4ff */
[----:B------:R0:W-:Y:S02]  /*3c20*/  STG.E.U16 desc[UR6][R4.64], R9 ;  /* 0x0000000904007986 */ /* 0x0001e4000c101506 */
.L_x_2105:
[----:B------:R-:W-:-:S13]  /*3c30*/  ISETP.GE.AND P0, PT, R3, UR4, PT ;  /* 0x0000000403007c0c */ /* 0x000fda000bf06270 */
[----:B------:R-:W-:Y:S05]  /*3c40*/  @P0 BREAK.RELIABLE B0 ;  /* 0x0000000000000942 */ /* 0x000fea0003800100 */
[----:B------:R-:W-:Y:S05]  /*3c50*/  @P0 BRA `(.L_x_2107) ;  /* 0x0000001400dc0947 */ /* 0x000fea0003800000 */
[----:B------:R-:W-:Y:S05]  /*3c60*/  BSYNC.RELIABLE B0 ;  /* 0x0000000000007941 */ /* 0x000fea0003800100 */
.L_x_2104:
        /* <DEDUP_REMOVED lines=348> */
.L_x_2109:
        /* <DEDUP_REMOVED lines=26> */
.L_x_2107:
[----:B------:R-:W-:Y:S05]  /*53d0*/  BSYNC.RECONVERGENT B1 ;  /* 0x0000000000017941 */ /* 0x000fea0003800200 */
.L_x_2103:
        /* <DEDUP_REMOVED lines=351> */
.L_x_2110:
[----:B------:R-:W0:Y:S01]  /*69d0*/  LDCU.128 UR8, c[0x0][0x5f0] ;  /* 0x0000be00ff0877ac */ /* 0x000e220008000c00 */
[----:B------:R-:W1:Y:S01]  /*69e0*/  LDCU.64 UR4, c[0x0][0x5e8] ;  /* 0x0000bd00ff0477ac */ /* 0x000e620008000a00 */
[----:B0-----:R-:W-:-:S04]  /*69f0*/  IADD3 R6, P0, PT, R4, UR10, RZ ;  /* 0x0000000a04067c10 */ /* 0x001fc8000ff1e0ff */
[----:B------:R-:W-:-:S05]  /*6a00*/  IADD3.X R7, PT, PT, RZ, UR11, RZ, P0, !PT ;  /* 0x0000000bff077c10 */ /* 0x000fca00087fe4ff */
[----:B------:R-:W2:Y:S01]  /*6a10*/  LDG.E.U16 R6, desc[UR6][R6.64] ;  /* 0x0000000606067981 */ /* 0x000ea2000c1e1500 */
[----:B------:R-:W-:-:S04]  /*6a20*/  IADD3 R4, P0, PT, R0, UR8, RZ ;  /* 0x0000000800047c10 */ /* 0x000fc8000ff1e0ff */
[----:B------:R-:W-:-:S05]  /*6a30*/  IADD3.X R5, PT, PT, RZ, UR9, RZ, P0, !PT ;  /* 0x00000009ff057c10 */ /* 0x000fca00087fe4ff */
[----:B------:R-:W3:Y:S01]  /*6a40*/  LDG.E.U16 R4, desc[UR6][R4.64] ;  /* 0x0000000604047981 */ /* 0x000ee2000c1e1500 */
[----:B-1----:R-:W-:Y:S01]  /*6a50*/  IADD3 R2, P1, PT, R3, UR4, RZ ;  /* 0x0000000403027c10 */ /* 0x002fe2000ff3e0ff */
[----:B------:R-:W-:Y:S03]  /*6a60*/  BSSY.RECONVERGENT B1, `(.L_x_2111) ;  /* 0x0000011000017945 */ /* 0x000fe60003800200 */
[----:B------:R-:W-:Y:S01]  /*6a70*/  IADD3.X R3, PT, PT, RZ, UR5, RZ, P1, !PT ;  /* 0x00000005ff037c10 */ /* 0x000fe20008ffe4ff */
[----:B--2---:R-:W-:-:S05]  /*6a80*/  HADD2.F32 R0, -RZ, R6.H0_H0 ;  /* 0x20000006ff007230 */ /* 0x004fca0000004100 */
[----:B------:R-:W-:Y:S01]  /*6a90*/  FSETP.GTU.FTZ.AND P0, PT, R0, RZ, PT ;  /* 0x000000ff0000720b */ /* 0x000fe20003f1c000 */
[----:B---3--:R-:W-:-:S12]  /*6aa0*/  HADD2.F32 R8, -RZ, R4.H0_H0 ;  /* 0x20000004ff087230 */ /* 0x008fd80000004100 */
        /* <DEDUP_REMOVED lines=10> */
.L_x_2112:
[----:B------:R-:W0:Y:S02]  /*6b50*/  LDCU UR4, c[0x0][0x604] ;  /* 0x0000c080ff0477ac */ /* 0x000e240008000800 */
[----:B0-----:R-:W-:-:S07]  /*6b60*/  FMUL.FTZ R0, R8, UR4 ;  /* 0x0000000408007c20 */ /* 0x001fce0008410000 */
.L_x_2113:
[----:B------:R-:W-:Y:S05]  /*6b70*/  BSYNC.RECONVERGENT B1 ;  /* 0x0000000000017941 */ /* 0x000fea0003800200 */
.L_x_2111:
[----:B------:R-:W-:-:S05]  /*6b80*/  F2FP.F16.F32.PACK_AB R0, RZ, R0 ;  /* 0x00000000ff00723e */ /* 0x000fca00000000ff */
[----:B------:R-:W-:Y:S01]  /*6b90*/  STG.E.U16 desc[UR6][R2.64], R0 ;  /* 0x0000000002007986 */ /* 0x000fe2000c101506 */
[----:B------:R-:W-:Y:S05]  /*6ba0*/  EXIT ;  /* 0x000000000000794d */ /* 0x000fea0003800000 */
.L_x_2102:
        /* <DEDUP_REMOVED lines=355> */
.L_x_2117:
        /* <DEDUP_REMOVED lines=10> */
[----:B------:R-:W-:Y:S01]  /*8280*/  IADD3 R3, PT, PT, R3, 0x80, RZ ;  /* 0x0000008003037810 */ /* 0x000fe20007ffe0ff */
[----:B--2---:R-:W-:Y:S02]  /*8290*/  HADD2.F32 R10, -RZ, R8.H0_H0 ;  /* 0x20000008ff0a7230 */ /* 0x004fe40000004100 */
[----:B----4-:R-:W-:-:S03]  /*82a0*/  HADD2.F32 R4, -RZ, R6.H0_H0 ;  /* 0x20000006ff047230 */ /* 0x010fc60000004100 */
[C---:B------:R-:W-:Y:S01]  /*82b0*/  FSETP.GTU.FTZ.AND P0, PT, R10.reuse, RZ, PT ;  /* 0x000000ff0a00720b */ /* 0x040fe20003f1c000 */
[----:B0-----:R-:W-:Y:S01]  /*82c0*/  FADD.FTZ R10, R10, UR10 ;  /* 0x0000000a0a0a7e21 */ /* 0x001fe20008010000 */
[----:B-1----:R-:W-:-:S04]  /*82d0*/  FMUL.FTZ R11, R4, UR5 ;  /* 0x00000005040b7c20 */ /* 0x002fc80008410000 */
[----:B------:R-:W-:-:S07]  /*82e0*/  FMUL.FTZ R10, R11, R10 ;  /* 0x0000000a0b0a7220 */ /* 0x000fce0000410000 */
[----:B------:R-:W-:Y:S01]  /*82f0*/  @P0 FMUL.FTZ R10, R4, UR11 ;  /* 0x0000000b040a0c20 */ /* 0x000fe20008410000 */
[----:B---3--:R-:W-:-:S04]  /*8300*/  IADD3 R4, P0, PT, R5, UR8, RZ ;  /* 0x0000000805047c10 */ /* 0x008fc8000ff1e0ff */
        /* <DEDUP_REMOVED lines=354> */
.L_x_2119:
        /* <DEDUP_REMOVED lines=20> */
[----:B------:R-:W-:-:S05]  /*9a70*/  IADD3.X R5, PT, PT, RZ, UR9, RZ, P0, !PT ;  /* 0x00000009ff057c10 */ /* 0x000fca00087fe4ff */
[----:B------:R0:W-:Y:S02]  /*9a80*/  STG.E.U16 desc[UR6][R4.64], R10 ;  /* 0x0000000a04007986 */ /* 0x0001e4000c101506 */
.L_x_2116:
[----:B------:R-:W-:-:S13]  /*9a90*/  ISETP.GE.AND P0, PT, R3, UR4, PT ;  /* 0x0000000403007c0c */ /* 0x000fda000bf06270 */
[----:B------:R-:W-:Y:S05]  /*9aa0*/  @P0 BREAK.RELIABLE B1 ;  /* 0x0000000000010942 */ /* 0x000fea0003800100 */
[----:B------:R-:W-:Y:S05]  /*9ab0*/  @P0 BRA `(.L_x_2118) ;  /* 0x0000001400cc0947 */ /* 0x000fea0003800000 */
[----:B------:R-:W-:Y:S05]  /*9ac0*/  BSYNC.RELIABLE B1 ;  /* 0x0000000000017941 */ /* 0x000fea0003800100 */
.L_x_2115:
        /* <DEDUP_REMOVED lines=348> */
.L_x_2120:
        /* <DEDUP_REMOVED lines=22> */
.L_x_2118:
[----:B------:R-:W-:Y:S05]  /*b1f0*/  BSYNC.RECONVERGENT B0 ;  /* 0x0000000000007941 */ /* 0x000fea0003800200 */
.L_x_2114:
        /* <DEDUP_REMOVED lines=351> */
.L_x_2121:
        /* <DEDUP_REMOVED lines=10> */
[----:B---3--:R-:W-:-:S02]  /*c890*/  HADD2.F32 R2, -RZ, R6.H0_H0 ;  /* 0x20000006ff027230 */ /* 0x008fc40000004100 */
[----:B----4-:R-:W-:-:S03]  /*c8a0*/  HADD2.F32 R0, -RZ, R4.H0_H0 ;  /* 0x20000004ff007230 */ /* 0x010fc60000004100 */
[C---:B------:R-:W-:Y:S01]  /*c8b0*/  FSETP.GTU.FTZ.AND P0, PT, R2.reuse, RZ, PT ;  /* 0x000000ff0200720b */ /* 0x040fe20003f1c000 */
[----:B--2---:R-:W-:Y:S01]  /*c8c0*/  FADD.FTZ R9, R2, UR10 ;  /* 0x0000000a02097e21 */ /* 0x004fe20008010000 */
[----:B0-----:R-:W-:-:S04]  /*c8d0*/  FMUL.FTZ R8, R0, UR8 ;  /* 0x0000000800087c20 */ /* 0x001fc80008410000 */
[----:B------:R-:W-:-:S07]  /*c8e0*/  FMUL.FTZ R8, R8, R9 ;  /* 0x0000000908087220 */ /* 0x000fce0000410000 */
[----:B------:R-:W-:Y:S01]  /*c8f0*/  @P0 FMUL.FTZ R8, R0, UR11 ;  /* 0x0000000b00080c20 */ /* 0x000fe20008410000 */
[----:B-1----:R-:W-:-:S04]  /*c900*/  IADD3 R2, P0, PT, R3, UR4, RZ ;  /* 0x0000000403027c10 */ /* 0x002fc8000ff1e0ff */
[----:B------:R-:W-:Y:S02]  /*c910*/  F2FP.F16.F32.PACK_AB R8, RZ, R8 ;  /* 0x00000008ff08723e */ /* 0x000fe400000000ff */
[----:B------:R-:W-:-:S05]  /*c920*/  IADD3.X R3, PT, PT, RZ, UR5, RZ, P0, !PT ;  /* 0x00000005ff037c10 */ /* 0x000fca00087fe4ff */
[----:B------:R-:W-:Y:S01]  /*c930*/  STG.E.U16 desc[UR6][R2.64], R8 ;  /* 0x0000000802007986 */ /* 0x000fe2000c101506 */
[----:B------:R-:W-:Y:S05]  /*c940*/  EXIT ;  /* 0x000000000000794d */ /* 0x000fea0003800000 */
.L_x_2122:
        /* <DEDUP_REMOVED lines=11> */
.L_x_7948:


//--------------------- .text._ZN2at6native27unrolled_elementwise_kernelIZZZNS0_60_GLOBAL__N__171e0b9f_22_ActivationEluKernel_cu_9e10b42f_306119elu_backward_kernelERNS_18TensorIteratorBaseERKN3c106ScalarES8_S8_bENKUlvE_clEvENKUlvE1_clEvEUlNS5_4HalfESB_E_St5arrayIPcLm3EELi4E23TrivialOffsetCalculatorILi2EjESG_ILi1EjENS0_6memory15LoadWithoutCastENSJ_16StoreWithoutCastEEEviT_T0_T2_T3_T4_T5_ --------------------------
	.section	.text._ZN2at6native27unrolled_elementwise_kernelIZZZNS0_60_GLOBAL__N__171e0b9f_22_ActivationEluKernel_cu_9e10b42f_306119elu_backward_kernelERNS_18TensorIteratorBaseERKN3c106ScalarES8_S8_bENKUlvE_clEvENKUlvE1_clEvEUlNS5_4HalfESB_E_St5arrayIPcLm3EELi4E23TrivialOffsetCalculatorILi2EjESG_ILi1EjENS0_6memory15LoadWithoutCastENSJ_16StoreWithoutCastEEEviT_T0_T2_T3_T4_T5_,"ax",@progbits
	.align	128
        .global         _ZN2at6native27unrolled_elementwise_kernelIZZZNS0_60_GLOBAL__N__171e0b9f_22_ActivationEluKernel_cu_9e10b42f_306119elu_backward_kernelERNS_18TensorIteratorBaseERKN3c106ScalarES8_S8_bENKUlvE_clEvENKUlvE1_clEvEUlNS5_4HalfESB_E_St5arrayIPcLm3EELi4E23TrivialOffsetCalculatorILi2EjESG_ILi1EjENS0_6memory15LoadWithoutCastENSJ_16StoreWithoutCastEEEviT_T0_T2_T3_T4_T5_
        .type           _ZN2at6native27unrolled_elementwise_kernelIZZZNS0_60_GLOBAL__N__171e0b9f_22_ActivationEluKernel_cu_9e10b42f_306119elu_backward_kernelERNS_18TensorIteratorBaseERKN3c106ScalarES8_S8_bENKUlvE_clEvENKUlvE1_clEvEUlNS5_4HalfESB_E_St5arrayIPcLm3EELi4E23TrivialOffsetCalculatorILi2EjESG_ILi1EjENS0_6memory15LoadWithoutCastENSJ_16StoreWithoutCastEEEviT_T0_T2_T3_T4_T5_,@function
        .size           _ZN2at6native27unrolled_elementwise_kernelIZZZNS0_60_GLOBAL__N__171e0b9f_22_ActivationEluKernel_cu_9e10b42f_306119elu_backward_kernelERNS_18TensorIteratorBaseERKN3c106ScalarES8_S8_bENKUlvE_clEvENKUlvE1_clEvEUlNS5_4HalfESB_E_St5arrayIPcLm3EELi4E23TrivialOffsetCalculatorILi2EjESG_ILi1EjENS0_6memory15LoadWithoutCastENSJ_16StoreWithoutCastEEEviT_T0_T2_T3_T4_T5_,(.L_x_7949 - _ZN2at6native27unrolled_elementwise_kernelIZZZNS0_60_GLOBAL__N__171e0b9f_22_ActivationEluKernel_cu_9e10b42f_306119elu_backward_kernelERNS_18TensorIteratorBaseERKN3c106ScalarES8_S8_bENKUlvE_clEvENKUlvE1_clEvEUlNS5_4HalfESB_E_St5arrayIPcLm3EELi4E23TrivialOffsetCalculatorILi2EjESG_ILi1EjENS0_6memory15LoadWithoutCastENSJ_16StoreWithoutCastEEEviT_T0_T2_T3_T4_T5_)
        .other          _ZN2at6native27unrolled_elementwise_kernelIZZZNS0_60_GLOBAL__N__171e0b9f_22_ActivationEluKernel_cu_9e10b42f_306119elu_backward_kernelERNS_18TensorIteratorBaseERKN3c106ScalarES8_S8_bENKUlvE_clEvENKUlvE1_clEvEUlNS5_4HalfESB_E_St5arrayIPcLm3EELi4E23TrivialOffsetCalculatorILi2EjESG_ILi1EjENS0_6memory15LoadWithoutCastENSJ_16StoreWithoutCastEEEviT_T0_T2_T3_T4_T5_,@"STO_CUDA_ENTRY STV_DEFAULT"
_ZN2at6native27unrolled_elementwise_kernelIZZZNS0_60_GLOBAL__N__171e0b9f_22_ActivationEluKernel_cu_9e10b42f_306119elu_backward_kernelERNS_18TensorIteratorBaseERKN3c106ScalarES8_S8_bENKUlvE_clEvENKUlvE1_clEvEUlNS5_4HalfESB_E_St5arrayIPcLm3EELi4E23TrivialOffsetCalculatorILi2EjESG_ILi1EjENS0_6memory15LoadWithoutCastENSJ_16StoreWithoutCastEEEviT_T0_T2_T3_T4_T5_:
.text._ZN2at6native27unrolled_elementwise_kernelIZZZNS0_60_GLOBAL__N__171e0b9f_22_ActivationEluKernel_cu_9e10b42f_306119elu_backward_kernelERNS_18TensorIteratorBaseERKN3c106ScalarES8_S8_bENKUlvE_clEvENKUlvE1_clEvEUlNS5_4HalfESB_E_St5arrayIPcLm3EELi4E23TrivialOffsetCalculatorILi2EjESG_ILi1EjENS0_6memory15LoadWithoutCastENSJ_16StoreWithoutCastEEEviT_T0_T2_T3_T4_T5_:
        /* <DEDUP_REMOVED lines=16> */
[----:B------:R-:W-:Y:S01]  /*0100*/  @!P1 LEA R27, R0, R25, 0x9 ;  /* 0x00000019001b9211 */ /* 0x000fe200078e48ff */
[----:B------:R-:W4:Y:S01]  /*0110*/  @!P1 LDC.64 R16, c[0x0][0x3a8] ;  /* 0x0000ea00ff109b82 */ /* 0x000f220000000a00 */
[----:B------:R-:W-:-:S04]  /*0120*/  @!P1 IADD3 R25, PT, PT, R25, 0x80, RZ ;  /* 0x0000008019199810 */ /* 0x000fc80007ffe0ff */
[----:B------:R-:W-:Y:S01]  /*0130*/  ISETP.GE.AND P3, PT, R25, R18, PT ;  /* 0x000000121900720c */ /* 0x000fe20003f66270 */
[C---:B0-----:R-:W-:Y:S02]  /*0140*/  @!P0 IMAD.WIDE.U32 R12, R21.reuse, 0x2, R12 ;  /* 0x00000002150c8825 */ /* 0x041fe400078e000c */
[----:B------:R-:W0:Y:S01]  /*0150*/  @!P1 LDC.64 R2, c[0x0][0x3b0] ;  /* 0x0000ec00ff029b82 */ /* 0x000e220000000a00 */
[----:B------:R-:W-:Y:S02]  /*0160*/  PRMT R24, RZ, 0x7610, R24 ;  /* 0x00007610ff187816 */ /* 0x000fe40000000018 */
[----:B-1----:R1:W5:Y:S01]  /*0170*/  @!P0 LDG.E.U16 R20, desc[UR4][R12.64] ;  /* 0x000000040c148981 */ /* 0x002362000c1e1500 */
[----:B--2---:R-:W-:Y:S01]  /*0180*/  @!P0 IMAD.WIDE.U32 R14, R21, 0x2, R14 ;  /* 0x00000002150e8825 */ /* 0x004fe200078e000e */
[----:B------:R-:W-:-:S05]  /*0190*/  PRMT R21, RZ, 0x7610, R21 ;  /* 0x00007610ff157816 */ /* 0x000fca0000000015 */
[----:B------:R-:W-:Y:S01]  /*01a0*/  @!P3 LEA R23, R0, R25, 0x9 ;  /* 0x000000190017b211 */ /* 0x000fe200078e48ff */
[----:B------:R-:W2:Y:S01]  /*01b0*/  @!P3 LDC.64 R4, c[0x0][0x3a8] ;  /* 0x0000ea00ff04bb82 */ /* 0x000ea20000000a00 */
[----:B------:R-:W-:Y:S01]  /*01c0*/  @!P3 IADD3 R25, PT, PT, R25, 0x80, RZ ;  /* 0x000000801919b810 */ /* 0x000fe20007ffe0ff */
[----:B----4-:R-:W-:-:S03]  /*01d0*/  @!P1 IMAD.WIDE.U32 R16, R27, 0x2, R16 ;  /* 0x000000021b109825 */ /* 0x010fc600078e0010 */
[----:B------:R-:W-:Y:S01]  /*01e0*/  ISETP.GE.AND P2, PT, R25, R18, PT ;  /* 0x000000121900720c */ /* 0x000fe20003f46270 */
[----:B------:R4:W5:Y:S02]  /*01f0*/  @!P0 LDG.E.U16 R21, desc[UR4][R14.64] ;  /* 0x000000040e158981 */ /* 0x000964000c1e1500 */
[----:B------:R-:W3:Y:S01]  /*0200*/  @!P3 LDC.64 R6, c[0x0][0x3b0] ;  /* 0x0000ec00ff06bb82 */ /* 0x000ee20000000a00 */
[----:B-1----:R-:W-:Y:S02]  /*0210*/  PRMT R12, RZ, 0x7610, R12 ;  /* 0x00007610ff0c7816 */ /* 0x002fe4000000000c */
[----:B------:R-:W-:Y:S01]  /*0220*/  PRMT R13, RZ, 0x7610, R13 ;  /* 0x00007610ff0d7816 */ /* 0x000fe2000000000d */
[----:B------:R4:W5:Y:S06]  /*0230*/  @!P1 LDG.E.U16 R22, desc[UR4][R16.64] ;  /* 0x0000000410169981 */ /* 0x00096c000c1e1500 */
[----:B------:R-:W1:Y:S08]  /*0240*/  @!P2 LDC.64 R8, c[0x0][0x3a8] ;  /* 0x0000ea00ff08ab82 */ /* 0x000e700000000a00 */
[----:B------:R-:W4:Y:S01]  /*0250*/  @!P2 LDC.64 R10, c[0x0][0x3b0] ;  /* 0x0000ec00ff0aab82 */ /* 0x000f220000000a00 */
[----:B------:R-:W-:Y:S01]  /*0260*/  @!P2 LEA R25, R0, R25, 0x9 ;  /* 0x000000190019a211 */ /* 0x000fe200078e48ff */
[----:B--2---:R-:W-:-:S04]  /*0270*/  @!P3 IMAD.WIDE.U32 R4, R23, 0x2, R4 ;  /* 0x000000021704b825 */ /* 0x004fc800078e0004 */
[----:B---3--:R-:W-:Y:S01]  /*0280*/  @!P3 IMAD.WIDE.U32 R6, R23, 0x2, R6 ;  /* 0x000000021706b825 */ /* 0x008fe200078e0006 */
[----:B------:R-:W-:Y:S01]  /*0290*/  PRMT R23, RZ, 0x7610, R23 ;  /* 0x00007610ff177816 */ /* 0x000fe20000000017 */
[----:B------:R2:W5:Y:S02]  /*02a0*/  @!P3 LDG.E.U16 R24, desc[UR4][R4.64] ;  /* 0x000000040418b981 */ /* 0x000564000c1e1500 */
[----:B0-----:R-:W-:-:S03]  /*02b0*/  @!P1 IMAD.WIDE.U32 R2, R27, 0x2, R2 ;  /* 0x000000021b029825 */ /* 0x001fc600078e0002 */
[----:B------:R2:W5:Y:S01]  /*02c0*/  @!P3 LDG.E.U16 R23, desc[UR4][R6.64] ;  /* 0x000000040617b981 */ /* 0x000562000c1e1500 */
[----:B-1----:R-:W-:-:S05]  /*02d0*/  @!P2 IMAD.WIDE.U32 R8, R25, 0x2, R8 ;  /* 0x000000021908a825 */ /* 0x002fca00078e0008 */
[----:B------:R2:W5:Y:S01]  /*02e0*/  @!P2 LDG.E.U16 R12, desc[UR4][R8.64] ;  /* 0x00000004080ca981 */ /* 0x000562000c1e1500 */
[----:B----4-:R-:W-:Y:S01]  /*02f0*/  @!P2 IMAD.WIDE.U32 R10, R25, 0x2, R10 ;  /* 0x00000002190aa825 */ /* 0x010fe200078e000a */
[----:B------:R-:W-:-:S04]  /*0300*/  PRMT R25, RZ, 0x7610, R25 ;  /* 0x00007610ff197816 */ /* 0x000fc80000000019 */
[----:B------:R2:W5:Y:S04]  /*0310*/  @!P2 LDG.E.U16 R13, desc[UR4][R10.64] ;  /* 0x000000040a0da981 */ /* 0x000568000c1e1500 */
[----:B------:R2:W5:Y:S01]  /*0320*/  @!P1 LDG.E.U16 R25, desc[UR4][R2.64] ;  /* 0x0000000402199981 */ /* 0x000562000c1e1500 */
[----:B------:R-:W-:Y:S01]  /*0330*/  UISETP.NE.AND UP0, UPT, UR6, URZ, UPT ;  /* 0x000000ff0600728c */ /* 0x000fe2000bf05270 */
[----:B------:R-:W-:Y:S08]  /*0340*/  BSSY.RECONVERGENT B0, `(.L_x_2123) ;  /* 0x0000094000007945 */ /* 0x000ff00003800200 */
[----:B--2---:R-:W-:Y:S05]  /*0350*/  BRA.U UP0, `(.L_x_2124) ;  /* 0x0000000500647547 */ /* 0x004fea000b800000 */
        /* <DEDUP_REMOVED lines=17> */
.L_x_2128:
[----:B------:R-:W0:Y:S02]  /*0470*/  LDCU UR6, c[0x0][0x38c] ;  /* 0x00007180ff0677ac */ /* 0x000e240008000800 */
[----:B0-----:R-:W-:-:S07]  /*0480*/  FMUL.FTZ R2, R20, UR6 ;  /* 0x0000000614027c20 */ /* 0x001fce0008410000 */
.L_x_2129:
[----:B------:R-:W-:Y:S05]  /*0490*/  BSYNC.RECONVERGENT B2 ;  /* 0x0000000000027941 */ /* 0x000fea0003800200 */
.L_x_2127:
[----:B------:R-:W-:-:S07]  /*04a0*/  F2FP.F16.F32.PACK_AB R2, RZ, R2 ;  /* 0x00000002ff02723e */ /* 0x000fce00000000ff */
.L_x_2126:
[----:B------:R-:W-:Y:S05]  /*04b0*/  BSYNC.RECONVERGENT B1 ;  /* 0x0000000000017941 */ /* 0x000fea0003800200 */
.L_x_2125:
[----:B------:R-:W-:Y:S01]  /*04c0*/  IADD3 R3, PT, PT, R19, 0x80, RZ ;  /* 0x0000008013037810 */ /* 0x000fe20007ffe0ff */
[----:B------:R-:W-:Y:S03]  /*04d0*/  BSSY.RECONVERGENT B1, `(.L_x_2130) ;  /* 0x0000015000017945 */ /* 0x000fe60003800200 */
        /* <DEDUP_REMOVED lines=16> */
.L_x_2133:
[----:B------:R-:W0:Y:S02]  /*05e0*/  LDCU UR6, c[0x0][0x38c] ;  /* 0x00007180ff0677ac */ /* 0x000e240008000800 */
[----:B0-----:R-:W-:-:S07]  /*05f0*/  FMUL.FTZ R4, R22, UR6 ;  /* 0x0000000616047c20 */ /* 0x001fce0008410000 */
.L_x_2134:
[----:B------:R-:W-:Y:S05]  /*0600*/  BSYNC.RECONVERGENT B2 ;  /* 0x0000000000027941 */ /* 0x000fea0003800200 */
.L_x_2132:
[----:B------:R-:W-:-:S07]  /*0610*/  F2FP.F16.F32.PACK_AB R4, RZ, R4 ;  /* 0x00000004ff04723e */ /* 0x000fce00000000ff */
.L_x_2131:
[----:B------:R-:W-:Y:S05]  /*0620*/  BSYNC.RECONVERGENT B1 ;  /* 0x0000000000017941 */ /* 0x000fea0003800200 */
.L_x_2130:
        /* <DEDUP_REMOVED lines=18> */
.L_x_2138:
[----:B------:R-:W0:Y:S02]  /*0750*/  LDCU UR6, c[0x0][0x38c] ;  /* 0x00007180ff0677ac */ /* 0x000e240008000800 */
[----:B0-----:R-:W-:-:S07]  /*0760*/  FMUL.FTZ R5, R24, UR6 ;  /* 0x0000000618057c20 */ /* 0x001fce0008410000 */
.L_x_2139:
[----:B------:R-:W-:Y:S05]  /*0770*/  BSYNC.RECONVERGENT B2 ;  /* 0x0000000000027941 */ /* 0x000fea0003800200 */
.L_x_2137:
[----:B------:R-:W-:-:S07]  /*0780*/  F2FP.F16.F32.PACK_AB R5, RZ, R5 ;  /* 0x00000005ff05723e */ /* 0x000fce00000000ff */
.L_x_2136:
[----:B------:R-:W-:Y:S05]  /*0790*/  BSYNC.RECONVERGENT B1 ;  /* 0x0000000000017941 */ /* 0x000fea0003800200 */
.L_x_2135:
[----:B------:R-:W-:-:S04]  /*07a0*/  IADD3 R7, PT, PT, R19, 0x180, RZ ;  /* 0x0000018013077810 */ /* 0x000fc80007ffe0ff */
        /* <DEDUP_REMOVED lines=14> */
[----:B------:R-:W-:Y:S01]  /*0890*/  F2FP.F16.F32.PACK_AB R8, RZ, R6 ;  /* 0x00000006ff08723e */ /* 0x000fe200000000ff */
[----:B------:R-:W-:Y:S06]  /*08a0*/  BRA `(.L_x_2140) ;  /* 0x0000000000f47947 */ /* 0x000fec0003800000 */
.L_x_2141:
[----:B------:R-:W0:Y:S02]  /*08b0*/  LDCU UR6, c[0x0][0x38c] ;  /* 0x00007180ff0677ac */ /* 0x000e240008000800 */
[----:B0-----:R-:W-:-:S05]  /*08c0*/  FMUL.FTZ R8, R8, UR6 ;  /* 0x0000000608087c20 */ /* 0x001fca0008410000 */
[----:B------:R-:W-:Y:S01]  /*08d0*/  F2FP.F16.F32.PACK_AB R8, RZ, R8 ;  /* 0x00000008ff08723e */ /* 0x000fe200000000ff */
[----:B------:R-:W-:Y:S06]  /*08e0*/  BRA `(.L_x_2140) ;  /* 0x0000000000e47947 */ /* 0x000fec0003800000 */
.L_x_2124:
[CC--:B------:R-:W-:Y:S01]  /*08f0*/  ISETP.GE.AND P0, PT, R19.reuse, R18.reuse, PT ;  /* 0x000000121300720c */ /* 0x0c0fe20003f06270 */
[----:B------:R-:W-:Y:S01]  /*0900*/  BSSY.RECONVERGENT B1, `(.L_x_2142) ;  /* 0x0000012000017945 */ /* 0x000fe20003800200 */
[C---:B------:R-:W-:Y:S02]  /*0910*/  IADD3 R5, PT, PT, R19.reuse, 0x100, RZ ;  /* 0x0000010013057810 */ /* 0x040fe40007ffe0ff */
[C---:B------:R-:W-:Y:S02]  /*0920*/  IADD3 R7, PT, PT, R19.reuse, 0x180, RZ ;  /* 0x0000018013077810 */ /* 0x040fe40007ffe0ff */
[----:B------:R-:W-:Y:S02]  /*0930*/  IADD3 R3, PT, PT, R19, 0x80, RZ ;  /* 0x0000008013037810 */ /* 0x000fe40007ffe0ff */
[-C--:B------:R-:W-:Y:S02]  /*0940*/  ISETP.GE.AND P2, PT, R5, R18.reuse, PT ;  /* 0x000000120500720c */ /* 0x080fe40003f46270 */
[----:B------:R-:W-:-:S02]  /*0950*/  ISETP.GE.AND P1, PT, R7, R18, PT ;  /* 0x000000120700720c */ /* 0x000fc40003f26270 */
[----:B------:R-:W-:Y:S01]  /*0960*/  ISETP.GE.AND P4, PT, R3, R18, PT ;  /* 0x000000120300720c */ /* 0x000fe20003f86270 */
[----:B------:R-:W-:-:S12]  /*0970*/  @P0 BRA `(.L_x_2143) ;  /* 0x0000000000280947 */ /* 0x000fd80003800000 */
        /* <DEDUP_REMOVED lines=10> */
.L_x_2143:
[----:B------:R-:W-:Y:S05]  /*0a20*/  BSYNC.RECONVERGENT B1 ;  /* 0x0000000000017941 */ /* 0x000fea0003800200 */
.L_x_2142:
        /* <DEDUP_REMOVED lines=12> */
.L_x_2145:
[----:B------:R-:W-:Y:S05]  /*0af0*/  BSYNC.RECONVERGENT B1 ;  /* 0x0000000000017941 */ /* 0x000fea0003800200 */
.L_x_2144:
        /* <DEDUP_REMOVED lines=12> */
.L_x_2147:
[----:B------:R-:W-:Y:S05]  /*0bc0*/  BSYNC.RECONVERGENT B1 ;  /* 0x0000000000017941 */ /* 0x000fea0003800200 */
.L_x_2146:
        /* <DEDUP_REMOVED lines=11> */
.L_x_2140:
[----:B------:R-:W-:Y:S05]  /*0c80*/  BSYNC.RECONVERGENT B0 ;  /* 0x0000000000007941 */ /* 0x000fea0003800200 */
.L_x_2123:
[----:B------:R-:W0:Y:S01]  /*0c90*/  @!P0 LDC.64 R6, c[0x0][0x3a0] ;  /* 0x0000e800ff068b82 */ /* 0x000e220000000a00 */
[----:B------:R-:W-:Y:S01]  /*0ca0*/  @!P0 LEA R9, R0, R19, 0x9 ;  /* 0x0000001300098211 */ /* 0x000fe200078e48ff */
[----:B------:R-:W-:Y:S01]  /*0cb0*/  BSSY.RECONVERGENT B0, `(.L_x_2148) ;  /* 0x0000011000007945 */ /* 0x000fe20003800200 */
[----:B------:R-:W-:Y:S02]  /*0cc0*/  @!P0 MOV R19, R3 ;  /* 0x0000000300138202 */ /* 0x000fe40000000f00 */
[----:B------:R-:W-:Y:S02]  /*0cd0*/  PRMT R10, R2, 0x7610, R10 ;  /* 0x00007610020a7816 */ /* 0x000fe4000000000a */
        /* <DEDUP_REMOVED lines=8> */
[----:B------:R-:W-:Y:S02]  /*0d60*/  @!P0 LEA R9, R0, R19, 0x9 ;  /* 0x0000001300098211 */ /* 0x000fe400078e48ff */
[----:B------:R-:W-:Y:S01]  /*0d70*/  @!P0 IADD3 R19, PT, PT, R19, 0x80, RZ ;  /* 0x0000008013138810 */ /* 0x000fe20007ffe0ff */
[----:B0-----:R-:W-:-:S04]  /*0d80*/  IMAD.WIDE.U32 R6, R7, 0x2, R2 ;  /* 0x0000000207067825 */ /* 0x001fc800078e0002 */
[----:B------:R-:W-:Y:S01]  /*0d90*/  @!P0 IMAD.WIDE.U32 R2, R9, 0x2, R2 ;  /* 0x0000000209028825 */ /* 0x000fe200078e0002 */
[----:B------:R1:W-:Y:S04]  /*0da0*/  STG.E.U16 desc[UR4][R6.64], R4 ;  /* 0x0000000406007986 */ /* 0x0003e8000c101504 */
[----:B------:R1:W-:Y:S02]  /*0db0*/  @!P0 STG.E.U16 desc[UR4][R2.64], R5 ;  /* 0x0000000502008986 */ /* 0x0003e4000c101504 */
.L_x_2149:
[----:B------:R-:W-:Y:S05]  /*0dc0*/  BSYNC.RECONVERGENT B0 ;  /* 0x0000000000007941 */ /* 0x000fea0003800200 */
.L_x_2148:
[----:B------:R-:W-:-:S13]  /*0dd0*/  ISETP.GE.AND P0, PT, R19, R18, PT ;  /* 0x000000121300720c */ /* 0x000fda0003f06270 */
[----:B------:R-:W-:Y:S05]  /*0de0*/  @P0 EXIT ;  /* 0x000000000000094d */ /* 0x000fea0003800000 */
[----:B01----:R-:W0:Y:S01]  /*0df0*/  LDC.64 R2, c[0x0][0x3a0] ;  /* 0x0000e800ff027b82 */ /* 0x003e220000000a00 */
[----:B------:R-:W-:-:S05]  /*0e00*/  LEA R19, R0, R19, 0x9 ;  /* 0x0000001300137211 */ /* 0x000fca00078e48ff */
[----:B0-----:R-:W-:-:S05]  /*0e10*/  IMAD.WIDE.U32 R2, R19, 0x2, R2 ;  /* 0x0000000213027825 */ /* 0x001fca00078e0002 */
[----:B------:R-:W-:Y:S01]  /*0e20*/  STG.E.U16 desc[UR4][R2.64], R8 ;  /* 0x0000000802007986 */ /* 0x000fe2000c101504 */
[----:B------:R-:W-:Y:S05]  /*0e30*/  EXIT ;  /* 0x000000000000794d */ /* 0x000fea0003800000 */
.L_x_2150:
        /* <DEDUP_REMOVED lines=12> */
.L_x_7949:


//--------------------- .text._ZN2at6native29vectorized_elementwise_kernelILi2EZZZNS0_60_GLOBAL__N__171e0b9f_22_ActivationEluKernel_cu_9e10b42f_306119elu_backward_kernelERNS_18TensorIteratorBaseERKN3c106ScalarES8_S8_bENKUlvE_clEvENKUlvE1_clEvEUlNS5_4HalfESB_E_St5arrayIPcLm3EEEEviT0_T1_ --------------------------
	.section	.text._ZN2at6native29vectorized_elementwise_kernelILi2EZZZNS0_60_GLOBAL__N__171e0b9f_22_ActivationEluKernel_cu_9e10b42f_306119elu_backward_kernelERNS_18TensorIteratorBaseERKN3c106ScalarES8_S8_bENKUlvE_clEvENKUlvE1_clEvEUlNS5_4HalfESB_E_St5arrayIPcLm3EEEEviT0_T1_,"ax",@progbits
	.align	128
        .global         _ZN2at6native29vectorized_elementwise_kernelILi2EZZZNS0_60_GLOBAL__N__171e0b9f_22_ActivationEluKernel_cu_9e10b42f_306119elu_backward_kernelERNS_18TensorIteratorBaseERKN3c106ScalarES8_S8_bENKUlvE_clEvENKUlvE1_clEvEUlNS5_4HalfESB_E_St5arrayIPcLm3EEEEviT0_T1_
        .type           _ZN2at6native29vectorized_elementwise_kernelILi2EZZZNS0_60_GLOBAL__N__171e0b9f_22_ActivationEluKernel_cu_9e10b42f_306119elu_backward_kernelERNS_18TensorIteratorBaseERKN3c106ScalarES8_S8_bENKUlvE_clEvENKUlvE1_clEvEUlNS5_4HalfESB_E_St5arrayIPcLm3EEEEviT0_T1_,@function
        .size           _ZN2at6native29vectorized_elementwise_kernelILi2EZZZNS0_60_GLOBAL__N__171e0b9f_22_ActivationEluKernel_cu_9e10b42f_306119elu_backward_kernelERNS_18TensorIteratorBaseERKN3c106ScalarES8_S8_bENKUlvE_clEvENKUlvE1_clEvEUlNS5_4HalfESB_E_St5arrayIPcLm3EEEEviT0_T1_,(.L_x_7950 - _ZN2at6native29vectorized_elementwise_kernelILi2EZZZNS0_60_GLOBAL__N__171e0b9f_22_ActivationEluKernel_cu_9e10b42f_306119elu_backward_kernelERNS_18TensorIteratorBaseERKN3c106ScalarES8_S8_bENKUlvE_clEvENKUlvE1_clEvEUlNS5_4HalfESB_E_St5arrayIPcLm3EEEEviT0_T1_)
        .other          _ZN2at6native29vectorized_elementwise_kernelILi2EZZZNS0_60_GLOBAL__N__171e0b9f_22_ActivationEluKernel_cu_9e10b42f_306119elu_backward_kernelERNS_18TensorIteratorBaseERKN3c106ScalarES8_S8_bENKUlvE_clEvENKUlvE1_clEvEUlNS5_4HalfESB_E_St5arrayIPcLm3EEEEviT0_T1_,@"STO_CUDA_ENTRY STV_DEFAULT"
_ZN2at6native29vectorized_elementwise_kernelILi2EZZZNS0_60_GLOBAL__N__171e0b9f_22_ActivationEluKernel_cu_9e10b42f_306119elu_backward_kernelERNS_18TensorIteratorBaseERKN3c106ScalarES8_S8_bENKUlvE_clEvENKUlvE1_clEvEUlNS5_4HalfESB_E_St5arrayIPcLm3EEEEviT0_T1_:
.text._ZN2at6native29vectorized_elementwise_kernelILi2EZZZNS0_60_GLOBAL__N__171e0b9f_22_ActivationEluKernel_cu_9e10b42f_306119elu_backward_kernelERNS_18TensorIteratorBaseERKN3c106ScalarES8_S8_bENKUlvE_clEvENKUlvE1_clEvEUlNS5_4HalfESB_E_St5arrayIPcLm3EEEEviT0_T1_:
        /* <DEDUP_REMOVED lines=15> */
[----:B------:R-:W-:Y:S02]  /*00f0*/  @!P1 IADD3 R7, PT, PT, R4, R6, RZ ;  /* 0x0000000604079210 */ /* 0x000fe40007ffe0ff */
[----:B------:R-:W-:-:S05]  /*0100*/  ISETP.GE.U32.AND P2, PT, R24, R5, PT ;  /* 0x000000051800720c */ /* 0x000fca0003f46070 */
[----:B------:R-:W1:Y:S08]  /*0110*/  @!P1 LDC.64 R18, c[0x0][0x3b0] ;  /* 0x0000ec00ff129b82 */ /* 0x000e700000000a00 */
[----:B------:R-:W-:Y:S01]  /*0120*/  @!P2 IADD3 R25, PT, PT, R4, R24, RZ ;  /* 0x000000180419a210 */ /* 0x000fe20007ffe0ff */
[----:B------:R-:W2:Y:S01]  /*0130*/  @!P2 LDC.64 R22, c[0x0][0x3a8] ;  /* 0x0000ea00ff16ab82 */ /* 0x000ea20000000a00 */
[----:B------:R-:W-:-:S04]  /*0140*/  @!P2 IADD3 R24, PT, PT, R24, 0x80, RZ ;  /* 0x000000801818a810 */ /* 0x000fc80007ffe0ff */
[----:B------:R-:W-:Y:S01]  /*0150*/  ISETP.GE.U32.AND P3, PT, R24, R5, PT ;  /* 0x000000051800720c */ /* 0x000fe20003f66070 */
[C---:B0-----:R-:W-:Y:S02]  /*0160*/  @!P1 IMAD.WIDE.U32 R10, R7.reuse, 0x2, R10 ;  /* 0x00000002070a9825 */ /* 0x041fe400078e000a */
[----:B------:R-:W0:Y:S02]  /*0170*/  @!P2 LDC.64 R16, c[0x0][0x3b0] ;  /* 0x0000ec00ff10ab82 */ /* 0x000e240000000a00 */
[----:B-1----:R-:W-:Y:S01]  /*0180*/  @!P1 IMAD.WIDE.U32 R18, R7, 0x2, R18 ;  /* 0x0000000207129825 */ /* 0x002fe200078e0012 */
[----:B------:R-:W-:-:S07]  /*0190*/  PRMT R7, RZ, 0x7610, R7 ;  /* 0x00007610ff077816 */ /* 0x000fce0000000007 */
[----:B------:R-:W-:Y:S01]  /*01a0*/  @!P3 IADD3 R3, PT, PT, R4, R24, RZ ;  /* 0x000000180403b210 */ /* 0x000fe20007ffe0ff */
[----:B------:R-:W1:Y:S01]  /*01b0*/  @!P3 LDC.64 R14, c[0x0][0x3a8] ;  /* 0x0000ea00ff0ebb82 */ /* 0x000e620000000a00 */
[----:B------:R-:W-:Y:S01]  /*01c0*/  @!P3 IADD3 R24, PT, PT, R24, 0x80, RZ ;  /* 0x000000801818b810 */ /* 0x000fe20007ffe0ff */
[----:B------:R3:W5:Y:S03]  /*01d0*/  @!P1 LDG.E.U16 R8, desc[UR4][R18.64] ;  /* 0x0000000412089981 */ /* 0x000766000c1e1500 */
[----:B------:R-:W-:Y:S01]  /*01e0*/  ISETP.GE.U32.AND P4, PT, R24, R5, PT ;  /* 0x000000051800720c */ /* 0x000fe20003f86070 */
[----:B------:R4:W5:Y:S02]  /*01f0*/  @!P1 LDG.E.U16 R7, desc[UR4][R10.64] ;  /* 0x000000040a079981 */ /* 0x000964000c1e1500 */
[----:B------:R-:W0:Y:S10]  /*0200*/  @!P3 LDC.64 R12, c[0x0][0x3b0] ;  /* 0x0000ec00ff0cbb82 */ /* 0x000e340000000a00 */
[----:B------:R-:W-:-:S02]  /*0210*/  @!P4 IADD3 R21, PT, PT, R4, R24, RZ ;  /* 0x000000180415c210 */ /* 0x000fc40007ffe0ff */
[----:B------:R-:W-:Y:S01]  /*0220*/  PRMT R20, RZ, 0x7610, R20 ;  /* 0x00007610ff147816 */ /* 0x000fe20000000014 */
[----:B--2---:R-:W-:Y:S01]  /*0230*/  @!P2 IMAD.WIDE.U32 R22, R25, 0x2, R22 ;  /* 0x000000021916a825 */ /* 0x004fe200078e0016 */
[----:B------:R-:W-:Y:S01]  /*0240*/  @!P4 IADD3 R24, PT, PT, R24, 0x80, RZ ;  /* 0x000000801818c810 */ /* 0x000fe20007ffe0ff */
[----:B---3--:R-:W2:Y:S03]  /*0250*/  @!P4 LDC.64 R18, c[0x0][0x3b0] ;  /* 0x0000ec00ff12cb82 */ /* 0x008ea60000000a00 */
[----:B------:R-:W-:Y:S01]  /*0260*/  ISETP.GE.U32.AND P0, PT, R24, R5, PT ;  /* 0x000000051800720c */ /* 0x000fe20003f06070 */
[----:B-1----:R-:W-:Y:S01]  /*0270*/  @!P3 IMAD.WIDE.U32 R14, R3, 0x2, R14 ;  /* 0x00000002030eb825 */ /* 0x002fe200078e000e */
[----:B------:R-:W-:Y:S02]  /*0280*/  PRMT R9, RZ, 0x7610, R9 ;  /* 0x00007610ff097816 */ /* 0x000fe40000000009 */
[----:B----4-:R-:W-:Y:S01]  /*0290*/  PRMT R11, RZ, 0x7610, R11 ;  /* 0x00007610ff0b7816 */ /* 0x010fe2000000000b */
[----:B0-----:R-:W-:Y:S01]  /*02a0*/  @!P2 IMAD.WIDE.U32 R16, R25, 0x2, R16 ;  /* 0x000000021910a825 */ /* 0x001fe200078e0010 */
[----:B------:R-:W-:Y:S01]  /*02b0*/  PRMT R10, RZ, 0x7610, R10 ;  /* 0x00007610ff0a7816 */ /* 0x000fe2000000000a */
[----:B------:R-:W0:Y:S01]  /*02c0*/  @!P4 LDC.64 R28, c[0x0][0x3a8] ;  /* 0x0000ea00ff1ccb82 */ /* 0x000e220000000a00 */
[----:B------:R-:W5:Y:S01]  /*02d0*/  @!P2 LDG.E.U16 R9, desc[UR4][R22.64] ;  /* 0x000000041609a981 */ /* 0x000f62000c1e1500 */
[----:B------:R-:W-:-:S03]  /*02e0*/  @!P3 IMAD.WIDE.U32 R12, R3, 0x2, R12 ;  /* 0x00000002030cb825 */ /* 0x000fc600078e000c */
[----:B------:R-:W5:Y:S01]  /*02f0*/  @!P3 LDG.E.U16 R11, desc[UR4][R14.64] ;  /* 0x000000040e0bb981 */ /* 0x000f62000c1e1500 */
[----:B------:R-:W-:Y:S02]  /*0300*/  @!P0 IADD3 R26, PT, PT, R4, R24, RZ ;  /* 0x00000018041a8210 */ /* 0x000fe40007ffe0ff */
[----:B------:R-:W-:Y:S01]  /*0310*/  @!P0 IADD3 R24, PT, PT, R24, 0x80, RZ ;  /* 0x0000008018188810 */ /* 0x000fe20007ffe0ff */
[----:B------:R-:W1:Y:S01]  /*0320*/  @!P0 LDC.64 R2, c[0x0][0x3a8] ;  /* 0x0000ea00ff028b82 */ /* 0x000e620000000a00 */
[----:B------:R-:W5:Y:S02]  /*0330*/  @!P3 LDG.E.U16 R20, desc[UR4][R12.64] ;  /* 0x000000040c14b981 */ /* 0x000f64000c1e1500 */
[----:B------:R-:W-:Y:S02]  /*0340*/  ISETP.GE.U32.AND P5, PT, R24, R5, PT ;  /* 0x000000051800720c */ /* 0x000fe40003fa6070 */
[----:B------:R3:W5:Y:S03]  /*0350*/  @!P2 LDG.E.U16 R10, desc[UR4][R16.64] ;  /* 0x00000004100aa981 */ /* 0x000766000c1e1500 */
[----:B---3--:R-:W3:Y:S08]  /*0360*/  @!P0 LDC.64 R16, c[0x0][0x3b0] ;  /* 0x0000ec00ff108b82 */ /* 0x008ef00000000a00 */
[----:B------:R-:W-:-:S02]  /*0370*/  @!P5 IADD3 R0, PT, PT, R4, R24, RZ ;  /* 0x000000180400d210 */ /* 0x000fc40007ffe0ff */
[----:B------:R-:W-:-:S04]  /*0380*/  @!P5 IADD3 R24, PT, PT, R24, 0x80, RZ ;  /* 0x000000801818d810 */ /* 0x000fc80007ffe0ff */
[----:B------:R-:W-:Y:S01]  /*0390*/  ISETP.GE.U32.AND P2, PT, R24, R5, PT ;  /* 0x000000051800720c */ /* 0x000fe20003f46070 */
[----:B------:R-:W4:Y:S08]  /*03a0*/  @!P5 LDC.64 R14, c[0x0][0x3a8] ;  /* 0x0000ea00ff0edb82 */ /* 0x000f300000000a00 */
[----:B------:R-:W0:Y:S04]  /*03b0*/  @!P5 LDC.64 R12, c[0x0][0x3b0] ;  /* 0x0000ec00ff0cdb82 */ /* 0x000e280000000a00 */
[----:B------:R-:W-:-:S02]  /*03c0*/  @!P2 IADD3 R25, PT, PT, R4, R24, RZ ;  /* 0x000000180419a210 */ /* 0x000fc40007ffe0ff */
[----:B------:R-:W-:Y:S01]  /*03d0*/  @!P2 IADD3 R24, PT, PT, R24, 0x80, RZ ;  /* 0x000000801818a810 */ /* 0x000fe20007ffe0ff */
[----:B-1----:R-:W-:Y:S01]  /*03e0*/  @!P0 IMAD.WIDE.U32 R2, R26, 0x2, R2 ;  /* 0x000000021a028825 */ /* 0x002fe200078e0002 */
[----:B------:R-:W-:Y:S02]  /*03f0*/  PRMT R23, RZ, 0x7610, R23 ;  /* 0x00007610ff177816 */ /* 0x000fe40000000017 */
[----:B------:R-:W-:Y:S01]  /*0400*/  ISETP.GE.U32.AND P1, PT, R24, R5, PT ;  /* 0x000000051800720c */ /* 0x000fe20003f26070 */
[----:B--2---:R-:W-:Y:S01]  /*0410*/  @!P4 IMAD.WIDE.U32 R18, R21, 0x2, R18 ;  /* 0x000000021512c825 */ /* 0x004fe200078e0012 */
[----:B------:R-:W-:Y:S02]  /*0420*/  PRMT R22, RZ, 0x7610, R22 ;  /* 0x00007610ff167816 */ /* 0x000fe40000000016 */
[----:B------:R1:W5:Y:S01]  /*0430*/  @!P0 LDG.E.U16 R23, desc[UR4][R2.64] ;  /* 0x0000000402178981 */ /* 0x000362000c1e1500 */
[----:B----4-:R-:W-:-:S03]  /*0440*/  @!P5 IMAD.WIDE.U32 R14, R0, 0x2, R14 ;  /* 0x00000002000ed825 */ /* 0x010fc600078e000e */
[----:B------:R2:W5:Y:S01]  /*0450*/  @!P4 LDG.E.U16 R22, desc[UR4][R18.64] ;  /* 0x000000041216c981 */ /* 0x000562000c1e1500 */
[----:B---3--:R-:W-:-:S04]  /*0460*/  @!P0 IMAD.WIDE.U32 R16, R26, 0x2, R16 ;  /* 0x000000021a108825 */ /* 0x008fc800078e0010 */
[----:B0-----:R-:W-:Y:S01]  /*0470*/  @!P5 IMAD.WIDE.U32 R12, R0, 0x2, R12 ;  /* 0x00000002000cd825 */ /* 0x001fe200078e000c */
[----:B------:R-:W-:Y:S02]  /*0480*/  PRMT R0, RZ, 0x7610, R0 ;  /* 0x00007610ff007816 */ /* 0x000fe40000000000 */
[----:B-1----:R-:W-:Y:S01]  /*0490*/  PRMT R3, RZ, 0x7610, R3 ;  /* 0x00007610ff037816 */ /* 0x002fe20000000003 */
[----:B--2---:R-:W0:Y:S01]  /*04a0*/  @!P2 LDC.64 R18, c[0x0][0x3a8] ;  /* 0x0000ea00ff12ab82 */ /* 0x004e220000000a00 */
[----:B------:R-:W-:Y:S02]  /*04b0*/  PRMT R2, RZ, 0x7610, R2 ;  /* 0x00007610ff027816 */ /* 0x000fe40000000002 */
[----:B------:R1:W5:Y:S04]  /*04c0*/  @!P0 LDG.E.U16 R0, desc[UR4][R16.64] ;  /* 0x0000000410008981 */ /* 0x000368000c1e1500 */
[----:B------:R-:W5:Y:S04]  /*04d0*/  @!P5 LDG.E.U16 R3, desc[UR4][R14.64] ;  /* 0x000000040e03d981 */ /* 0x000f68000c1e1500 */
[----:B------:R2:W5:Y:S01]  /*04e0*/  @!P5 LDG.E.U16 R2, desc[UR4][R12.64] ;  /* 0x000000040c02d981 */ /* 0x000562000c1e1500 */
[----:B-1----:R-:W1:Y:S08]  /*04f0*/  @!P2 LDC.64 R16, c[0x0][0x3b0] ;  /* 0x0000ec00ff10ab82 */ /* 0x002e700000000a00 */
[----:B--2---:R-:W2:Y:S08]  /*0500*/  @!P1 LDC.64 R12, c[0x0][0x3a8] ;  /* 0x0000ea00ff0c9b82 */ /* 0x004eb00000000a00 */
[----:B------:R-:W3:Y:S01]  /*0510*/  @!P1 LDC.64 R14, c[0x0][0x3b0] ;  /* 0x0000ec00ff0e9b82 */ /* 0x000ee20000000a00 */
[----:B------:R-:W-:Y:S01]  /*0520*/  @!P1 IADD3 R27, PT, PT, R4, R24, RZ ;  /* 0x00000018041b9210 */ /* 0x000fe20007ffe0ff */
[----:B------:R-:W-:Y:S01]  /*0530*/  @!P4 IMAD.WIDE.U32 R28, R21, 0x2, R28 ;  /* 0x00000002151cc825 */ /* 0x000fe200078e001c */
[----:B------:R-:W-:-:S02]  /*0540*/  PRMT R21, RZ, 0x7610, R21 ;  /* 0x00007610ff157816 */ /* 0x000fc40000000015 */
[----:B------:R-:W-:Y:S01]  /*0550*/  PRMT R26, RZ, 0x7610, R26 ;  /* 0x00007610ff1a7816 */ /* 0x000fe2000000001a */
[C---:B0-----:R-:W-:Y:S01]  /*0560*/  @!P2 IMAD.WIDE.U32 R18, R25.reuse, 0x2, R18 ;  /* 0x000000021912a825 */ /* 0x041fe200078e0012 */
[----:B------:R-:W-:Y:S02]  /*0570*/  PRMT R24, RZ, 0x7610, R24 ;  /* 0x00007610ff187816 */ /* 0x000fe40000000018 */
[----:B------:R0:W5:Y:S01]  /*0580*/  @!P4 LDG.E.U16 R21, desc[UR4][R28.64] ;  /* 0x000000041c15c981 */ /* 0x000162000c1e1500 */
[----:B-1----:R-:W-:Y:S01]  /*0590*/  @!P2 IMAD.WIDE.U32 R16, R25, 0x2, R16 ;  /* 0x000000021910a825 */ /* 0x002fe200078e0010 */
[----:B------:R-:W-:Y:S02]  /*05a0*/  PRMT R25, RZ, 0x7610, R25 ;  /* 0x00007610ff197816 */ /* 0x000fe40000000019 */
[----:B------:R0:W5:Y:S01]  /*05b0*/  @!P2 LDG.E.U16 R26, desc[UR4][R18.64] ;  /* 0x00000004121aa981 */ /* 0x000162000c1e1500 */
[----:B--2---:R-:W-:-:S05]  /*05c0*/  @!P1 IMAD.WIDE.U32 R12, R27, 0x2, R12 ;  /* 0x000000021b0c9825 */ /* 0x004fca00078e000c */
[----:B------:R0:W5:Y:S01]  /*05d0*/  @!P1 LDG.E.U16 R25, desc[UR4][R12.64] ;  /* 0x000000040c199981 */ /* 0x000162000c1e1500 */
[----:B---3--:R-:W-:Y:S01]  /*05e0*/  @!P1 IMAD.WIDE.U32 R14, R27, 0x2, R14 ;  /* 0x000000021b0e9825 */ /* 0x008fe200078e000e */
        /* <DEDUP_REMOVED lines=23> */
.L_x_2157:
[----:B------:R-:W0:Y:S02]  /*0760*/  LDCU UR6, c[0x0][0x38c] ;  /* 0x00007180ff0677ac */ /* 0x000e240008000800 */
[----:B0-----:R-:W-:-:S07]  /*0770*/  FMUL.FTZ R12, R12, UR6 ;  /* 0x000000060c0c7c20 */ /* 0x001fce0008410000 */
.L_x_2158:
[----:B------:R-:W-:Y:S05]  /*0780*/  BSYNC.RECONVERGENT B2 ;  /* 0x0000000000027941 */ /* 0x000fea0003800200 */
.L_x_2156:
[----:B------:R-:W-:-:S07]  /*0790*/  F2FP.F16.F32.PACK_AB R12, RZ, R12 ;  /* 0x0000000cff0c723e */ /* 0x000fce00000000ff */
.L_x_2155:
[----:B------:R-:W-:Y:S05]  /*07a0*/  BSYNC.RECONVERGENT B1 ;  /* 0x0000000000017941 */ /* 0x000fea0003800200 */
.L_x_2154:
[----:B-----5:R-:W-:Y:S01]  /*07b0*/  IADD3 R8, PT, PT, R6, 0x80, RZ ;  /* 0x0000008006087810 */ /* 0x020fe20007ffe0ff */
[----:B------:R-:W-:Y:S03]  /*07c0*/  BSSY.RECONVERGENT B1, `(.L_x_2159) ;  /* 0x0000015000017945 */ /* 0x000fe60003800200 */
[----:B------:R-:W-:-:S13]  /*07d0*/  ISETP.GE.U32.AND P1, PT, R8, R5, PT ;  /* 0x000000050800720c */ /* 0x000fda0003f26070 */
[----:B------:R-:W-:Y:S05]  /*07e0*/  @P1 BRA `(.L_x_2160) ;  /* 0x0000000000481947 */ /* 0x000fea0003800000 */
[----:B------:R-:W-:Y:S01]  /*07f0*/  HADD2.F32 R7, -RZ, R10.H0_H0 ;  /* 0x2000000aff077230 */ /* 0x000fe20000004100 */
        /* <DEDUP_REMOVED lines=13> */
.L_x_2162:
[----:B------:R-:W0:Y:S02]  /*08d0*/  LDCU UR6, c[0x0][0x38c] ;  /* 0x00007180ff0677ac */ /* 0x000e240008000800 */
[----:B0-----:R-:W-:-:S07]  /*08e0*/  FMUL.FTZ R7, R13, UR6 ;  /* 0x000000060d077c20 */ /* 0x001fce0008410000 */
.L_x_2163:
[----:B------:R-:W-:Y:S05]  /*08f0*/  BSYNC.RECONVERGENT B2 ;  /* 0x0000000000027941 */ /* 0x000fea0003800200 */
.L_x_2161:
[----:B------:R-:W-:-:S07]  /*0900*/  F2FP.F16.F32.PACK_AB R7, RZ, R7 ;  /* 0x00000007ff07723e */ /* 0x000fce00000000ff */
.L_x_2160:
[----:B------:R-:W-:Y:S05]  /*0910*/  BSYNC.RECONVERGENT B1 ;  /* 0x0000000000017941 */ /* 0x000fea0003800200 */
.L_x_2159:
[----:B------:R-:W-:Y:S01]  /*0920*/  IADD3 R10, PT, PT, R6, 0x100, RZ ;  /* 0x00000100060a7810 */ /* 0x000fe20007ffe0ff */
        /* <DEDUP_REMOVED lines=17> */
.L_x_2167:
[----:B------:R-:W0:Y:S02]  /*0a40*/  LDCU UR6, c[0x0][0x38c] ;  /* 0x00007180ff0677ac */ /* 0x000e240008000800 */
[----:B0-----:R-:W-:-:S07]  /*0a50*/  FMUL.FTZ R9, R11, UR6 ;  /* 0x000000060b097c20 */ /* 0x001fce0008410000 */
.L_x_2168:
[----:B------:R-:W-:Y:S05]  /*0a60*/  BSYNC.RECONVERGENT B2 ;  /* 0x0000000000027941 */ /* 0x000fea0003800200 */
.L_x_2166:
[----:B------:R-:W-:-:S07]  /*0a70*/  F2FP.F16.F32.PACK_AB R9, RZ, R9 ;  /* 0x00000009ff09723e */ /* 0x000fce00000000ff */
.L_x_2165:
[----:B------:R-:W-:Y:S05]  /*0a80*/  BSYNC.RECONVERGENT B1 ;  /* 0x0000000000017941 */ /* 0x000fea0003800200 */
.L_x_2164:
        /* <DEDUP_REMOVED lines=18> */
.L_x_2172:
[----:B------:R-:W0:Y:S02]  /*0bb0*/  LDCU UR6, c[0x0][0x38c] ;  /* 0x00007180ff0677ac */ /* 0x000e240008000800 */
[----:B0-----:R-:W-:-:S07]  /*0bc0*/  FMUL.FTZ R10, R21, UR6 ;  /* 0x00000006150a7c20 */ /* 0x001fce0008410000 */
.L_x_2173:
[----:B------:R-:W-:Y:S05]  /*0bd0*/  BSYNC.RECONVERGENT B2 ;  /* 0x0000000000027941 */ /* 0x000fea0003800200 */
.L_x_2171:
[----:B------:R-:W-:-:S07]  /*0be0*/  F2FP.F16.F32.PACK_AB R10, RZ, R10 ;  /* 0x0000000aff0a723e */ /* 0x000fce00000000ff */
.L_x_2170:
[----:B------:R-:W-:Y:S05]  /*0bf0*/  BSYNC.RECONVERGENT B1 ;  /* 0x0000000000017941 */ /* 0x000fea0003800200 */
.L_x_2169:
        /* <DEDUP_REMOVED lines=18> */
.L_x_2177:
[----:B------:R-:W0:Y:S02]  /*0d20*/  LDCU UR6, c[0x0][0x38c] ;  /* 0x00007180ff0677ac */ /* 0x000e240008000800 */
[----:B0-----:R-:W-:-:S07]  /*0d30*/  FMUL.FTZ R0, R23, UR6 ;  /* 0x0000000617007c20 */ /* 0x001fce0008410000 */
.L_x_2178:
[----:B------:R-:W-:Y:S05]  /*0d40*/  BSYNC.RECONVERGENT B2 ;  /* 0x0000000000027941 */ /* 0x000fea0003800200 */
.L_x_2176:
[----:B------:R-:W-:-:S07]  /*0d50*/  F2FP.F16.F32.PACK_AB R0, RZ, R0 ;  /* 0x00000000ff00723e */ /* 0x000fce00000000ff */
.L_x_2175:
[----:B------:R-:W-:Y:S05]  /*0d60*/  BSYNC.RECONVERGENT B1 ;  /* 0x0000000000017941 */ /* 0x000fea0003800200 */
.L_x_2174:
        /* <DEDUP_REMOVED lines=18> */
.L_x_2182:
[----:B------:R-:W0:Y:S02]  /*0e90*/  LDCU UR6, c[0x0][0x38c] ;  /* 0x00007180ff0677ac */ /* 0x000e240008000800 */
[----:B0-----:R-:W-:-:S07]  /*0ea0*/  FMUL.FTZ R2, R11, UR6 ;  /* 0x000000060b027c20 */ /* 0x001fce0008410000 */
.L_x_2183:
[----:B------:R-:W-:Y:S05]  /*0eb0*/  BSYNC.RECONVERGENT B2 ;  /* 0x0000000000027941 */ /* 0x000fea0003800200 */
.L_x_2181:
[----:B------:R-:W-:-:S07]  /*0ec0*/  F2FP.F16.F32.PACK_AB R2, RZ, R2 ;  /* 0x00000002ff02723e */ /* 0x000fce00000000ff */
.L_x_2180:
[----:B------:R-:W-:Y:S05]  /*0ed0*/  BSYNC.RECONVERGENT B1 ;  /* 0x0000000000017941 */ /* 0x000fea0003800200 */
.L_x_2179:
        /* <DEDUP_REMOVED lines=18> */
.L_x_2187:
[----:B------:R-:W0:Y:S02]  /*1000*/  LDCU UR6, c[0x0][0x38c] ;  /* 0x00007180ff0677ac */ /* 0x000e240008000800 */
[----:B0-----:R-:W-:-:S07]  /*1010*/  FMUL.FTZ R3, R26, UR6 ;  /* 0x000000061a037c20 */ /* 0x001fce0008410000 */
.L_x_2188:
[----:B------:R-:W-:Y:S05]  /*1020*/  BSYNC.RECONVERGENT B2 ;  /* 0x0000000000027941 */ /* 0x000fea0003800200 */
.L_x_2186:
[----:B------:R-:W-:-:S07]  /*1030*/  F2FP.F16.F32.PACK_AB R3, RZ, R3 ;  /* 0x00000003ff03723e */ /* 0x000fce00000000ff */
.L_x_2185:
[----:B------:R-:W-:Y:S05]  /*1040*/  BSYNC.RECONVERGENT B1 ;  /* 0x0000000000017941 */ /* 0x000fea0003800200 */
.L_x_2184:
[----:B------:R-:W-:-:S04]  /*1050*/  IADD3 R14, PT, PT, R6, 0x380, RZ ;  /* 0x00000380060e7810 */ /* 0x000fc80007ffe0ff */
[----:B------:R-:W-:-:S13]  /*1060*/  ISETP.GE.U32.AND P1, PT, R14, R5, PT ;  /* 0x000000050e00720c */ /* 0x000fda0003f26070 */
[----:B------:R-:W-:Y:S05]  /*1070*/  @P1 BRA `(.L_x_2189) ;  /* 0x00000008001c1947 */ /* 0x000fea0003800000 */
[----:B------:R-:W-:Y:S02]  /*1080*/  HADD2.F32 R11, -RZ, R24.H0_H0 ;  /* 0x20000018ff0b7230 */ /* 0x000fe40000004100 */
        /* <DEDUP_REMOVED lines=13> */
.L_x_2190:
[----:B------:R-:W0:Y:S02]  /*1160*/  LDCU UR6, c[0x0][0x38c] ;  /* 0x00007180ff0677ac */ /* 0x000e240008000800 */
[----:B0-----:R-:W-:-:S05]  /*1170*/  FMUL.FTZ R11, R25, UR6 ;  /* 0x00000006190b7c20 */ /* 0x001fca0008410000 */
[----:B------:R-:W-:Y:S01]  /*1180*/  F2FP.F16.F32.PACK_AB R11, RZ, R11 ;  /* 0x0000000bff0b723e */ /* 0x000fe200000000ff */
[----:B------:R-:W-:Y:S06]  /*1190*/  BRA `(.L_x_2189) ;  /* 0x0000000400d47947 */ /* 0x000fec0003800000 */
.L_x_2153:
[CC--:B------:R-:W-:Y:S01]  /*11a0*/  ISETP.GE.U32.AND P0, PT, R6.reuse, R5.reuse, PT ;  /* 0x000000050600720c */ /* 0x0c0fe20003f06070 */
[----:B------:R-:W-:Y:S01]  /*11b0*/  BSSY.RECONVERGENT B1, `(.L_x_2191) ;  /* 0x0000010000017945 */ /* 0x000fe20003800200 */
[C---:B------:R-:W-:Y:S02]  /*11c0*/  IADD3 R12, PT, PT, R6.reuse, 0x100, RZ ;  /* 0x00000100060c7810 */ /* 0x040fe40007ffe0ff */
[----:B------:R-:W-:Y:S02]  /*11d0*/  IADD3 R14, PT, PT, R6, 0x180, RZ ;  /* 0x00000180060e7810 */ /* 0x000fe40007ffe0ff */
[-C--:B------:R-:W-:Y:S02]  /*11e0*/  ISETP.GE.U32.AND P1, PT, R12, R5.reuse, PT ;  /* 0x000000050c00720c */ /* 0x080fe40003f26070 */
[----:B------:R-:W-:-:S05]  /*11f0*/  ISETP.GE.U32.AND P2, PT, R14, R5, PT ;  /* 0x000000050e00720c */ /* 0x000fca0003f46070 */
[----:B------:R-:W-:Y:S08]  /*1200*/  @P0 BRA `(.L_x_2192) ;  /* 0x0000000000280947 */ /* 0x000ff00003800000 */
        /* <DEDUP_REMOVED lines=10> */
.L_x_2192:
[----:B------:R-:W-:Y:S05]  /*12b0*/  BSYNC.RECONVERGENT B1 ;  /* 0x0000000000017941 */ /* 0x000fea0003800200 */
.L_x_2191:
[C---:B-----5:R-:W-:Y:S01]  /*12c0*/  IADD3 R8, PT, PT, R6.reuse, 0x80, RZ ;  /* 0x0000008006087810 */ /* 0x060fe20007ffe0ff */
[----:B------:R-:W-:Y:S01]  /*12d0*/  BSSY.RECONVERGENT B1, `(.L_x_2193) ;  /* 0x0000014000017945 */ /* 0x000fe20003800200 */
[----:B------:R-:W-:Y:S02]  /*12e0*/  IADD3 R14, PT, PT, R6, 0x200, RZ ;  /* 0x00000200060e7810 */ /* 0x000fe40007ffe0ff */
[-C--:B------:R-:W-:Y:S02]  /*12f0*/  ISETP.GE.U32.AND P6, PT, R8, R5.reuse, PT ;  /* 0x000000050800720c */ /* 0x080fe40003fc6070 */
[C---:B------:R-:W-:Y:S02]  /*1300*/  IADD3 R16, PT, PT, R6.reuse, 0x280, RZ ;  /* 0x0000028006107810 */ /* 0x040fe40007ffe0ff */
[----:B------:R-:W-:Y:S02]  /*1310*/  IADD3 R18, PT, PT, R6, 0x300, RZ ;  /* 0x0000030006127810 */ /* 0x000fe40007ffe0ff */
[----:B------:R-:W-:-:S02]  /*1320*/  ISETP.GE.U32.AND P3, PT, R14, R5, PT ;  /* 0x000000050e00720c */ /* 0x000fc40003f66070 */
[-C--:B------:R-:W-:Y:S02]  /*1330*/  ISETP.GE.U32.AND P4, PT, R16, R5.reuse, PT ;  /* 0x000000051000720c */ /* 0x080fe40003f86070 */
[----:B------:R-:W-:Y:S02]  /*1340*/  ISETP.GE.U32.AND P5, PT, R18, R5, PT ;  /* 0x000000051200720c */ /* 0x000fe40003fa6070 */
[----:B------:R-:W-:Y:S01]  /*1350*/  IADD3 R14, PT, PT, R6, 0x380, RZ ;  /* 0x00000380060e7810 */ /* 0x000fe20007ffe0ff */
[----:B------:R-:W-:Y:S10]  /*1360*/  @P6 BRA `(.L_x_2194) ;  /* 0x0000000000286947 */ /* 0x000ff40003800000 */
[----:B------:R-:W0:Y:S01]  /*1370*/  LDCU.64 UR8, c[0x0][0x388] ;  /* 0x00007100ff0877ac */ /* 0x000e220008000a00 */
[----:B------:R-:W-:Y:S02]  /*1380*/  HADD2.F32 R10, -RZ, R10.H0_H0 ;  /* 0x2000000aff0a7230 */ /* 0x000fe40000004100 */
        /* <DEDUP_REMOVED lines=8> */
.L_x_2194:
[----:B------:R-:W-:Y:S05]  /*1410*/  BSYNC.RECONVERGENT B1 ;  /* 0x0000000000017941 */ /* 0x000fea0003800200 */
.L_x_2193:
[----:B------:R-:W-:Y:S01]  /*1420*/  BSSY.RECONVERGENT B1, `(.L_x_2195) ;  /* 0x000000d000017945 */ /* 0x000fe20003800200 */
[----:B------:R-:W-:-:S03]  /*1430*/  ISETP.GE.U32.AND P6, PT, R14, R5, PT ;  /* 0x000000050e00720c */ /* 0x000fc60003fc6070 */
        /* <DEDUP_REMOVED lines=11> */
.L_x_2196:
[----:B------:R-:W-:Y:S05]  /*14f0*/  BSYNC.RECONVERGENT B1 ;  /* 0x0000000000017941 */ /* 0x000fea0003800200 */
.L_x_2195:
[----:B------:R-:W-:Y:S04]  /*1500*/  BSSY.RECONVERGENT B1, `(.L_x_2197) ;  /* 0x000000c000017945 */ /* 0x000fe80003800200 */
[----:B------:R-:W-:Y:S05]  /*1510*/  @P2 BRA `(.L_x_2198) ;  /* 0x0000000000282947 */ /* 0x000fea0003800000 */
        /* <DEDUP_REMOVED lines=10> */
.L_x_2198:
[----:B------:R-:W-:Y:S05]  /*15c0*/  BSYNC.RECONVERGENT B1 ;  /* 0x0000000000017941 */ /* 0x000fea0003800200 */
.L_x_2197:
        /* <DEDUP_REMOVED lines=12> */
.L_x_2200:
[----:B------:R-:W-:Y:S05]  /*1690*/  BSYNC.RECONVERGENT B1 ;  /* 0x0000000000017941 */ /* 0x000fea0003800200 */
.L_x_2199:
        /* <DEDUP_REMOVED lines=12> */
.L_x_2202:
[----:B------:R-:W-:Y:S05]  /*1760*/  BSYNC.RECONVERGENT B1 ;  /* 0x0000000000017941 */ /* 0x000fea0003800200 */
.L_x_2201:
        /* <DEDUP_REMOVED lines=12> */
.L_x_2204:
[----:B------:R-:W-:Y:S05]  /*1830*/  BSYNC.RECONVERGENT B1 ;  /* 0x0000000000017941 */ /* 0x000fea0003800200 */
.L_x_2203:
        /* <DEDUP_REMOVED lines=11> */
.L_x_2189:
[----:B------:R-:W-:Y:S05]  /*18f0*/  BSYNC.RECONVERGENT B0 ;  /* 0x0000000000007941 */ /* 0x000fea0003800200 */
.L_x_2152:
        /* <DEDUP_REMOVED lines=10> */
[----:B------:R-:W-:Y:S02]  /*19a0*/  IADD3 R15, PT, PT, R4, R6, RZ ;  /* 0x00000006040f7210 */ /* 0x000fe40007ffe0ff */
        /* <DEDUP_REMOVED lines=10> */
.L_x_2207:
[----:B------:R-:W-:-:S13]  /*1a50*/  ISETP.GE.U32.AND P0, PT, R6, R5, PT ;  /* 0x000000050600720c */ /* 0x000fda0003f06070 */
[----:B------:R-:W-:Y:S05]  /*1a60*/  @P0 BRA `(.L_x_2209) ;  /* 0x0000000000300947 */ /* 0x000fea0003800000 */
[----:B0-----:R-:W0:Y:S01]  /*1a70*/  LDC.64 R8, c[0x0][0x3a0] ;  /* 0x0000e800ff087b82 */ /* 0x001e220000000a00 */
[----:B------:R-:W-:Y:S02]  /*1a80*/  IADD3 R7, PT, PT, R4, R6, RZ ;  /* 0x0000000604077210 */ /* 0x000fe40007ffe0ff */
[----:B------:R-:W-:-:S03]  /*1a90*/  IADD3 R6, PT, PT, R6, 0x80, RZ ;  /* 0x0000008006067810 */ /* 0x000fc60007ffe0ff */
[----:B0-----:R-:W-:-:S05]  /*1aa0*/  IMAD.WIDE.U32 R8, R7, 0x2, R8 ;  /* 0x0000000207087825 */ /* 0x001fca00078e0008 */
[----:B------:R1:W-:Y:S02]  /*1ab0*/  STG.E.U16 desc[UR4][R8.64], R10 ;  /* 0x0000000a08007986 */ /* 0x0003e4000c101504 */
.L_x_2208:
[----:B------:R-:W-:-:S13]  /*1ac0*/  ISETP.GE.U32.AND P0, PT, R6, R5, PT ;  /* 0x000000050600720c */ /* 0x000fda0003f06070 */
[----:B------:R-:W-:Y:S05]  /*1ad0*/  @P0 BRA `(.L_x_2210) ;  /* 0x0000000000340947 */ /* 0x000fea0003800000 */
[----:B-1----:R-:W1:Y:S01]  /*1ae0*/  LDC.64 R8, c[0x0][0x3a0] ;  /* 0x0000e800ff087b82 */ /* 0x002e620000000a00 */
[----:B0-----:R-:W-:Y:S02]  /*1af0*/  IADD3 R7, PT, PT, R4, R6, RZ ;  /* 0x0000000604077210 */ /* 0x001fe40007ffe0ff */
[----:B------:R-:W-:-:S03]  /*1b00*/  IADD3 R6, PT, PT, R6, 0x80, RZ ;  /* 0x0000008006067810 */ /* 0x000fc60007ffe0ff */
[----:B-1----:R-:W-:-:S05]  /*1b10*/  IMAD.WIDE.U32 R8, R7, 0x2, R8 ;  /* 0x0000000207087825 */ /* 0x002fca00078e0008 */
[----:B------:R1:W-:Y:S02]  /*1b20*/  STG.E.U16 desc[UR4][R8.64], R0 ;  /* 0x0000000008007986 */ /* 0x0003e4000c101504 */
.L_x_2209:
        /* <DEDUP_REMOVED lines=8> */
.L_x_2210:
[----:B------:R-:W-:Y:S05]  /*1bb0*/  BSYNC.RELIABLE B1 ;  /* 0x0000000000017941 */ /* 0x000fea0003800100 */
.L_x_2206:
[----:B------:R-:W-:-:S13]  /*1bc0*/  ISETP.GE.U32.AND P0, PT, R6, R5, PT ;  /* 0x000000050600720c */ /* 0x000fda0003f06070 */
[----:B-12---:R-:W1:Y:S01]  /*1bd0*/  @!P0 LDC.64 R8, c[0x0][0x3a0] ;  /* 0x0000e800ff088b82 */ /* 0x006e620000000a00 */
[----:B0-----:R-:W-:Y:S02]  /*1be0*/  @!P0 IADD3 R7, PT, PT, R4, R6, RZ ;  /* 0x0000000604078210 */ /* 0x001fe40007ffe0ff */
[----:B------:R-:W-:-:S03]  /*1bf0*/  @!P0 IADD3 R6, PT, PT, R6, 0x80, RZ ;  /* 0x0000008006068810 */ /* 0x000fc60007ffe0ff */
[----:B-1----:R-:W-:-:S05]  /*1c00*/  @!P0 IMAD.WIDE.U32 R8, R7, 0x2, R8 ;  /* 0x0000000207088825 */ /* 0x002fca00078e0008 */
[----:B------:R2:W-:Y:S02]  /*1c10*/  @!P0 STG.E.U16 desc[UR4][R8.64], R3 ;  /* 0x0000000308008986 */ /* 0x0005e4000c101504 */
.L_x_2211:
[----:B------:R-:W-:Y:S05]  /*1c20*/  BSYNC.RECONVERGENT B0 ;  /* 0x0000000000007941 */ /* 0x000fea0003800200 */
.L_x_2205:
        /* <DEDUP_REMOVED lines=8> */
.L_x_2151:
[----:B------:R-:W0:Y:S01]  /*1cb0*/  S2R R0, SR_TID.X ;  /* 0x0000000000007919 */ /* 0x000e220000002100 */
[----:B------:R-:W1:Y:S08]  /*1cc0*/  LDC.64 R2, c[0x0][0x3a8] ;  /* 0x0000ea00ff027b82 */ /* 0x000e700000000a00 */
[----:B------:R-:W2:Y:S01]  /*1cd0*/  LDC.64 R6, c[0x0][0x3b0] ;  /* 0x0000ec00ff067b82 */ /* 0x000ea20000000a00 */
[----:B-1----:R-:W-:-:S04]  /*1ce0*/  IMAD.WIDE.U32 R2, R4, 0x2, R2 ;  /* 0x0000000204027825 */ /* 0x002fc800078e0002 */
[----:B0-----:R-:W-:-:S04]  /*1cf0*/  IMAD.WIDE.U32 R10, R0, 0x4, R2 ;  /* 0x00000004000a7825 */ /* 0x001fc800078e0002 */
[----:B--2---:R-:W-:Y:S01]  /*1d00*/  IMAD.WIDE.U32 R6, R4, 0x2, R6 ;  /* 0x0000000204067825 */ /* 0x004fe200078e0006 */
[----:B------:R0:W5:Y:S04]  /*1d10*/  LDG.E R14, desc[UR4][R10.64] ;  /* 0x000000040a0e7981 */ /* 0x000168000c1e1900 */
[----:B------:R0:W5:Y:S01]  /*1d20*/  LDG.E R3, desc[UR4][R10.64+0x400] ;  /* 0x000400040a037981 */ /* 0x000162000c1e1900 */
[----:B------:R-:W-:-:S03]  /*1d30*/  IMAD.WIDE.U32 R12, R0, 0x4, R6 ;  /* 0x00000004000c7825 */ /* 0x000fc600078e0006 */
[----:B------:R0:W5:Y:S04]  /*1d40*/  LDG.E R7, desc[UR4][R10.64+0x200] ;  /* 0x000200040a077981 */ /* 0x000168000c1e1900 */
[----:B------:R0:W5:Y:S04]  /*1d50*/  LDG.E R2, desc[UR4][R10.64+0x600] ;  /* 0x000600040a027981 */ /* 0x000168000c1e1900 */
[----:B------:R0:W5:Y:S04]  /*1d60*/  LDG.E R15, desc[UR4][R12.64] ;  /* 0x000000040c0f7981 */ /* 0x000168000c1e1900 */
[----:B------:R0:W5:Y:S04]  /*1d70*/  LDG.E R9, desc[UR4][R12.64+0x200] ;  /* 0x000200040c097981 */ /* 0x000168000c1e1900 */
[----:B------:R0:W5:Y:S04]  /*1d80*/  LDG.E R6, desc[UR4][R12.64+0x400] ;  /* 0x000400040c067981 */ /* 0x000168000c1e1900 */
[----:B------:R0:W5:Y:S01]  /*1d90*/  LDG.E R5, desc[UR4][R12.64+0x600] ;  /* 0x000600040c057981 */ /* 0x000162000c1e1900 */
[----:B------:R-:W-:Y:S01]  /*1da0*/  UISETP.NE.AND UP0, UPT, UR6, URZ, UPT ;  /* 0x000000ff0600728c */ /* 0x000fe2000bf05270 */
[----:B------:R-:W-:Y:S08]  /*1db0*/  BSSY.RECONVERGENT B0, `(.L_x_2212) ;  /* 0x00000d4000007945 */ /* 0x000ff00003800200 */
[----:B0-----:R-:W-:Y:S05]  /*1dc0*/  BRA.U UP0, `(.L_x_2213) ;  /* 0x0000000900407547 */ /* 0x001fea000b800000 */
[----:B-----5:R-:W-:Y:S01]  /*1dd0*/  HADD2.F32 R10, -RZ, R15.H0_H0 ;  /* 0x2000000fff0a7230 */ /* 0x020fe20000004100 */
[----:B------:R-:W-:Y:S01]  /*1de0*/  BSSY.RECONVERGENT B1, `(.L_x_2214) ;  /* 0x000000f000017945 */ /* 0x000fe20003800200 */
[----:B------:R-:W-:-:S03]  /*1df0*/  HADD2.F32 R8, -RZ, R14.H0_H0 ;  /* 0x2000000eff087230 */ /* 0x000fc60000004100 */
        /* <DEDUP_REMOVED lines=11> */
.L_x_2215:
[----:B------:R-:W0:Y:S02]  /*1eb0*/  LDCU UR6, c[0x0][0x38c] ;  /* 0x00007180ff0677ac */ /* 0x000e240008000800 */
[----:B0-----:R-:W-:-:S07]  /*1ec0*/  FMUL.FTZ R8, R8, UR6 ;  /* 0x0000000608087c20 */ /* 0x001fce0008410000 */
.L_x_2216:
[----:B------:R-:W-:Y:S05]  /*1ed0*/  BSYNC.RECONVERGENT B1 ;  /* 0x0000000000017941 */ /* 0x000fea0003800200 */
.L_x_2214:
[----:B------:R-:W-:Y:S01]  /*1ee0*/  HADD2.F32 R15, -RZ, R15.H1_H1 ;  /* 0x3000000fff0f7230 */ /* 0x000fe20000004100 */
[----:B------:R-:W-:Y:S01]  /*1ef0*/  BSSY.RECONVERGENT B1, `(.L_x_2217) ;  /* 0x0000010000017945 */ /* 0x000fe20003800200 */
[----:B------:R-:W-:Y:S01]  /*1f00*/  F2FP.F16.F32.PACK_AB R8, RZ, R8 ;  /* 0x00000008ff08723e */ /* 0x000fe200000000ff */
[----:B------:R-:W-:Y:S02]  /*1f10*/  HADD2.F32 R14, -RZ, R14.H1_H1 ;  /* 0x3000000eff0e7230 */ /* 0x000fe40000004100 */
        /* <DEDUP_REMOVED lines=11> */
.L_x_2218:
[----:B------:R-:W0:Y:S02]  /*1fd0*/  LDCU UR6, c[0x0][0x38c] ;  /* 0x00007180ff0677ac */ /* 0x000e240008000800 */
[----:B0-----:R-:W-:-:S07]  /*1fe0*/  FMUL.FTZ R10, R14, UR6 ;  /* 0x000000060e0a7c20 */ /* 0x001fce0008410000 */
.L_x_2219:
[----:B------:R-:W-:Y:S05]  /*1ff0*/  BSYNC.RECONVERGENT B1 ;  /* 0x0000000000017941 */ /* 0x000fea0003800200 */
.L_x_2217:
[----:B------:R-:W-:Y:S01]  /*2000*/  HADD2.F32 R12, -RZ, R9.H0_H0 ;  /* 0x20000009ff0c7230 */ /* 0x000fe20000004100 */
[----:B------:R-:W-:Y:S01]  /*2010*/  BSSY.RECONVERGENT B1, `(.L_x_2220) ;  /* 0x0000010000017945 */ /* 0x000fe20003800200 */
[----:B------:R-:W-:Y:S01]  /*2020*/  F2FP.F16.F32.PACK_AB R10, RZ, R10 ;  /* 0x0000000aff0a723e */ /* 0x000fe200000000ff */
[----:B------:R-:W-:Y:S02]  /*2030*/  HADD2.F32 R11, -RZ, R7.H0_H0 ;  /* 0x20000007ff0b7230 */ /* 0x000fe40000004100 */
        /* <DEDUP_REMOVED lines=11> */
.L_x_2221:
[----:B------:R-:W0:Y:S02]  /*20f0*/  LDCU UR6, c[0x0][0x38c] ;  /* 0x00007180ff0677ac */ /* 0x000e240008000800 */
[----:B0-----:R-:W-:-:S07]  /*2100*/  FMUL.FTZ R11, R11, UR6 ;  /* 0x000000060b0b7c20 */ /* 0x001fce0008410000 */
.L_x_2222:
[----:B------:R-:W-:Y:S05]  /*2110*/  BSYNC.RECONVERGENT B1 ;  /* 0x0000000000017941 */ /* 0x000fea0003800200 */
.L_x_2220:
        /* <DEDUP_REMOVED lines=15> */
.L_x_2224:
[----:B------:R-:W0:Y:S02]  /*2210*/  LDCU UR6, c[0x0][0x38c] ;  /* 0x00007180ff0677ac */ /* 0x000e240008000800 */
[----:B0-----:R-:W-:-:S07]  /*2220*/  FMUL.FTZ R7, R7, UR6 ;  /* 0x0000000607077c20 */ /* 0x001fce0008410000 */
.L_x_2225:
[----:B------:R-:W-:Y:S05]  /*2230*/  BSYNC.RECONVERGENT B1 ;  /* 0x0000000000017941 */ /* 0x000fea0003800200 */
.L_x_2223:
        /* <DEDUP_REMOVED lines=15> */
.L_x_2227:
[----:B------:R-:W0:Y:S02]  /*2330*/  LDCU UR6, c[0x0][0x38c] ;  /* 0x00007180ff0677ac */ /* 0x000e240008000800 */
[----:B0-----:R-:W-:-:S07]  /*2340*/  FMUL.FTZ R11, R11, UR6 ;  /* 0x000000060b0b7c20 */ /* 0x001fce0008410000 */
.L_x_2228:
[----:B------:R-:W-:Y:S05]  /*2350*/  BSYNC.RECONVERGENT B1 ;  /* 0x0000000000017941 */ /* 0x000fea0003800200 */
.L_x_2226:
        /* <DEDUP_REMOVED lines=15> */
.L_x_2230:
[----:B------:R-:W0:Y:S02]  /*2450*/  LDCU UR6, c[0x0][0x38c] ;  /* 0x00007180ff0677ac */ /* 0x000e240008000800 */
[----:B0-----:R-:W-:-:S07]  /*2460*/  FMUL.FTZ R3, R3, UR6 ;  /* 0x0000000603037c20 */ /* 0x001fce0008410000 */
.L_x_2231:
[----:B------:R-:W-:Y:S05]  /*2470*/  BSYNC.RECONVERGENT B1 ;  /* 0x0000000000017941 */ /* 0x000fea0003800200 */
.L_x_2229:
        /* <DEDUP_REMOVED lines=15> */
.L_x_2233:
[----:B------:R-:W0:Y:S02]  /*2570*/  LDCU UR6, c[0x0][0x38c] ;  /* 0x00007180ff0677ac */ /* 0x000e240008000800 */
[----:B0-----:R-:W-:-:S07]  /*2580*/  FMUL.FTZ R11, R11, UR6 ;  /* 0x000000060b0b7c20 */ /* 0x001fce0008410000 */
.L_x_2234:
[----:B------:R-:W-:Y:S05]  /*2590*/  BSYNC.RECONVERGENT B1 ;  /* 0x0000000000017941 */ /* 0x000fea0003800200 */
.L_x_2232:
[----:B------:R-:W-:Y:S01]  /*25a0*/  HADD2.F32 R12, -RZ, R5.H1_H1 ;  /* 0x30000005ff0c7230 */ /* 0x000fe20000004100 */
[----:B------:R-:W-:Y:S01]  /*25b0*/  F2FP.F16.F32.PACK_AB R5, RZ, R11 ;  /* 0x0000000bff05723e */ /* 0x000fe200000000ff */
[----:B------:R-:W-:-:S03]  /*25c0*/  HADD2.F32 R2, -RZ, R2.H1_H1 ;  /* 0x30000002ff027230 */ /* 0x000fc60000004100 */
        /* <DEDUP_REMOVED lines=9> */
[----:B0-----:R-:W-:-:S05]  /*2660*/  FMUL.FTZ R2, R2, R11 ;  /* 0x0000000b02027220 */ /* 0x001fca0000410000 */
[----:B------:R-:W-:Y:S01]  /*2670*/  F2FP.F16.F32.PACK_AB R2, RZ, R2 ;  /* 0x00000002ff02723e */ /* 0x000fe200000000ff */
[----:B------:R-:W-:Y:S06]  /*2680*/  BRA `(.L_x_2236) ;  /* 0x0000000400187947 */ /* 0x000fec0003800000 */
.L_x_2235:
[----:B------:R-:W0:Y:S02]  /*2690*/  LDCU UR6, c[0x0][0x38c] ;  /* 0x00007180ff0677ac */ /* 0x000e240008000800 */
[----:B0-----:R-:W-:-:S05]  /*26a0*/  FMUL.FTZ R2, R2, UR6 ;  /* 0x0000000602027c20 */ /* 0x001fca0008410000 */
[----:B------:R-:W-:Y:S01]  /*26b0*/  F2FP.F16.F32.PACK_AB R2, RZ, R2 ;  /* 0x00000002ff02723e */ /* 0x000fe200000000ff */
[----:B------:R-:W-:Y:S06]  /*26c0*/  BRA `(.L_x_2236) ;  /* 0x0000000400087947 */ /* 0x000fec0003800000 */
.L_x_2213:
[----:B------:R-:W0:Y:S01]  /*26d0*/  LDCU.64 UR8, c[0x0][0x388] ;  /* 0x00007100ff0877ac */ /* 0x000e220008000a00 */
[--C-:B-----5:R-:W-:Y:S02]  /*26e0*/  HADD2.F32 R10, -RZ, R15.reuse.H0_H0 ;  /* 0x2000000fff0a7230 */ /* 0x120fe40000004100 */
[--C-:B------:R-:W-:Y:S01]  /*26f0*/  HADD2.F32 R8, -RZ, R14.reuse.H1_H1 ;  /* 0x3000000eff087230 */ /* 0x100fe20000004100 */
[----:B------:R-:W1:Y:S01]  /*2700*/  LDCU UR6, c[0x0][0x390] ;  /* 0x00007200ff0677ac */ /* 0x000e620008000800 */
[----:B------:R-:W-:Y:S01]  /*2710*/  HADD2.F32 R15, -RZ, R15.H1_H1 ;  /* 0x3000000fff0f7230 */ /* 0x000fe20000004100 */
[----:B------:R-:W-:Y:S01]  /*2720*/  FSETP.GTU.FTZ.AND P3, PT, R10, RZ, PT ;  /* 0x000000ff0a00720b */ /* 0x000fe20003f7c000 */
[----:B------:R-:W-:Y:S02]  /*2730*/  HADD2.F32 R16, -RZ, R7.H0_H0 ;  /* 0x20000007ff107230 */ /* 0x000fe40000004100 */
[----:B------:R-:W-:Y:S01]  /*2740*/  HADD2.F32 R12, -RZ, R9.H1_H1 ;  /* 0x30000009ff0c7230 */ /* 0x000fe20000004100 */
[----:B------:R-:W-:Y:S01]  /*2750*/  FSETP.GTU.FTZ.AND P2, PT, R15, RZ, PT ;  /* 0x000000ff0f00720b */ /* 0x000fe20003f5c000 */
[----:B------:R-:W-:-:S02]  /*2760*/  HADD2.F32 R17, -RZ, R14.H0_H0 ;  /* 0x2000000eff117230 */ /* 0x000fc40000004100 */
[----:B------:R-:W-:Y:S01]  /*2770*/  HADD2.F32 R7, -RZ, R7.H1_H1 ;  /* 0x30000007ff077230 */ /* 0x000fe20000004100 */
[----:B------:R-:W-:Y:S01]  /*2780*/  FSETP.GTU.FTZ.AND P0, PT, R12, RZ, PT ;  /* 0x000000ff0c00720b */ /* 0x000fe20003f1c000 */
[----:B------:R-:W-:Y:S02]  /*2790*/  HADD2.F32 R11, -RZ, R9.H0_H0 ;  /* 0x20000009ff0b7230 */ /* 0x000fe40000004100 */
[----:B------:R-:W-:Y:S02]  /*27a0*/  HADD2.F32 R20, -RZ, R2.H0_H0 ;  /* 0x20000002ff147230 */ /* 0x000fe40000004100 */
[----:B0-----:R-:W-:Y:S01]  /*27b0*/  FADD.FTZ R9, R10, UR8 ;  /* 0x000000080a097e21 */ /* 0x001fe20008010000 */
[----:B------:R-:W-:Y:S01]  /*27c0*/  FADD.FTZ R10, R15, UR8 ;  /* 0x000000080f0a7e21 */ /* 0x000fe20008010000 */
[----:B------:R-:W-:Y:S01]  /*27d0*/  FADD.FTZ R12, R12, UR8 ;  /* 0x000000080c0c7e21 */ /* 0x000fe20008010000 */
[----:B------:R-:W-:Y:S01]  /*27e0*/  FSETP.GTU.FTZ.AND P1, PT, R11, RZ, PT ;  /* 0x000000ff0b00720b */ /* 0x000fe20003f3c000 */
[----:B-1----:R-:W-:Y:S01]  /*27f0*/  FMUL.FTZ R13, R8, UR6 ;  /* 0x00000006080d7c20 */ /* 0x002fe20008410000 */
[----:B------:R-:W-:Y:S01]  /*2800*/  FMUL.FTZ R14, R17, UR6 ;  /* 0x00000006110e7c20 */ /* 0x000fe20008410000 */
[----:B------:R-:W-:Y:S01]  /*2810*/  FMUL.FTZ R15, R7, UR6 ;  /* 0x00000006070f7c20 */ /* 0x000fe20008410000 */
[----:B------:R-:W-:Y:S01]  /*2820*/  FADD.FTZ R11, R11, UR8 ;  /* 0x000000080b0b7e21 */ /* 0x000fe20008010000 */
[----:B------:R-:W-:Y:S01]  /*2830*/  FMUL.FTZ R10, R13, R10 ;  /* 0x0000000a0d0a7220 */ /* 0x000fe20000410000 */
[----:B------:R-:W-:Y:S01]  /*2840*/  FMUL.FTZ R9, R14, R9 ;  /* 0x000000090e097220 */ /* 0x000fe20000410000 */
[----:B------:R-:W-:Y:S01]  /*2850*/  FMUL.FTZ R12, R15, R12 ;  /* 0x0000000c0f0c7220 */ /* 0x000fe20000410000 */
[----:B------:R-:W-:-:S02]  /*2860*/  HADD2.F32 R13, -RZ, R6.H0_H0 ;  /* 0x20000006ff0d7230 */ /* 0x000fc40000004100 */
[----:B------:R-:W-:Y:S01]  /*2870*/  @P3 FMUL.FTZ R9, R17, UR9 ;  /* 0x0000000911093c20 */ /* 0x000fe20008410000 */
[----:B------:R-:W-:Y:S02]  /*2880*/  HADD2.F32 R6, -RZ, R6.H1_H1 ;  /* 0x30000006ff067230 */ /* 0x000fe40000004100 */
[----:B------:R-:W-:Y:S01]  /*2890*/  FMUL.FTZ R18, R16, UR6 ;  /* 0x0000000610127c20 */ /* 0x000fe20008410000 */
[--C-:B------:R-:W-:Y:S01]  /*28a0*/  HADD2.F32 R14, -RZ, R5.reuse.H0_H0 ;  /* 0x20000005ff0e7230 */ /* 0x100fe20000004100 */
[----:B------:R-:W-:Y:S01]  /*28b0*/  FSETP.GTU.FTZ.AND P3, PT, R13, RZ, PT ;  /* 0x000000ff0d00720b */ /* 0x000fe20003f7c000 */
[----:B------:R-:W-:Y:S01]  /*28c0*/  HADD2.F32 R15, -RZ, R5.H1_H1 ;  /* 0x30000005ff0f7230 */ /* 0x000fe20000004100 */
[----:B------:R-:W-:Y:S01]  /*28d0*/  FSETP.GTU.FTZ.AND P4, PT, R6, RZ, PT ;  /* 0x000000ff0600720b */ /* 0x000fe20003f9c000 */
[--C-:B------:R-:W-:Y:S01]  /*28e0*/  HADD2.F32 R17, -RZ, R3.reuse.H0_H0 ;  /* 0x20000003ff117230 */ /* 0x100fe20000004100 */
[----:B------:R-:W-:Y:S01]  /*28f0*/  FSETP.GTU.FTZ.AND P5, PT, R14, RZ, PT ;  /* 0x000000ff0e00720b */ /* 0x000fe20003fbc000 */
[----:B------:R-:W-:Y:S01]  /*2900*/  HADD2.F32 R3, -RZ, R3.H1_H1 ;  /* 0x30000003ff037230 */ /* 0x000fe20000004100 */
[----:B------:R-:W-:Y:S01]  /*2910*/  FSETP.GTU.FTZ.AND P6, PT, R15, RZ, PT ;  /* 0x000000ff0f00720b */ /* 0x000fe20003fdc000 */
[----:B------:R-:W-:-:S02]  /*2920*/  HADD2.F32 R2, -RZ, R2.H1_H1 ;  /* 0x30000002ff027230 */ /* 0x000fc40000004100 */
[----:B------:R-:W-:Y:S01]  /*2930*/  FADD.FTZ R5, R13, UR8 ;  /* 0x000000080d057e21 */ /* 0x000fe20008010000 */
[----:B------:R-:W-:Y:S01]  /*2940*/  FADD.FTZ R13, R6, UR8 ;  /* 0x00000008060d7e21 */ /* 0x000fe20008010000 */
[----:B------:R-:W-:Y:S01]  /*2950*/  FMUL.FTZ R11, R18, R11 ;  /* 0x0000000b120b7220 */ /* 0x000fe20000410000 */
[----:B------:R-:W-:Y:S01]  /*2960*/  FMUL.FTZ R6, R17, UR6 ;  /* 0x0000000611067c20 */ /* 0x000fe20008410000 */
[----:B------:R-:W-:Y:S01]  /*2970*/  FADD.FTZ R14, R14, UR8 ;  /* 0x000000080e0e7e21 */ /* 0x000fe20008010000 */
        /* <DEDUP_REMOVED lines=15> */
[----:B------:R-:W-:-:S02]  /*2a70*/  F2FP.F16.F32.PACK_AB R8, RZ, R9 ;  /* 0x00000009ff08723e */ /* 0x000fc400000000ff */
[----:B------:R-:W-:Y:S02]  /*2a80*/  F2FP.F16.F32.PACK_AB R10, RZ, R10 ;  /* 0x0000000aff0a723e */ /* 0x000fe400000000ff */
[----:B------:R-:W-:Y:S02]  /*2a90*/  F2FP.F16.F32.PACK_AB R9, RZ, R11 ;  /* 0x0000000bff09723e */ /* 0x000fe400000000ff */
[----:B------:R-:W-:Y:S02]  /*2aa0*/  F2FP.F16.F32.PACK_AB R7, RZ, R12 ;  /* 0x0000000cff07723e */ /* 0x000fe400000000ff */
[----:B------:R-:W-:Y:S02]  /*2ab0*/  F2FP.F16.F32.PACK_AB R6, RZ, R6 ;  /* 0x00000006ff06723e */ /* 0x000fe400000000ff */
[----:B------:R-:W-:Y:S02]  /*2ac0*/  F2FP.F16.F32.PACK_AB R3, RZ, R13 ;  /* 0x0000000dff03723e */ /* 0x000fe400000000ff */
[----:B------:R-:W-:-:S02]  /*2ad0*/  F2FP.F16.F32.PACK_AB R5, RZ, R5 ;  /* 0x00000005ff05723e */ /* 0x000fc400000000ff */
[----:B------:R-:W-:-:S07]  /*2ae0*/  F2FP.F16.F32.PACK_AB R2, RZ, R15 ;  /* 0x0000000fff02723e */ /* 0x000fce00000000ff */
.L_x_2236:
[----:B------:R-:W-:Y:S05]  /*2af0*/  BSYNC.RECONVERGENT B0 ;  /* 0x0000000000007941 */ /* 0x000fea0003800200 */
.L_x_2212:
        /* <DEDUP_REMOVED lines=12> */
.L_x_2237:
        /* <DEDUP_REMOVED lines=12> */
.L_x_7950:


//--------------------- .text._ZN2at6native29vectorized_elementwise_kernelILi4EZZZNS0_60_GLOBAL__N__171e0b9f_22_ActivationEluKernel_cu_9e10b42f_306119elu_backward_kernelERNS_18TensorIteratorBaseERKN3c106ScalarES8_S8_bENKUlvE_clEvENKUlvE1_clEvEUlNS5_4HalfESB_E_St5arrayIPcLm3EEEEviT0_T1_ --------------------------
	.section	.text._ZN2at6native29vectorized_elementwise_kernelILi4EZZZNS0_60_GLOBAL__N__171e0b9f_22_ActivationEluKernel_cu_9e10b42f_306119elu_backward_kernelERNS_18TensorIteratorBaseERKN3c106ScalarES8_S8_bENKUlvE_clEvENKUlvE1_clEvEUlNS5_4HalfESB_E_St5arrayIPcLm3EEEEviT0_T1_,"ax",@progbits
	.align	128
        .global         _ZN2at6native29vectorized_elementwise_kernelILi4EZZZNS0_60_GLOBAL__N__171e0b9f_22_ActivationEluKernel_cu_9e10b42f_306119elu_backward_kernelERNS_18TensorIteratorBaseERKN3c106ScalarES8_S8_bENKUlvE_clEvENKUlvE1_clEvEUlNS5_4HalfESB_E_St5arrayIPcLm3EEEEviT0_T1_
        .type           _ZN2at6native29vectorized_elementwise_kernelILi4EZZZNS0_60_GLOBAL__N__171e0b9f_22_ActivationEluKernel_cu_9e10b42f_306119elu_backward_kernelERNS_18TensorIteratorBaseERKN3c106ScalarES8_S8_bENKUlvE_clEvENKUlvE1_clEvEUlNS5_4HalfESB_E_St5arrayIPcLm3EEEEviT0_T1_,@function
        .size           _ZN2at6native29vectorized_elementwise_kernelILi4EZZZNS0_60_GLOBAL__N__171e0b9f_22_ActivationEluKernel_cu_9e10b42f_306119elu_backward_kernelERNS_18TensorIteratorBaseERKN3c106ScalarES8_S8_bENKUlvE_clEvENKUlvE1_clEvEUlNS5_4HalfESB_E_St5arrayIPcLm3EEEEviT0_T1_,(.L_x_7951 - _ZN2at6native29vectorized_elementwise_kernelILi4EZZZNS0_60_GLOBAL__N__171e0b9f_22_ActivationEluKernel_cu_9e10b42f_306119elu_backward_kernelERNS_18TensorIteratorBaseERKN3c106ScalarES8_S8_bENKUlvE_clEvENKUlvE1_clEvEUlNS5_4HalfESB_E_St5arrayIPcLm3EEEEviT0_T1_)
        .other          _ZN2at6native29vectorized_elementwise_kernelILi4EZZZNS0_60_GLOBAL__N__171e0b9f_22_ActivationEluKernel_cu_9e10b42f_306119elu_backward_kernelERNS_18TensorIteratorBaseERKN3c106ScalarES8_S8_bENKUlvE_clEvENKUlvE1_clEvEUlNS5_4HalfESB_E_St5arrayIPcLm3EEEEviT0_T1_,@"STO_CUDA_ENTRY STV_DEFAULT"
_ZN2at6native29vectorized_elementwise_kernelILi4EZZZNS0_60_GLOBAL__N__171e0b9f_22_ActivationEluKernel_cu_9e10b42f_306119elu_backward_kernelERNS_18TensorIteratorBaseERKN3c106ScalarES8_S8_bENKUlvE_clEvENKUlvE1_clEvEUlNS5_4HalfESB_E_St5arrayIPcLm3EEEEviT0_T1_:
.text._ZN2at6native29vectorized_elementwise_kernelILi4EZZZNS0_60_GLOBAL__N__171e0b9f_22_ActivationEluKernel_cu_9e10b42f_306119elu_backward_kernelERNS_18TensorIteratorBaseERKN3c106ScalarES8_S8_bENKUlvE_clEvENKUlvE1_clEvEUlNS5_4HalfESB_E_St5arrayIPcLm3EEEEviT0_T1_:
        /* <DEDUP_REMOVED lines=118> */
.L_x_2244:
[----:B------:R-:W0:Y:S02]  /*0760*/  LDCU UR6, c[0x0][0x38c] ;  /* 0x00007180ff0677ac */ /* 0x000e240008000800 */
[----:B0-----:R-:W-:-:S07]  /*0770*/  FMUL.FTZ R12, R12, UR6 ;  /* 0x000000060c0c7c20 */ /* 0x001fce0008410000 */
.L_x_2245:
[----:B------:R-:W-:Y:S05]  /*0780*/  BSYNC.RECONVERGENT B2 ;  /* 0x0000000000027941 */ /* 0x000fea0003800200 */
.L_x_2243:
[----:B------:R-:W-:-:S07]  /*0790*/  F2FP.F16.F32.PACK_AB R12, RZ, R12 ;  /* 0x0000000cff0c723e */ /* 0x000fce00000000ff */
.L_x_2242:
[----:B------:R-:W-:Y:S05]  /*07a0*/  BSYNC.RECONVERGENT B1 ;  /* 0x0000000000017941 */ /* 0x000fea0003800200 */
.L_x_2241:
        /* <DEDUP_REMOVED lines=18> */
.L_x_2249:
[----:B------:R-:W0:Y:S02]  /*08d0*/  LDCU UR6, c[0x0][0x38c] ;  /* 0x00007180ff0677ac */ /* 0x000e240008000800 */
[----:B0-----:R-:W-:-:S07]  /*08e0*/  FMUL.FTZ R7, R13, UR6 ;  /* 0x000000060d077c20 */ /* 0x001fce0008410000 */
.L_x_2250:
[----:B------:R-:W-:Y:S05]  /*08f0*/  BSYNC.RECONVERGENT B2 ;  /* 0x0000000000027941 */ /* 0x000fea0003800200 */
.L_x_2248:
[----:B------:R-:W-:-:S07]  /*0900*/  F2FP.F16.F32.PACK_AB R7, RZ, R7 ;  /* 0x00000007ff07723e */ /* 0x000fce00000000ff */
.L_x_2247:
[----:B------:R-:W-:Y:S05]  /*0910*/  BSYNC.RECONVERGENT B1 ;  /* 0x0000000000017941 */ /* 0x000fea0003800200 */
.L_x_2246:
        /* <DEDUP_REMOVED lines=18> */
.L_x_2254:
[----:B------:R-:W0:Y:S02]  /*0a40*/  LDCU UR6, c[0x0][0x38c] ;  /* 0x00007180ff0677ac */ /* 0x000e240008000800 */
[----:B0-----:R-:W-:-:S07]  /*0a50*/  FMUL.FTZ R9, R11, UR6 ;  /* 0x000000060b097c20 */ /* 0x001fce0008410000 */
.L_x_2255:
[----:B------:R-:W-:Y:S05]  /*0a60*/  BSYNC.RECONVERGENT B2 ;  /* 0x0000000000027941 */ /* 0x000fea0003800200 */
.L_x_2253:
[----:B------:R-:W-:-:S07]  /*0a70*/  F2FP.F16.F32.PACK_AB R9, RZ, R9 ;  /* 0x00000009ff09723e */ /* 0x000fce00000000ff */
.L_x_2252:
[----:B------:R-:W-:Y:S05]  /*0a80*/  BSYNC.RECONVERGENT B1 ;  /* 0x0000000000017941 */ /* 0x000fea0003800200 */
.L_x_2251:
        /* <DEDUP_REMOVED lines=18> */
.L_x_2259:
[----:B------:R-:W0:Y:S02]  /*0bb0*/  LDCU UR6, c[0x0][0x38c] ;  /* 0x00007180ff0677ac */ /* 0x000e240008000800 */
[----:B0-----:R-:W-:-:S07]  /*0bc0*/  FMUL.FTZ R10, R21, UR6 ;  /* 0x00000006150a7c20 */ /* 0x001fce0008410000 */
.L_x_2260:
[----:B------:R-:W-:Y:S05]  /*0bd0*/  BSYNC.RECONVERGENT B2 ;  /* 0x0000000000027941 */ /* 0x000fea0003800200 */
.L_x_2258:
[----:B------:R-:W-:-:S07]  /*0be0*/  F2FP.F16.F32.PACK_AB R10, RZ, R10 ;  /* 0x0000000aff0a723e */ /* 0x000fce00000000ff */
.L_x_2257:
[----:B------:R-:W-:Y:S05]  /*0bf0*/  BSYNC.RECONVERGENT B1 ;  /* 0x0000000000017941 */ /* 0x000fea0003800200 */
.L_x_2256:
        /* <DEDUP_REMOVED lines=18> */
.L_x_2264:
[----:B------:R-:W0:Y:S02]  /*0d20*/  LDCU UR6, c[0x0][0x38c] ;  /* 0x00007180ff0677ac */ /* 0x000e240008000800 */
[----:B0-----:R-:W-:-:S07]  /*0d30*/  FMUL.FTZ R0, R23, UR6 ;  /* 0x0000000617007c20 */ /* 0x001fce0008410000 */
.L_x_2265:
[----:B------:R-:W-:Y:S05]  /*0d40*/  BSYNC.RECONVERGENT B2 ;  /* 0x0000000000027941 */ /* 0x000fea0003800200 */
.L_x_2263:
[----:B------:R-:W-:-:S07]  /*0d50*/  F2FP.F16.F32.PACK_AB R0, RZ, R0 ;  /* 0x00000000ff00723e */ /* 0x000fce00000000ff */
.L_x_2262:
[----:B------:R-:W-:Y:S05]  /*0d60*/  BSYNC.RECONVERGENT B1 ;  /* 0x0000000000017941 */ /* 0x000fea0003800200 */
.L_x_2261:
        /* <DEDUP_REMOVED lines=18> */
.L_x_2269:
[----:B------:R-:W0:Y:S02]  /*0e90*/  LDCU UR6, c[0x0][0x38c] ;  /* 0x00007180ff0677ac */ /* 0x000e240008000800 */
[----:B0-----:R-:W-:-:S07]  /*0ea0*/  FMUL.FTZ R2, R11, UR6 ;  /* 0x000000060b027c20 */ /* 0x001fce0008410000 */
.L_x_2270:
[----:B------:R-:W-:Y:S05]  /*0eb0*/  BSYNC.RECONVERGENT B2 ;  /* 0x0000000000027941 */ /* 0x000fea0003800200 */
.L_x_2268:
[----:B------:R-:W-:-:S07]  /*0ec0*/  F2FP.F16.F32.PACK_AB R2, RZ, R2 ;  /* 0x00000002ff02723e */ /* 0x000fce00000000ff */
.L_x_2267:
[----:B------:R-:W-:Y:S05]  /*0ed0*/  BSYNC.RECONVERGENT B1 ;  /* 0x0000000000017941 */ /* 0x000fea0003800200 */
.L_x_2266:
        /* <DEDUP_REMOVED lines=18> */
.L_x_2274:
[----:B------:R-:W0:Y:S02]  /*1000*/  LDCU UR6, c[0x0][0x38c] ;  /* 0x00007180ff0677ac */ /* 0x000e240008000800 */
[----:B0-----:R-:W-:-:S07]  /*1010*/  FMUL.FTZ R3, R26, UR6 ;  /* 0x000000061a037c20 */ /* 0x001fce0008410000 */
.L_x_2275:
[----:B------:R-:W-:Y:S05]  /*1020*/  BSYNC.RECONVERGENT B2 ;  /* 0x0000000000027941 */ /* 0x000fea0003800200 */
.L_x_2273:
[----:B------:R-:W-:-:S07]  /*1030*/  F2FP.F16.F32.PACK_AB R3, RZ, R3 ;  /* 0x00000003ff03723e */ /* 0x000fce00000000ff */
.L_x_2272:
[----:B------:R-:W-:Y:S05]  /*1040*/  BSYNC.RECONVERGENT B1 ;  /* 0x0000000000017941 */ /* 0x000fea0003800200 */
.L_x_2271:
        /* <DEDUP_REMOVED lines=17> */
.L_x_2277:
[----:B------:R-:W0:Y:S02]  /*1160*/  LDCU UR6, c[0x0][0x38c] ;  /* 0x00007180ff0677ac */ /* 0x000e240008000800 */
[----:B0-----:R-:W-:-:S05]  /*1170*/  FMUL.FTZ R11, R25, UR6 ;  /* 0x00000006190b7c20 */ /* 0x001fca0008410000 */
[----:B------:R-:W-:Y:S01]  /*1180*/  F2FP.F16.F32.PACK_AB R11, RZ, R11 ;  /* 0x0000000bff0b723e */ /* 0x000fe200000000ff */
[----:B------:R-:W-:Y:S06]  /*1190*/  BRA `(.L_x_2276) ;  /* 0x0000000400d47947 */ /* 0x000fec0003800000 */
.L_x_2240:
        /* <DEDUP_REMOVED lines=17> */
.L_x_2279:
[----:B------:R-:W-:Y:S05]  /*12b0*/  BSYNC.RECONVERGENT B1 ;  /* 0x0000000000017941 */ /* 0x000fea0003800200 */
.L_x_2278:
        /* <DEDUP_REMOVED lines=21> */
.L_x_2281:
[----:B------:R-:W-:Y:S05]  /*1410*/  BSYNC.RECONVERGENT B1 ;  /* 0x0000000000017941 */ /* 0x000fea0003800200 */
.L_x_2280:
        /* <DEDUP_REMOVED lines=13> */
.L_x_2283:
[----:B------:R-:W-:Y:S05]  /*14f0*/  BSYNC.RECONVERGENT B1 ;  /* 0x0000000000017941 */ /* 0x000fea0003800200 */
.L_x_2282:
        /* <DEDUP_REMOVED lines=12> */
.L_x_2285:
[----:B------:R-:W-:Y:S05]  /*15c0*/  BSYNC.RECONVERGENT B1 ;  /* 0x0000000000017941 */ /* 0x000fea0003800200 */
.L_x_2284:
        /* <DEDUP_REMOVED lines=12> */
.L_x_2287:
[----:B------:R-:W-:Y:S05]  /*1690*/  BSYNC.RECONVERGENT B1 ;  /* 0x0000000000017941 */ /* 0x000fea0003800200 */
.L_x_2286:
        /* <DEDUP_REMOVED lines=12> */
.L_x_2289:
[----:B------:R-:W-:Y:S05]  /*1760*/  BSYNC.RECONVERGENT B1 ;  /* 0x0000000000017941 */ /* 0x000fea0003800200 */
.L_x_2288:
        /* <DEDUP_REMOVED lines=12> */
.L_x_2291:
[----:B------:R-:W-:Y:S05]  /*1830*/  BSYNC.RECONVERGENT B1 ;  /* 0x0000000000017941 */ /* 0x000fea0003800200 */
.L_x_2290:
        /* <DEDUP_REMOVED lines=11> */
.L_x_2276:
[----:B------:R-:W-:Y:S05]  /*18f0*/  BSYNC.RECONVERGENT B0 ;  /* 0x0000000000007941 */ /* 0x000fea0003800200 */
.L_x_2239:
        /* <DEDUP_REMOVED lines=21> */
.L_x_2294:
[----:B------:R-:W-:-:S13]  /*1a50*/  ISETP.GE.U32.AND P0, PT, R6, R5, PT ;  /* 0x000000050600720c */ /* 0x000fda0003f06070 */
[----:B------:R-:W-:Y:S05]  /*1a60*/  @P0 BRA `(.L_x_2296) ;  /* 0x0000000000300947 */ /* 0x000fea0003800000 */
[----:B0-----:R-:W0:Y:S01]  /*1a70*/  LDC.64 R8, c[0x0][0x3a0] ;  /* 0x0000e800ff087b82 */ /* 0x001e220000000a00 */
[----:B------:R-:W-:Y:S02]  /*1a80*/  IADD3 R7, PT, PT, R4, R6, RZ ;  /* 0x0000000604077210 */ /* 0x000fe40007ffe0ff */
[----:B------:R-:W-:-:S03]  /*1a90*/  IADD3 R6, PT, PT, R6, 0x80, RZ ;  /* 0x0000008006067810 */ /* 0x000fc60007ffe0ff */
[----:B0-----:R-:W-:-:S05]  /*1aa0*/  IMAD.WIDE.U32 R8, R7, 0x2, R8 ;  /* 0x0000000207087825 */ /* 0x001fca00078e0008 */
[----:B------:R1:W-:Y:S02]  /*1ab0*/  STG.E.U16 desc[UR4][R8.64], R10 ;  /* 0x0000000a08007986 */ /* 0x0003e4000c101504 */
.L_x_2295:
[----:B------:R-:W-:-:S13]  /*1ac0*/  ISETP.GE.U32.AND P0, PT, R6, R5, PT ;  /* 0x000000050600720c */ /* 0x000fda0003f06070 */
[----:B------:R-:W-:Y:S05]  /*1ad0*/  @P0 BRA `(.L_x_2297) ;  /* 0x0000000000340947 */ /* 0x000fea0003800000 */
[----:B-1----:R-:W1:Y:S01]  /*1ae0*/  LDC.64 R8, c[0x0][0x3a0] ;  /* 0x0000e800ff087b82 */ /* 0x002e620000000a00 */
[----:B0-----:R-:W-:Y:S02]  /*1af0*/  IADD3 R7, PT, PT, R4, R6, RZ ;  /* 0x0000000604077210 */ /* 0x001fe40007ffe0ff */
[----:B------:R-:W-:-:S03]  /*1b00*/  IADD3 R6, PT, PT, R6, 0x80, RZ ;  /* 0x0000008006067810 */ /* 0x000fc60007ffe0ff */
[----:B-1----:R-:W-:-:S05]  /*1b10*/  IMAD.WIDE.U32 R8, R7, 0x2, R8 ;  /* 0x0000000207087825 */ /* 0x002fca00078e0008 */
[----:B------:R1:W-:Y:S02]  /*1b20*/  STG.E.U16 desc[UR4][R8.64], R0 ;  /* 0x0000000008007986 */ /* 0x0003e4000c101504 */
.L_x_2296:
        /* <DEDUP_REMOVED lines=8> */
.L_x_2297:
[----:B------:R-:W-:Y:S05]  /*1bb0*/  BSYNC.RELIABLE B1 ;  /* 0x0000000000017941 */ /* 0x000fea0003800100 */
.L_x_2293:
[----:B------:R-:W-:-:S13]  /*1bc0*/  ISETP.GE.U32.AND P0, PT, R6, R5, PT ;  /* 0x000000050600720c */ /* 0x000fda0003f06070 */
[----:B-12---:R-:W1:Y:S01]  /*1bd0*/  @!P0 LDC.64 R8, c[0x0][0x3a0] ;  /* 0x0000e800ff088b82 */ /* 0x006e620000000a00 */
[----:B0-----:R-:W-:Y:S02]  /*1be0*/  @!P0 IADD3 R7, PT, PT, R4, R6, RZ ;  /* 0x0000000604078210 */ /* 0x001fe40007ffe0ff */
[----:B------:R-:W-:-:S03]  /*1bf0*/  @!P0 IADD3 R6, PT, PT, R6, 0x80, RZ ;  /* 0x0000008006068810 */ /* 0x000fc60007ffe0ff */
[----:B-1----:R-:W-:-:S05]  /*1c00*/  @!P0 IMAD.WIDE.U32 R8, R7, 0x2, R8 ;  /* 0x0000000207088825 */ /* 0x002fca00078e0008 */
[----:B------:R2:W-:Y:S02]  /*1c10*/  @!P0 STG.E.U16 desc[UR4][R8.64], R3 ;  /* 0x0000000308008986 */ /* 0x0005e4000c101504 */
.L_x_2298:
[----:B------:R-:W-:Y:S05]  /*1c20*/  BSYNC.RECONVERGENT B0 ;  /* 0x0000000000007941 */ /* 0x000fea0003800200 */
.L_x_2292:
        /* <DEDUP_REMOVED lines=8> */
.L_x_2238:
[----:B------:R-:W0:Y:S01]  /*1cb0*/  S2R R0, SR_TID.X ;  /* 0x0000000000007919 */ /* 0x000e220000002100 */
[----:B------:R-:W1:Y:S08]  /*1cc0*/  LDC.64 R2, c[0x0][0x3a8] ;  /* 0x0000ea00ff027b82 */ /* 0x000e700000000a00 */
[----:B------:R-:W2:Y:S01]  /*1cd0*/  LDC.64 R6, c[0x0][0x3b0] ;  /* 0x0000ec00ff067b82 */ /* 0x000ea20000000a00 */
[----:B-1----:R-:W-:-:S04]  /*1ce0*/  IMAD.WIDE.U32 R2, R4, 0x2, R2 ;  /* 0x0000000204027825 */ /* 0x002fc800078e0002 */
[----:B0-----:R-:W-:-:S04]  /*1cf0*/  IMAD.WIDE.U32 R12, R0, 0x8, R2 ;  /* 0x00000008000c7825 */ /* 0x001fc800078e0002 */
[----:B--2---:R-:W-:Y:S01]  /*1d00*/  IMAD.WIDE.U32 R6, R4, 0x2, R6 ;  /* 0x0000000204067825 */ /* 0x004fe200078e0006 */
[----:B------:R0:W5:Y:S03]  /*1d10*/  LDG.E.64 R8, desc[UR4][R12.64] ;  /* 0x000000040c087981 */ /* 0x000166000c1e1b00 */
[----:B------:R-:W-:Y:S02]  /*1d20*/  IMAD.WIDE.U32 R14, R0, 0x8, R6 ;  /* 0x00000008000e7825 */ /* 0x000fe400078e0006 */
[----:B------:R0:W5:Y:S04]  /*1d30*/  LDG.E.64 R6, desc[UR4][R12.64+0x400] ;  /* 0x000400040c067981 */ /* 0x000168000c1e1b00 */
[----:B------:R0:W5:Y:S04]  /*1d40*/  LDG.E.64 R10, desc[UR4][R14.64] ;  /* 0x000000040e0a7981 */ /* 0x000168000c1e1b00 */
[----:B------:R0:W5:Y:S01]  /*1d50*/  LDG.E.64 R2, desc[UR4][R14.64+0x400] ;  /* 0x000400040e027981 */ /* 0x000162000c1e1b00 */
        /* <DEDUP_REMOVED lines=17> */
.L_x_2302:
[----:B------:R-:W0:Y:S02]  /*1e70*/  LDCU UR6, c[0x0][0x38c] ;  /* 0x00007180ff0677ac */ /* 0x000e240008000800 */
[----:B0-----:R-:W-:-:S07]  /*1e80*/  FMUL.FTZ R5, R5, UR6 ;  /* 0x0000000605057c20 */ /* 0x001fce0008410000 */
.L_x_2303:
[----:B------:R-:W-:Y:S05]  /*1e90*/  BSYNC.RECONVERGENT B1 ;  /* 0x0000000000017941 */ /* 0x000fea0003800200 */
.L_x_2301:
        /* <DEDUP_REMOVED lines=15> */
.L_x_2305:
[----:B------:R-:W0:Y:S02]  /*1f90*/  LDCU UR6, c[0x0][0x38c] ;  /* 0x00007180ff0677ac */ /* 0x000e240008000800 */
[----:B0-----:R-:W-:-:S07]  /*1fa0*/  FMUL.FTZ R8, R8, UR6 ;  /* 0x0000000608087c20 */ /* 0x001fce0008410000 */
.L_x_2306:
[----:B------:R-:W-:Y:S05]  /*1fb0*/  BSYNC.RECONVERGENT B1 ;  /* 0x0000000000017941 */ /* 0x000fea0003800200 */
.L_x_2304:
        /* <DEDUP_REMOVED lines=15> */
.L_x_2308:
[----:B------:R-:W0:Y:S02]  /*20b0*/  LDCU UR6, c[0x0][0x38c] ;  /* 0x00007180ff0677ac */ /* 0x000e240008000800 */
[----:B0-----:R-:W-:-:S07]  /*20c0*/  FMUL.FTZ R10, R10, UR6 ;  /* 0x000000060a0a7c20 */ /* 0x001fce0008410000 */
.L_x_2309:
[----:B------:R-:W-:Y:S05]  /*20d0*/  BSYNC.RECONVERGENT B1 ;  /* 0x0000000000017941 */ /* 0x000fea0003800200 */
.L_x_2307:
[----:B------:R-:W-:Y:S01]  /*20e0*/  HADD2.F32 R12, -RZ, R11.H1_H1 ;  /* 0x3000000bff0c7230 */ /* 0x000fe20000004100 */
[----:B------:R-:W-:Y:S01]  /*20f0*/  BSSY.RECONVERGENT B1, `(.L_x_2310) ;  /* 0x0000010000017945 */ /* 0x000fe20003800200 */
[----:B------:R-:W-:Y:S01]  /*2100*/  HADD2.F32 R11, -RZ, R9.H1_H1 ;  /* 0x30000009ff0b7230 */ /* 0x000fe20000004100 */
[----:B------:R-:W-:Y:S02]  /*2110*/  F2FP.F16.F32.PACK_AB R9, RZ, R10 ;  /* 0x0000000aff09723e */ /* 0x000fe400000000ff */
        /* <DEDUP_REMOVED lines=11> */
.L_x_2311:
[----:B------:R-:W0:Y:S02]  /*21d0*/  LDCU UR6, c[0x0][0x38c] ;  /* 0x00007180ff0677ac */ /* 0x000e240008000800 */
[----:B0-----:R-:W-:-:S07]  /*21e0*/  FMUL.FTZ R10, R11, UR6 ;  /* 0x000000060b0a7c20 */ /* 0x001fce0008410000 */
.L_x_2312:
[----:B------:R-:W-:Y:S05]  /*21f0*/  BSYNC.RECONVERGENT B1 ;  /* 0x0000000000017941 */ /* 0x000fea0003800200 */
.L_x_2310:
        /* <DEDUP_REMOVED lines=15> */
.L_x_2314:
[----:B------:R-:W0:Y:S02]  /*22f0*/  LDCU UR6, c[0x0][0x38c] ;  /* 0x00007180ff0677ac */ /* 0x000e240008000800 */
[----:B0-----:R-:W-:-:S07]  /*2300*/  FMUL.FTZ R11, R11, UR6 ;  /* 0x000000060b0b7c20 */ /* 0x001fce0008410000 */
.L_x_2315:
[----:B------:R-:W-:Y:S05]  /*2310*/  BSYNC.RECONVERGENT B1 ;  /* 0x0000000000017941 */ /* 0x000fea0003800200 */
.L_x_2313:
        /* <DEDUP_REMOVED lines=15> */
.L_x_2317:
[----:B------:R-:W0:Y:S02]  /*2410*/  LDCU UR6, c[0x0][0x38c] ;  /* 0x00007180ff0677ac */ /* 0x000e240008000800 */
[----:B0-----:R-:W-:-:S07]  /*2420*/  FMUL.FTZ R6, R6, UR6 ;  /* 0x0000000606067c20 */ /* 0x001fce0008410000 */
.L_x_2318:
[----:B------:R-:W-:Y:S05]  /*2430*/  BSYNC.RECONVERGENT B1 ;  /* 0x0000000000017941 */ /* 0x000fea0003800200 */
.L_x_2316:
        /* <DEDUP_REMOVED lines=15> */
.L_x_2320:
[----:B------:R-:W0:Y:S02]  /*2530*/  LDCU UR6, c[0x0][0x38c] ;  /* 0x00007180ff0677ac */ /* 0x000e240008000800 */
[----:B0-----:R-:W-:-:S07]  /*2540*/  FMUL.FTZ R11, R11, UR6 ;  /* 0x000000060b0b7c20 */ /* 0x001fce0008410000 */
.L_x_2321:
[----:B------:R-:W-:Y:S05]  /*2550*/  BSYNC.RECONVERGENT B1 ;  /* 0x0000000000017941 */ /* 0x000fea0003800200 */
.L_x_2319:
        /* <DEDUP_REMOVED lines=15> */
.L_x_2322:
[----:B------:R-:W0:Y:S02]  /*2650*/  LDCU UR6, c[0x0][0x38c] ;  /* 0x00007180ff0677ac */ /* 0x000e240008000800 */
[----:B0-----:R-:W-:-:S05]  /*2660*/  FMUL.FTZ R7, R7, UR6 ;  /* 0x0000000607077c20 */ /* 0x001fca0008410000 */
[----:B------:R-:W-:Y:S01]  /*2670*/  F2FP.F16.F32.PACK_AB R7, RZ, R7 ;  /* 0x00000007ff07723e */ /* 0x000fe200000000ff */
[----:B------:R-:W-:Y:S06]  /*2680*/  BRA `(.L_x_2323) ;  /* 0x0000000400087947 */ /* 0x000fec0003800000 */
.L_x_2300:
[----:B------:R-:W0:Y:S01]  /*2690*/  LDCU.64 UR8, c[0x0][0x388] ;  /* 0x00007100ff0877ac */ /* 0x000e220008000a00 */
[----:B-----5:R-:W-:Y:S02]  /*26a0*/  HADD2.F32 R5, -RZ, R10.H0_H0 ;  /* 0x2000000aff057230 */ /* 0x020fe40000004100 */
[--C-:B------:R-:W-:Y:S01]  /*26b0*/  HADD2.F32 R12, -RZ, R11.reuse.H0_H0 ;  /* 0x2000000bff0c7230 */ /* 0x100fe20000004100 */
[----:B------:R-:W1:Y:S01]  /*26c0*/  LDCU UR6, c[0x0][0x390] ;  /* 0x00007200ff0677ac */ /* 0x000e620008000800 */
[----:B------:R-:W-:Y:S01]  /*26d0*/  HADD2.F32 R17, -RZ, R8.H0_H0 ;  /* 0x20000008ff117230 */ /* 0x000fe20000004100 */
[----:B------:R-:W-:Y:S01]  /*26e0*/  FSETP.GTU.FTZ.AND P3, PT, R5, RZ, PT ;  /* 0x000000ff0500720b */ /* 0x000fe20003f7c000 */
[----:B------:R-:W-:Y:S01]  /*26f0*/  HADD2.F32 R10, -RZ, R10.H1_H1 ;  /* 0x3000000aff0a7230 */ /* 0x000fe20000004100 */
[----:B------:R-:W-:Y:S01]  /*2700*/  FSETP.GTU.FTZ.AND P1, PT, R12, RZ, PT ;  /* 0x000000ff0c00720b */ /* 0x000fe20003f3c000 */
[----:B------:R-:W-:Y:S02]  /*2710*/  HADD2.F32 R13, -RZ, R11.H1_H1 ;  /* 0x3000000bff0d7230 */ /* 0x000fe40000004100 */
[----:B------:R-:W-:Y:S01]  /*2720*/  HADD2.F32 R8, -RZ, R8.H1_H1 ;  /* 0x30000008ff087230 */ /* 0x000fe20000004100 */
[----:B------:R-:W-:Y:S01]  /*2730*/  FSETP.GTU.FTZ.AND P2, PT, R10, RZ, PT ;  /* 0x000000ff0a00720b */ /* 0x000fe20003f5c000 */
[--C-:B------:R-:W-:Y:S01]  /*2740*/  HADD2.F32 R15, -RZ, R9.reuse.H0_H0 ;  /* 0x20000009ff0f7230 */ /* 0x100fe20000004100 */
[----:B------:R-:W-:Y:S01]  /*2750*/  FSETP.GTU.FTZ.AND P0, PT, R13, RZ, PT ;  /* 0x000000ff0d00720b */ /* 0x000fe20003f1c000 */
[----:B------:R-:W-:-:S02]  /*2760*/  HADD2.F32 R9, -RZ, R9.H1_H1 ;  /* 0x30000009ff097230 */ /* 0x000fc40000004100 */
[----:B------:R-:W-:Y:S02]  /*2770*/  HADD2.F32 R18, -RZ, R6.H0_H0 ;  /* 0x20000006ff127230 */ /* 0x000fe40000004100 */
[----:B0-----:R-:W-:Y:S01]  /*2780*/  FADD.FTZ R11, R12, UR8 ;  /* 0x000000080c0b7e21 */ /* 0x001fe20008010000 */
[----:B------:R-:W-:Y:S01]  /*2790*/  FADD.FTZ R5, R5, UR8 ;  /* 0x0000000805057e21 */ /* 0x000fe20008010000 */
[----:B------:R-:W-:Y:S01]  /*27a0*/  FADD.FTZ R12, R13, UR8 ;  /* 0x000000080d0c7e21 */ /* 0x000fe20008010000 */
[----:B------:R-:W-:Y:S01]  /*27b0*/  FADD.FTZ R10, R10, UR8 ;  /* 0x000000080a0a7e21 */ /* 0x000fe20008010000 */
[----:B-1----:R-:W-:Y:S01]  /*27c0*/  FMUL.FTZ R14, R17, UR6 ;  /* 0x00000006110e7c20 */ /* 0x002fe20008410000 */
[----:B------:R-:W-:Y:S01]  /*27d0*/  FMUL.FTZ R13, R8, UR6 ;  /* 0x00000006080d7c20 */ /* 0x000fe20008410000 */
[----:B------:R-:W-:Y:S01]  /*27e0*/  FMUL.FTZ R16, R15, UR6 ;  /* 0x000000060f107c20 */ /* 0x000fe20008410000 */
[----:B------:R-:W-:Y:S01]  /*27f0*/  FMUL.FTZ R19, R9, UR6 ;  /* 0x0000000609137c20 */ /* 0x000fe20008410000 */
[----:B------:R-:W-:Y:S01]  /*2800*/  FMUL.FTZ R5, R14, R5 ;  /* 0x000000050e057220 */ /* 0x000fe20000410000 */
[----:B------:R-:W-:Y:S01]  /*2810*/  FMUL.FTZ R10, R13, R10 ;  /* 0x0000000a0d0a7220 */ /* 0x000fe20000410000 */
[----:B------:R-:W-:Y:S01]  /*2820*/  FMUL.FTZ R11, R16, R11 ;  /* 0x0000000b100b7220 */ /* 0x000fe20000410000 */
[----:B------:R-:W-:Y:S01]  /*2830*/  @P3 FMUL.FTZ R5, R17, UR9 ;  /* 0x0000000911053c20 */ /* 0x000fe20008410000 */
[----:B------:R-:W-:-:S02]  /*2840*/  HADD2.F32 R13, -RZ, R2.H0_H0 ;  /* 0x20000002ff0d7230 */ /* 0x000fc40000004100 */
[----:B------:R-:W-:Y:S01]  /*2850*/  FMUL.FTZ R12, R19, R12 ;  /* 0x0000000c130c7220 */ /* 0x000fe20000410000 */
[----:B------:R-:W-:Y:S02]  /*2860*/  HADD2.F32 R14, -RZ, R2.H1_H1 ;  /* 0x30000002ff0e7230 */ /* 0x000fe40000004100 */
[----:B------:R-:W-:Y:S01]  /*2870*/  @P2 FMUL.FTZ R10, R8, UR9 ;  /* 0x00000009080a2c20 */ /* 0x000fe20008410000 */
        /* <DEDUP_REMOVED lines=11> */
[----:B------:R-:W-:Y:S01]  /*2930*/  FADD.FTZ R13, R16, UR8 ;  /* 0x00000008100d7e21 */ /* 0x000fe20008010000 */
[----:B------:R-:W-:Y:S01]  /*2940*/  FADD.FTZ R14, R17, UR8 ;  /* 0x00000008110e7e21 */ /* 0x000fe20008010000 */
[----:B------:R-:W-:Y:S01]  /*2950*/  FMUL.FTZ R17, R18, UR6 ;  /* 0x0000000612117c20 */ /* 0x000fe20008410000 */
        /* <DEDUP_REMOVED lines=21> */
.L_x_2323:
[----:B------:R-:W-:Y:S05]  /*2ab0*/  BSYNC.RECONVERGENT B0 ;  /* 0x0000000000007941 */ /* 0x000fea0003800200 */
.L_x_2299:
        /* <DEDUP_REMOVED lines=10> */
.L_x_2324:
        /* <DEDUP_REMOVED lines=10> */
.L_x_7951:


//--------------------- .text._ZN2at6native29vectorized_elementwise_kernelILi8EZZZNS0_60_GLOBAL__N__171e0b9f_22_ActivationEluKernel_cu_9e10b42f_306119elu_backward_kernelERNS_18TensorIteratorBaseERKN3c106ScalarES8_S8_bENKUlvE_clEvENKUlvE1_clEvEUlNS5_4HalfESB_E_St5arrayIPcLm3EEEEviT0_T1_ --------------------------
	.section	.text._ZN2at6native29vectorized_elementwise_kernelILi8EZZZNS0_60_GLOBAL__N__171e0b9f_22_ActivationEluKernel_cu_9e10b42f_306119elu_backward_kernelERNS_18TensorIteratorBaseERKN3c106ScalarES8_S8_bENKUlvE_clEvENKUlvE1_clEvEUlNS5_4HalfESB_E_St5arrayIPcLm3EEEEviT0_T1_,"ax",@progbits
	.align	128
        .global         _ZN2at6native29vectorized_elementwise_kernelILi8EZZZNS0_60_GLOBAL__N__171e0b9f_22_ActivationEluKernel_cu_9e10b42f_306119elu_backward_kernelERNS_18TensorIteratorBaseERKN3c106ScalarES8_S8_bENKUlvE_clEvENKUlvE1_clEvEUlNS5_4HalfESB_E_St5arrayIPcLm3EEEEviT0_T1_
        .type           _ZN2at6native29vectorized_elementwise_kernelILi8EZZZNS0_60_GLOBAL__N__171e0b9f_22_ActivationEluKernel_cu_9e10b42f_306119elu_backward_kernelERNS_18TensorIteratorBaseERKN3c106ScalarES8_S8_bENKUlvE_clEvENKUlvE1_clEvEUlNS5_4HalfESB_E_St5arrayIPcLm3EEEEviT0_T1_,@function
        .size           _ZN2at6native29vectorized_elementwise_kernelILi8EZZZNS0_60_GLOBAL__N__171e0b9f_22_ActivationEluKernel_cu_9e10b42f_306119elu_backward_kernelERNS_18TensorIteratorBaseERKN3c106ScalarES8_S8_bENKUlvE_clEvENKUlvE1_clEvEUlNS5_4HalfESB_E_St5arrayIPcLm3EEEEviT0_T1_,(.L_x_7952 - _ZN2at6native29vectorized_elementwise_kernelILi8EZZZNS0_60_GLOBAL__N__171e0b9f_22_ActivationEluKernel_cu_9e10b42f_306119elu_backward_kernelERNS_18TensorIteratorBaseERKN3c106ScalarES8_S8_bENKUlvE_clEvENKUlvE1_clEvEUlNS5_4HalfESB_E_St5arrayIPcLm3EEEEviT0_T1_)
        .other          _ZN2at6native29vectorized_elementwise_kernelILi8EZZZNS0_60_GLOBAL__N__171e0b9f_22_ActivationEluKernel_cu_9e10b42f_306119elu_backward_kernelERNS_18TensorIteratorBaseERKN3c106ScalarES8_S8_bENKUlvE_clEvENKUlvE1_clEvEUlNS5_4HalfESB_E_St5arrayIPcLm3EEEEviT0_T1_,@"STO_CUDA_ENTRY STV_DEFAULT"
_ZN2at6native29vectorized_elementwise_kernelILi8EZZZNS0_60_GLOBAL__N__171e0b9f_22_ActivationEluKernel_cu_9e10b42f_306119elu_backward_kernelERNS_18TensorIteratorBaseERKN3c106ScalarES8_S8_bENKUlvE_clEvENKUlvE1_clEvEUlNS5_4HalfESB_E_St5arrayIPcLm3EEEEviT0_T1_:
.text._ZN2at6native29vectorized_elementwise_kernelILi8EZZZNS0_60_GLOBAL__N__171e0b9f_22_ActivationEluKernel_cu_9e10b42f_306119elu_backward_kernelERNS_18TensorIteratorBaseERKN3c106ScalarES8_S8_bENKUlvE_clEvENKUlvE1_clEvEUlNS5_4HalfESB_E_St5arrayIPcLm3EEEEviT0_T1_:
        /* <DEDUP_REMOVED lines=118> */
.L_x_2331:
[----:B------:R-:W0:Y:S02]  /*0760*/  LDCU UR6, c[0x0][0x38c] ;  /* 0x00007180ff0677ac */ /* 0x000e240008000800 */
[----:B0-----:R-:W-:-:S07]  /*0770*/  FMUL.FTZ R12, R12, UR6 ;  /* 0x000000060c0c7c20 */ /* 0x001fce0008410000 */
.L_x_2332:
[----:B------:R-:W-:Y:S05]  /*0780*/  BSYNC.RECONVERGENT B2 ;  /* 0x0000000000027941 */ /* 0x000fea0003800200 */
.L_x_2330:
[----:B------:R-:W-:-:S07]  /*0790*/  F2FP.F16.F32.PACK_AB R12, RZ, R12 ;  /* 0x0000000cff0c723e */ /* 0x000fce00000000ff */
.L_x_2329:
[----:B------:R-:W-:Y:S05]  /*07a0*/  BSYNC.RECONVERGENT B1 ;  /* 0x0000000000017941 */ /* 0x000fea0003800200 */
.L_x_2328:
        /* <DEDUP_REMOVED lines=18> */
.L_x_2336:
[----:B------:R-:W0:Y:S02]  /*08d0*/  LDCU UR6, c[0x0][0x38c] ;  /* 0x00007180ff0677ac */ /* 0x000e240008000800 */
[----:B0-----:R-:W-:-:S07]  /*08e0*/  FMUL.FTZ R7, R13, UR6 ;  /* 0x000000060d077c20 */ /* 0x001fce0008410000 */
.L_x_2337:
[----:B------:R-:W-:Y:S05]  /*08f0*/  BSYNC.RECONVERGENT B2 ;  /* 0x0000000000027941 */ /* 0x000fea0003800200 */
.L_x_2335:
[----:B------:R-:W-:-:S07]  /*0900*/  F2FP.F16.F32.PACK_AB R7, RZ, R7 ;  /* 0x00000007ff07723e */ /* 0x000fce00000000ff */
.L_x_2334:
[----:B------:R-:W-:Y:S05]  /*0910*/  BSYNC.RECONVERGENT B1 ;  /* 0x0000000000017941 */ /* 0x000fea0003800200 */
.L_x_2333:
        /* <DEDUP_REMOVED lines=18> */
.L_x_2341:
[----:B------:R-:W0:Y:S02]  /*0a40*/  LDCU UR6, c[0x0][0x38c] ;  /* 0x00007180ff0677ac */ /* 0x000e240008000800 */
[----:B0-----:R-:W-:-:S07]  /*0a50*/  FMUL.FTZ R9, R11, UR6 ;  /* 0x000000060b097c20 */ /* 0x001fce0008410000 */
.L_x_2342:
[----:B------:R-:W-:Y:S05]  /*0a60*/  BSYNC.RECONVERGENT B2 ;  /* 0x0000000000027941 */ /* 0x000fea0003800200 */
.L_x_2340:
[----:B------:R-:W-:-:S07]  /*0a70*/  F2FP.F16.F32.PACK_AB R9, RZ, R9 ;  /* 0x00000009ff09723e */ /* 0x000fce00000000ff */
.L_x_2339:
[----:B------:R-:W-:Y:S05]  /*0a80*/  BSYNC.RECONVERGENT B1 ;  /* 0x0000000000017941 */ /* 0x000fea0003800200 */
.L_x_2338:
        /* <DEDUP_REMOVED lines=18> */
.L_x_2346:
[----:B------:R-:W0:Y:S02]  /*0bb0*/  LDCU UR6, c[0x0][0x38c] ;  /* 0x00007180ff0677ac */ /* 0x000e240008000800 */
[----:B0-----:R-:W-:-:S07]  /*0bc0*/  FMUL.FTZ R10, R21, UR6 ;  /* 0x00000006150a7c20 */ /* 0x001fce0008410000 */
.L_x_2347:
[----:B------:R-:W-:Y:S05]  /*0bd0*/  BSYNC.RECONVERGENT B2 ;  /* 0x0000000000027941 */ /* 0x000fea0003800200 */
.L_x_2345:
[----:B------:R-:W-:-:S07]  /*0be0*/  F2FP.F16.F32.PACK_AB R10, RZ, R10 ;  /* 0x0000000aff0a723e */ /* 0x000fce00000000ff */
.L_x_2344:
[----:B------:R-:W-:Y:S05]  /*0bf0*/  BSYNC.RECONVERGENT B1 ;  /* 0x0000000000017941 */ /* 0x000fea0003800200 */
.L_x_2343:
        /* <DEDUP_REMOVED lines=18> */
.L_x_2351:
[----:B------:R-:W0:Y:S02]  /*0d20*/  LDCU UR6, c[0x0][0x38c] ;  /* 0x00007180ff0677ac */ /* 0x000e240008000800 */
[----:B0-----:R-:W-:-:S07]  /*0d30*/  FMUL.FTZ R0, R23, UR6 ;  /* 0x0000000617007c20 */ /* 0x001fce0008410000 */
.L_x_2352:
[----:B------:R-:W-:Y:S05]  /*0d40*/  BSYNC.RECONVERGENT B2 ;  /* 0x0000000000027941 */ /* 0x000fea0003800200 */
.L_x_2350:
[----:B------:R-:W-:-:S07]  /*0d50*/  F2FP.F16.F32.PACK_AB R0, RZ, R0 ;  /* 0x00000000ff00723e */ /* 0x000fce00000000ff */
.L_x_2349:
[----:B------:R-:W-:Y:S05]  /*0d60*/  BSYNC.RECONVERGENT B1 ;  /* 0x0000000000017941 */ /* 0x000fea0003800200 */
.L_x_2348:
        /* <DEDUP_REMOVED lines=18> */
.L_x_2356:
[----:B------:R-:W0:Y:S02]  /*0e90*/  LDCU UR6, c[0x0][0x38c] ;  /* 0x00007180ff0677ac */ /* 0x000e240008000800 */
[----:B0-----:R-:W-:-:S07]  /*0ea0*/  FMUL.FTZ R2, R11, UR6 ;  /* 0x000000060b027c20 */ /* 0x001fce0008410000 */
.L_x_2357:
[----:B------:R-:W-:Y:S05]  /*0eb0*/  BSYNC.RECONVERGENT B2 ;  /* 0x0000000000027941 */ /* 0x000fea0003800200 */
.L_x_2355:
[----:B------:R-:W-:-:S07]  /*0ec0*/  F2FP.F16.F32.PACK_AB R2, RZ, R2 ;  /* 0x00000002ff02723e */ /* 0x000fce00000000ff */
.L_x_2354:
[----:B------:R-:W-:Y:S05]  /*0ed0*/  BSYNC.RECONVERGENT B1 ;  /* 0x0000000000017941 */ /* 0x000fea0003800200 */
.L_x_2353:
        /* <DEDUP_REMOVED lines=18> */
.L_x_2361:
[----:B------:R-:W0:Y:S02]  /*1000*/  LDCU UR6, c[0x0][0x38c] ;  /* 0x00007180ff0677ac */ /* 0x000e240008000800 */
[----:B0-----:R-:W-:-:S07]  /*1010*/  FMUL.FTZ R3, R26, UR6 ;  /* 0x000000061a037c20 */ /* 0x001fce0008410000 */
.L_x_2362:
[----:B------:R-:W-:Y:S05]  /*1020*/  BSYNC.RECONVERGENT B2 ;  /* 0x0000000000027941 */ /* 0x000fea0003800200 */
.L_x_2360:
[----:B------:R-:W-:-:S07]  /*1030*/  F2FP.F16.F32.PACK_AB R3, RZ, R3 ;  /* 0x00000003ff03723e */ /* 0x000fce00000000ff */
.L_x_2359:
[----:B------:R-:W-:Y:S05]  /*1040*/  BSYNC.RECONVERGENT B1 ;  /* 0x0000000000017941 */ /* 0x000fea0003800200 */
.L_x_2358:
        /* <DEDUP_REMOVED lines=17> */
.L_x_2364:
[----:B------:R-:W0:Y:S02]  /*1160*/  LDCU UR6, c[0x0][0x38c] ;  /* 0x00007180ff0677ac */ /* 0x000e240008000800 */
[----:B0-----:R-:W-:-:S05]  /*1170*/  FMUL.FTZ R11, R25, UR6 ;  /* 0x00000006190b7c20 */ /* 0x001fca0008410000 */
[----:B------:R-:W-:Y:S01]  /*1180*/  F2FP.F16.F32.PACK_AB R11, RZ, R11 ;  /* 0x0000000bff0b723e */ /* 0x000fe200000000ff */
[----:B------:R-:W-:Y:S06]  /*1190*/  BRA `(.L_x_2363) ;  /* 0x0000000400d47947 */ /* 0x000fec0003800000 */
.L_x_2327:
        /* <DEDUP_REMOVED lines=17> */
.L_x_2366:
[----:B------:R-:W-:Y:S05]  /*12b0*/  BSYNC.RECONVERGENT B1 ;  /* 0x0000000000017941 */ /* 0x000fea0003800200 */
.L_x_2365:
        /* <DEDUP_REMOVED lines=21> */
.L_x_2368:
[----:B------:R-:W-:Y:S05]  /*1410*/  BSYNC.RECONVERGENT B1 ;  /* 0x0000000000017941 */ /* 0x000fea0003800200 */
.L_x_2367:
        /* <DEDUP_REMOVED lines=13> */
.L_x_2370:
[----:B------:R-:W-:Y:S05]  /*14f0*/  BSYNC.RECONVERGENT B1 ;  /* 0x0000000000017941 */ /* 0x000fea0003800200 */
.L_x_2369:
        /* <DEDUP_REMOVED lines=12> */
.L_x_2372:
[----:B------:R-:W-:Y:S05]  /*15c0*/  BSYNC.RECONVERGENT B1 ;  /* 0x0000000000017941 */ /* 0x000fea0003800200 */
.L_x_2371:
        /* <DEDUP_REMOVED lines=12> */
.L_x_2374:
[----:B------:R-:W-:Y:S05]  /*1690*/  BSYNC.RECONVERGENT B1 ;  /* 0x0000000000017941 */ /* 0x000fea0003800200 */
.L_x_2373:
        /* <DEDUP_REMOVED lines=12> */
.L_x_2376:
[----:B------:R-:W-:Y:S05]  /*1760*/  BSYNC.RECONVERGENT B1 ;  /* 0x0000000000017941 */ /* 0x000fea0003800200 */
.L_x_2375:
        /* <DEDUP_REMOVED lines=12> */
.L_x_2378:
[----:B------:R-:W-:Y:S05]  /*1830*/  BSYNC.RECONVERGENT B1 ;  /* 0x0000000000017941 */ /* 0x000fea0003800200 */
.L_x_2377:
        /* <DEDUP_REMOVED lines=11> */
.L_x_2363:
[----:B------:R-:W-:Y:S05]  /*18f0*/  BSYNC.RECONVERGENT B0 ;  /* 0x0000000000007941 */ /* 0x000fea0003800200 */
.L_x_2326:
        /* <DEDUP_REMOVED lines=21> */
.L_x_2381:
[----:B------:R-:W-:-:S13]  /*1a50*/  ISETP.GE.U32.AND P0, PT, R6, R5, PT ;  /* 0x000000050600720c */ /* 0x000fda0003f06070 */
[----:B------:R-:W-:Y:S05]  /*1a60*/  @P0 BRA `(.L_x_2383) ;  /* 0x0000000000300947 */ /* 0x000fea0003800000 */
[----:B0-----:R-:W0:Y:S01]  /*1a70*/  LDC.64 R8, c[0x0][0x3a0] ;  /* 0x0000e800ff087b82 */ /* 0x001e220000000a00 */
[----:B------:R-:W-:Y:S02]  /*1a80*/  IADD3 R7, PT, PT, R4, R6, RZ ;  /* 0x0000000604077210 */ /* 0x000fe40007ffe0ff */
[----:B------:R-:W-:-:S03]  /*1a90*/  IADD3 R6, PT, PT, R6, 0x80, RZ ;  /* 0x0000008006067810 */ /* 0x000fc60007ffe0ff */
[----:B0-----:R-:W-:-:S05]  /*1aa0*/  IMAD.WIDE.U32 R8, R7, 0x2, R8 ;  /* 0x0000000207087825 */ /* 0x001fca00078e0008 */
[----:B------:R1:W-:Y:S02]  /*1ab0*/  STG.E.U16 desc[UR4][R8.64], R10 ;  /* 0x0000000a08007986 */ /* 0x0003e4000c101504 */
.L_x_2382:
[----:B------:R-:W-:-:S13]  /*1ac0*/  ISETP.GE.U32.AND P0, PT, R6, R5, PT ;  /* 0x000000050600720c */ /* 0x000fda0003f06070 */
[----:B------:R-:W-:Y:S05]  /*1ad0*/  @P0 BRA `(.L_x_2384) ;  /* 0x0000000000340947 */ /* 0x000fea0003800000 */
[----:B-1----:R-:W1:Y:S01]  /*1ae0*/  LDC.64 R8, c[0x0][0x3a0] ;  /* 0x0000e800ff087b82 */ /* 0x002e620000000a00 */
[----:B0-----:R-:W-:Y:S02]  /*1af0*/  IADD3 R7, PT, PT, R4, R6, RZ ;  /* 0x0000000604077210 */ /* 0x001fe40007ffe0ff */
[----:B------:R-:W-:-:S03]  /*1b00*/  IADD3 R6, PT, PT, R6, 0x80, RZ ;  /* 0x0000008006067810 */ /* 0x000fc60007ffe0ff */
[----:B-1----:R-:W-:-:S05]  /*1b10*/  IMAD.WIDE.U32 R8, R7, 0x2, R8 ;  /* 0x0000000207087825 */ /* 0x002fca00078e0008 */
[----:B------:R1:W-:Y:S02]  /*1b20*/  STG.E.U16 desc[UR4][R8.64], R0 ;  /* 0x0000000008007986 */ /* 0x0003e4000c101504 */
.L_x_2383:
        /* <DEDUP_REMOVED lines=8> */
.L_x_2384:
[----:B------:R-:W-:Y:S05]  /*1bb0*/  BSYNC.RELIABLE B1 ;  /* 0x0000000000017941 */ /* 0x000fea0003800100 */
.L_x_2380:
[----:B------:R-:W-:-:S13]  /*1bc0*/  ISETP.GE.U32.AND P0, PT, R6, R5, PT ;  /* 0x000000050600720c */ /* 0x000fda0003f06070 */
[----:B-12---:R-:W1:Y:S01]  /*1bd0*/  @!P0 LDC.64 R8, c[0x0][0x3a0] ;  /* 0x0000e800ff088b82 */ /* 0x006e620000000a00 */
[----:B0-----:R-:W-:Y:S02]  /*1be0*/  @!P0 IADD3 R7, PT, PT, R4, R6, RZ ;  /* 0x0000000604078210 */ /* 0x001fe40007ffe0ff */
[----:B------:R-:W-:-:S03]  /*1bf0*/  @!P0 IADD3 R6, PT, PT, R6, 0x80, RZ ;  /* 0x0000008006068810 */ /* 0x000fc60007ffe0ff */
[----:B-1----:R-:W-:-:S05]  /*1c00*/  @!P0 IMAD.WIDE.U32 R8, R7, 0x2, R8 ;  /* 0x0000000207088825 */ /* 0x002fca00078e0008 */
[----:B------:R2:W-:Y:S02]  /*1c10*/  @!P0 STG.E.U16 desc[UR4][R8.64], R3 ;  /* 0x0000000308008986 */ /* 0x0005e4000c101504 */
.L_x_2385:
[----:B------:R-:W-:Y:S05]  /*1c20*/  BSYNC.RECONVERGENT B0 ;  /* 0x0000000000007941 */ /* 0x000fea0003800200 */
.L_x_2379:
        /* <DEDUP_REMOVED lines=8> */
.L_x_2325:
[----:B------:R-:W0:Y:S01]  /*1cb0*/  S2R R0, SR_TID.X ;  /* 0x0000000000007919 */ /* 0x000e220000002100 */
[----:B------:R-:W1:Y:S08]  /*1cc0*/  LDC.64 R2, c[0x0][0x3a8] ;  /* 0x0000ea00ff027b82 */ /* 0x000e700000000a00 */
[----:B------:R-:W2:Y:S01]  /*1cd0*/  LDC.64 R6, c[0x0][0x3b0] ;  /* 0x0000ec00ff067b82 */ /* 0x000ea20000000a00 */
[----:B-1----:R-:W-:-:S04]  /*1ce0*/  IMAD.WIDE.U32 R2, R4, 0x2, R2 ;  /* 0x0000000204027825 */ /* 0x002fc800078e0002 */
[----:B0-----:R-:W-:-:S04]  /*1cf0*/  IMAD.WIDE.U32 R2, R0, 0x10, R2 ;  /* 0x0000001000027825 */ /* 0x001fc800078e0002 */
[----:B--2---:R-:W-:Y:S01]  /*1d00*/  IMAD.WIDE.U32 R6, R4, 0x2, R6 ;  /* 0x0000000204067825 */ /* 0x004fe200078e0006 */
[----:B------:R0:W5:Y:S03]  /*1d10*/  LDG.E.128 R12, desc[UR4][R2.64] ;  /* 0x00000004020c7981 */ /* 0x000166000c1e1d00 */
[----:B------:R-:W-:-:S05]  /*1d20*/  IMAD.WIDE.U32 R6, R0, 0x10, R6 ;  /* 0x0000001000067825 */ /* 0x000fca00078e0006 */
[----:B------:R0:W5:Y:S01]  /*1d30*/  LDG.E.128 R8, desc[UR4][R6.64] ;  /* 0x0000000406087981 */ /* 0x000162000c1e1d00 */
        /* <DEDUP_REMOVED lines=17> */
.L_x_2389:
[----:B------:R-:W0:Y:S02]  /*1e50*/  LDCU UR6, c[0x0][0x38c] ;  /* 0x00007180ff0677ac */ /* 0x000e240008000800 */
[----:B0-----:R-:W-:-:S07]  /*1e60*/  FMUL.FTZ R2, R2, UR6 ;  /* 0x0000000602027c20 */ /* 0x001fce0008410000 */
.L_x_2390:
[----:B------:R-:W-:Y:S05]  /*1e70*/  BSYNC.RECONVERGENT B1 ;  /* 0x0000000000017941 */ /* 0x000fea0003800200 */
.L_x_2388:
        /* <DEDUP_REMOVED lines=15> */
.L_x_2392:
[----:B------:R-:W0:Y:S02]  /*1f70*/  LDCU UR6, c[0x0][0x38c] ;  /* 0x00007180ff0677ac */ /* 0x000e240008000800 */
[----:B0-----:R-:W-:-:S07]  /*1f80*/  FMUL.FTZ R3, R12, UR6 ;  /* 0x000000060c037c20 */ /* 0x001fce0008410000 */
.L_x_2393:
[----:B------:R-:W-:Y:S05]  /*1f90*/  BSYNC.RECONVERGENT B1 ;  /* 0x0000000000017941 */ /* 0x000fea0003800200 */
.L_x_2391:
        /* <DEDUP_REMOVED lines=15> */
.L_x_2395:
[----:B------:R-:W0:Y:S02]  /*2090*/  LDCU UR6, c[0x0][0x38c] ;  /* 0x00007180ff0677ac */ /* 0x000e240008000800 */
[----:B0-----:R-:W-:-:S07]  /*20a0*/  FMUL.FTZ R5, R5, UR6 ;  /* 0x0000000605057c20 */ /* 0x001fce0008410000 */
.L_x_2396:
[----:B------:R-:W-:Y:S05]  /*20b0*/  BSYNC.RECONVERGENT B1 ;  /* 0x0000000000017941 */ /* 0x000fea0003800200 */
.L_x_2394:
        /* <DEDUP_REMOVED lines=15> */
.L_x_2398:
[----:B------:R-:W0:Y:S02]  /*21b0*/  LDCU UR6, c[0x0][0x38c] ;  /* 0x00007180ff0677ac */ /* 0x000e240008000800 */
[----:B0-----:R-:W-:-:S07]  /*21c0*/  FMUL.FTZ R8, R13, UR6 ;  /* 0x000000060d087c20 */ /* 0x001fce0008410000 */
.L_x_2399:
[----:B------:R-:W-:Y:S05]  /*21d0*/  BSYNC.RECONVERGENT B1 ;  /* 0x0000000000017941 */ /* 0x000fea0003800200 */
.L_x_2397:
        /* <DEDUP_REMOVED lines=15> */
.L_x_2401:
[----:B------:R-:W0:Y:S02]  /*22d0*/  LDCU UR6, c[0x0][0x38c] ;  /* 0x00007180ff0677ac */ /* 0x000e240008000800 */
[----:B0-----:R-:W-:-:S07]  /*22e0*/  FMUL.FTZ R6, R6, UR6 ;  /* 0x0000000606067c20 */ /* 0x001fce0008410000 */
.L_x_2402:
[----:B------:R-:W-:Y:S05]  /*22f0*/  BSYNC.RECONVERGENT B1 ;  /* 0x0000000000017941 */ /* 0x000fea0003800200 */
.L_x_2400:
        /* <DEDUP_REMOVED lines=15> */
.L_x_2404:
[----:B------:R-:W0:Y:S02]  /*23f0*/  LDCU UR6, c[0x0][0x38c] ;  /* 0x00007180ff0677ac */ /* 0x000e240008000800 */
[----:B0-----:R-:W-:-:S07]  /*2400*/  FMUL.FTZ R9, R14, UR6 ;  /* 0x000000060e097c20 */ /* 0x001fce0008410000 */
.L_x_2405:
[----:B------:R-:W-:Y:S05]  /*2410*/  BSYNC.RECONVERGENT B1 ;  /* 0x0000000000017941 */ /* 0x000fea0003800200 */
.L_x_2403:
        /* <DEDUP_REMOVED lines=15> */
.L_x_2407:
[----:B------:R-:W0:Y:S02]  /*2510*/  LDCU UR6, c[0x0][0x38c] ;  /* 0x00007180ff0677ac */ /* 0x000e240008000800 */
[----:B0-----:R-:W-:-:S07]  /*2520*/  FMUL.FTZ R7, R7, UR6 ;  /* 0x0000000607077c20 */ /* 0x001fce0008410000 */
.L_x_2408:
[----:B------:R-:W-:Y:S05]  /*2530*/  BSYNC.RECONVERGENT B1 ;  /* 0x0000000000017941 */ /* 0x000fea0003800200 */
.L_x_2406:
        /* <DEDUP_REMOVED lines=15> */
.L_x_2409:
[----:B------:R-:W0:Y:S02]  /*2630*/  LDCU UR6, c[0x0][0x38c] ;  /* 0x00007180ff0677ac */ /* 0x000e240008000800 */
[----:B0-----:R-:W-:-:S05]  /*2640*/  FMUL.FTZ R12, R15, UR6 ;  /* 0x000000060f0c7c20 */ /* 0x001fca0008410000 */
[----:B------:R-:W-:Y:S01]  /*2650*/  F2FP.F16.F32.PACK_AB R12, RZ, R12 ;  /* 0x0000000cff0c723e */ /* 0x000fe200000000ff */
[----:B------:R-:W-:Y:S06]  /*2660*/  BRA `(.L_x_2410) ;  /* 0x0000000400087947 */ /* 0x000fec0003800000 */
.L_x_2387:
[----:B------:R-:W0:Y:S01]  /*2670*/  LDCU.64 UR8, c[0x0][0x388] ;  /* 0x00007100ff0877ac */ /* 0x000e220008000a00 */
[----:B-----5:R-:W-:Y:S02]  /*2680*/  HADD2.F32 R2, -RZ, R8.H0_H0 ;  /* 0x20000008ff027230 */ /* 0x020fe40000004100 */
[----:B------:R-:W-:Y:S01]  /*2690*/  HADD2.F32 R17, -RZ, R12.H0_H0 ;  /* 0x2000000cff117230 */ /* 0x000fe20000004100 */
[----:B------:R-:W1:Y:S01]  /*26a0*/  LDCU UR6, c[0x0][0x390] ;  /* 0x00007200ff0677ac */ /* 0x000e620008000800 */
[----:B------:R-:W-:Y:S01]  /*26b0*/  HADD2.F32 R6, -RZ, R8.H1_H1 ;  /* 0x30000008ff067230 */ /* 0x000fe20000004100 */
[----:B------:R-:W-:Y:S01]  /*26c0*/  FSETP.GTU.FTZ.AND P3, PT, R2, RZ, PT ;  /* 0x000000ff0200720b */ /* 0x000fe20003f7c000 */
[--C-:B------:R-:W-:Y:S02]  /*26d0*/  HADD2.F32 R7, -RZ, R9.reuse.H0_H0 ;  /* 0x20000009ff077230 */ /* 0x100fe40000004100 */
[----:B------:R-:W-:Y:S01]  /*26e0*/  HADD2.F32 R8, -RZ, R9.H1_H1 ;  /* 0x30000009ff087230 */ /* 0x000fe20000004100 */
[----:B------:R-:W-:Y:S01]  /*26f0*/  FSETP.GTU.FTZ.AND P2, PT, R6, RZ, PT ;  /* 0x000000ff0600720b */ /* 0x000fe20003f5c000 */
[--C-:B------:R-:W-:Y:S01]  /*2700*/  HADD2.F32 R5, -RZ, R10.reuse.H0_H0 ;  /* 0x2000000aff057230 */ /* 0x100fe20000004100 */
[----:B------:R-:W-:Y:S01]  /*2710*/  FSETP.GTU.FTZ.AND P1, PT, R7, RZ, PT ;  /* 0x000000ff0700720b */ /* 0x000fe20003f3c000 */
[----:B------:R-:W-:Y:S01]  /*2720*/  HADD2.F32 R3, -RZ, R11.H0_H0 ;  /* 0x2000000bff037230 */ /* 0x000fe20000004100 */
[----:B------:R-:W-:Y:S01]  /*2730*/  FSETP.GTU.FTZ.AND P0, PT, R8, RZ, PT ;  /* 0x000000ff0800720b */ /* 0x000fe20003f1c000 */
[----:B------:R-:W-:-:S02]  /*2740*/  HADD2.F32 R10, -RZ, R10.H1_H1 ;  /* 0x3000000aff0a7230 */ /* 0x000fc40000004100 */
[----:B------:R-:W-:Y:S02]  /*2750*/  HADD2.F32 R11, -RZ, R11.H1_H1 ;  /* 0x3000000bff0b7230 */ /* 0x000fe40000004100 */
[----:B0-----:R-:W-:Y:S01]  /*2760*/  FADD.FTZ R2, R2, UR8 ;  /* 0x0000000802027e21 */ /* 0x001fe20008010000 */
[----:B------:R-:W-:Y:S01]  /*2770*/  HADD2.F32 R16, -RZ, R13.H0_H0 ;  /* 0x2000000dff107230 */ /* 0x000fe20000004100 */
[----:B------:R-:W-:Y:S01]  /*2780*/  FSETP.GTU.FTZ.AND P4, PT, R10, RZ, PT ;  /* 0x000000ff0a00720b */ /* 0x000fe20003f9c000 */
[----:B------:R-:W-:Y:S02]  /*2790*/  HADD2.F32 R12, -RZ, R12.H1_H1 ;  /* 0x3000000cff0c7230 */ /* 0x000fe40000004100 */
[----:B-1----:R-:W-:Y:S01]  /*27a0*/  FMUL.FTZ R9, R17, UR6 ;  /* 0x0000000611097c20 */ /* 0x002fe20008410000 */
[----:B------:R-:W-:Y:S01]  /*27b0*/  FSETP.GTU.FTZ.AND P5, PT, R3, RZ, PT ;  /* 0x000000ff0300720b */ /* 0x000fe20003fbc000 */
[--C-:B------:R-:W-:Y:S01]  /*27c0*/  HADD2.F32 R18, -RZ, R14.reuse.H0_H0 ;  /* 0x2000000eff127230 */ /* 0x100fe20000004100 */
[----:B------:R-:W-:Y:S01]  /*27d0*/  FSETP.GTU.FTZ.AND P6, PT, R11, RZ, PT ;  /* 0x000000ff0b00720b */ /* 0x000fe20003fdc000 */
[----:B------:R-:W-:Y:S01]  /*27e0*/  FMUL.FTZ R2, R9, R2 ;  /* 0x0000000209027220 */ /* 0x000fe20000410000 */
[----:B------:R-:W-:Y:S01]  /*27f0*/  @P3 FMUL.FTZ R2, R17, UR9 ;  /* 0x0000000911023c20 */ /* 0x000fe20008410000 */
[----:B------:R-:W-:Y:S01]  /*2800*/  FSETP.GTU.FTZ.AND P3, PT, R5, RZ, PT ;  /* 0x000000ff0500720b */ /* 0x000fe20003f7c000 */
[----:B------:R-:W-:-:S02]  /*2810*/  HADD2.F32 R14, -RZ, R14.H1_H1 ;  /* 0x3000000eff0e7230 */ /* 0x000fc40000004100 */
[----:B------:R-:W-:Y:S01]  /*2820*/  FADD.FTZ R7, R7, UR8 ;  /* 0x0000000807077e21 */ /* 0x000fe20008010000 */
[----:B------:R-:W-:Y:S02]  /*2830*/  HADD2.F32 R19, -RZ, R15.H0_H0 ;  /* 0x2000000fff137230 */ /* 0x000fe40000004100 */
[----:B------:R-:W-:Y:S01]  /*2840*/  FMUL.FTZ R20, R16, UR6 ;  /* 0x0000000610147c20 */ /* 0x000fe20008410000 */
[----:B------:R-:W-:Y:S02]  /*2850*/  HADD2.F32 R13, -RZ, R13.H1_H1 ;  /* 0x3000000dff0d7230 */ /* 0x000fe40000004100 */
[----:B------:R-:W-:Y:S01]  /*2860*/  FADD.FTZ R6, R6, UR8 ;  /* 0x0000000806067e21 */ /* 0x000fe20008010000 */
[----:B------:R-:W-:Y:S02]  /*2870*/  HADD2.F32 R15, -RZ, R15.H1_H1 ;  /* 0x3000000fff0f7230 */ /* 0x000fe40000004100 */
[----:B------:R-:W-:Y:S01]  /*2880*/  FMUL.FTZ R21, R12, UR6 ;  /* 0x000000060c157c20 */ /* 0x000fe20008410000 */
[----:B------:R-:W-:Y:S01]  /*2890*/  FMUL.FTZ R7, R20, R7 ;  /* 0x0000000714077220 */ /* 0x000fe20000410000 */
[----:B------:R-:W-:Y:S01]  /*28a0*/  FADD.FTZ R17, R11, UR8 ;  /* 0x000000080b117e21 */ /* 0x000fe20008010000 */
[----:B------:R-:W-:Y:S01]  /*28b0*/  FADD.FTZ R5, R5, UR8 ;  /* 0x0000000805057e21 */ /* 0x000fe20008010000 */
[----:B------:R-:W-:Y:S01]  /*28c0*/  FADD.FTZ R10, R10, UR8 ;  /* 0x000000080a0a7e21 */ /* 0x000fe20008010000 */
[----:B------:R-:W-:Y:S01]  /*28d0*/  FMUL.FTZ R20, R18, UR6 ;  /* 0x0000000612147c20 */ /* 0x000fe20008410000 */
[----:B------:R-:W-:Y:S01]  /*28e0*/  FMUL.FTZ R11, R14, UR6 ;  /* 0x000000060e0b7c20 */ /* 0x000fe20008410000 */
[----:B------:R-:W-:Y:S01]  /*28f0*/  FADD.FTZ R8, R8, UR8 ;  /* 0x0000000808087e21 */ /* 0x000fe20008010000 */
[----:B------:R-:W-:Y:S01]  /*2900*/  FMUL.FTZ R23, R13, UR6 ;  /* 0x000000060d177c20 */ /* 0x000fe20008410000 */
[----:B------:R-:W-:Y:S01]  /*2910*/  FADD.FTZ R3, R3, UR8 ;  /* 0x0000000803037e21 */ /* 0x000fe20008010000 */
[----:B------:R-:W-:Y:S01]  /*2920*/  FMUL.FTZ R22, R19, UR6 ;  /* 0x0000000613167c20 */ /* 0x000fe20008410000 */
[----:B------:R-:W-:Y:S01]  /*2930*/  FMUL.FTZ R24, R15, UR6 ;  /* 0x000000060f187c20 */ /* 0x000fe20008410000 */
[----:B------:R-:W-:Y:S01]  /*2940*/  FMUL.FTZ R6, R21, R6 ;  /* 0x0000000615067220 */ /* 0x000fe20000410000 */
[----:B------:R-:W-:Y:S01]  /*2950*/  FMUL.FTZ R9, R20, R5 ;  /* 0x0000000514097220 */ /* 0x000fe20000410000 */
[----:B------:R-:W-:Y:S01]  /*2960*/  FMUL.FTZ R10, R11, R10 ;  /* 0x0000000a0b0a7220 */ /* 0x000fe20000410000 */
[----:B------:R-:W-:Y:S01]  /*2970*/  @P2 FMUL.FTZ R6, R12, UR9 ;  /* 0x000000090c062c20 */ /* 0x000fe20008410000 */
        /* <DEDUP_REMOVED lines=17> */
.L_x_2410:
[----:B------:R-:W-:Y:S05]  /*2a90*/  BSYNC.RECONVERGENT B0 ;  /* 0x0000000000007941 */ /* 0x000fea0003800200 */
.L_x_2386:
        /* <DEDUP_REMOVED lines=9> */
.L_x_2411:
        /* <DEDUP_REMOVED lines=13> */
.L_x_7952:


//--------------------- .text._ZN2at6native18elementwise_kernelILi128ELi4EZNS0_15gpu_kernel_implIZZZNS0_60_GLOBAL__N__171e0b9f_22_ActivationEluKernel_cu_9e10b42f_306119elu_backward_kernelERNS_18TensorIteratorBaseERKN3c106ScalarES9_S9_bENKUlvE_clEvENKUlvE0_clEvEUlffE_EEvS5_RKT_EUliE_EEviT1_ --------------------------
	.section	.text._ZN2at6native18elementwise_kernelILi128ELi4EZNS0_15gpu_kernel_implIZZZNS0_60_GLOBAL__N__171e0b9f_22_ActivationEluKernel_cu_9e10b42f_306119elu_backward_kernelERNS_18TensorIteratorBaseERKN3c106ScalarES9_S9_bENKUlvE_clEvENKUlvE0_clEvEUlffE_EEvS5_RKT_EUliE_EEviT1_,"ax",@progbits
	.align	128
        .global         _ZN2at6native18elementwise_kernelILi128ELi4EZNS0_15gpu_kernel_implIZZZNS0_60_GLOBAL__N__171e0b9f_22_ActivationEluKernel_cu_9e10b42f_306119elu_backward_kernelERNS_18TensorIteratorBaseERKN3c106ScalarES9_S9_bENKUlvE_clEvENKUlvE0_clEvEUlffE_EEvS5_RKT_EUliE_EEviT1_
        .type           _ZN2at6native18elementwise_kernelILi128ELi4EZNS0_15gpu_kernel_implIZZZNS0_60_GLOBAL__N__171e0b9f_22_ActivationEluKernel_cu_9e10b42f_306119elu_backward_kernelERNS_18TensorIteratorBaseERKN3c106ScalarES9_S9_bENKUlvE_clEvENKUlvE0_clEvEUlffE_EEvS5_RKT_EUliE_EEviT1_,@function
        .size           _ZN2at6native18elementwise_kernelILi128ELi4EZNS0_15gpu_kernel_implIZZZNS0_60_GLOBAL__N__171e0b9f_22_ActivationEluKernel_cu_9e10b42f_306119elu_backward_kernelERNS_18TensorIteratorBaseERKN3c106ScalarES9_S9_bENKUlvE_clEvENKUlvE0_clEvEUlffE_EEvS5_RKT_EUliE_EEviT1_,(.L_x_7953 - _ZN2at6native18elementwise_kernelILi128ELi4EZNS0_15gpu_kernel_implIZZZNS0_60_GLOBAL__N__171e0b9f_22_ActivationEluKernel_cu_9e10b42f_306119elu_backward_kernelERNS_18TensorIteratorBaseERKN3c106ScalarES9_S9_bENKUlvE_clEvENKUlvE0_clEvEUlffE_EEvS5_RKT_EUliE_EEviT1_)
        .other          _ZN2at6native18elementwise_kernelILi128ELi4EZNS0_15gpu_kernel_implIZZZNS0_60_GLOBAL__N__171e0b9f_22_ActivationEluKernel_cu_9e10b42f_306119elu_backward_kernelERNS_18TensorIteratorBaseERKN3c106ScalarES9_S9_bENKUlvE_clEvENKUlvE0_clEvEUlffE_EEvS5_RKT_EUliE_EEviT1_,@"STO_CUDA_ENTRY STV_DEFAULT"
_ZN2at6native18elementwise_kernelILi128ELi4EZNS0_15gpu_kernel_implIZZZNS0_60_GLOBAL__N__171e0b9f_22_ActivationEluKernel_cu_9e10b42f_306119elu_backward_kernelERNS_18TensorIteratorBaseERKN3c106ScalarES9_S9_bENKUlvE_clEvENKUlvE0_clEvEUlffE_EEvS5_RKT_EUliE_EEviT1_:
.text._ZN2at6native18elementwise_kernelILi128ELi4EZNS0_15gpu_kernel_implIZZZNS0_60_GLOBAL__N__171e0b9f_22_ActivationEluKernel_cu_9e10b42f_306119elu_backward_kernelERNS_18TensorIteratorBaseERKN3c106ScalarES9_S9_bENKUlvE_clEvENKUlvE0_clEvEUlffE_EEvS5_RKT_EUliE_EEviT1_:
        /* <DEDUP_REMOVED lines=21> */
[----:B------:R-:W-:Y:S02]  /*0150*/  HFMA2 R16, -RZ, RZ, 0, 0 ;  /* 0x00000000ff107431 */ /* 0x000fe400000001ff */
        /* <DEDUP_REMOVED lines=351> */
.L_x_2414:
[----:B------:R-:W0:Y:S01]  /*1750*/  LDCU.64 UR6, c[0x0][0x5f0] ;  /* 0x0000be00ff0677ac */ /* 0x000e220008000a00 */
[----:B------:R-:W-:Y:S01]  /*1760*/  BSSY.RECONVERGENT B6, `(.L_x_2415) ;  /* 0x00000dd000067945 */ /* 0x000fe20003800200 */
        /* <DEDUP_REMOVED lines=14> */
[----:B--2---:R0:W1:Y:S01]  /*1850*/  I2F.S16 R19, R2 ;  /* 0x0000000200137306 */ /* 0x0040620000101400 */
[----:B------:R-:W-:Y:S05]  /*1860*/  BRA `(.L_x_2421) ;  /* 0x0000000c00307947 */ /* 0x000fea0003800000 */
.L_x_2419:
[----:B------:R-:W2:Y:S02]  /*1870*/  LDG.E.U8 R2, desc[UR36][R2.64] ;  /* 0x0000002402027981 */ /* 0x000ea4000c1e1100 */
[----:B--2---:R-:W-:Y:S01]  /*1880*/  I2FP.F32.U32 R19, R2 ;  /* 0x0000000200137245 */ /* 0x004fe20000201000 */
[----:B------:R-:W-:Y:S06]  /*1890*/  BRA `(.L_x_2421) ;  /* 0x0000000c00247947 */ /* 0x000fec0003800000 */
.L_x_2418:
[----:B------:R-:W-:-:S09]  /*18a0*/  UISETP.NE.AND UP0, UPT, UR4, 0x2, UPT ;  /* 0x000000020400788c */ /* 0x000fd2000bf05270 */
[----:B------:R-:W-:Y:S05]  /*18b0*/  BRA.U !UP0, `(.L_x_2422) ;  /* 0x0000000108287547 */ /* 0x000fea000b800000 */
[----:B------:R-:W-:-:S09]  /*18c0*/  UISETP.NE.AND UP0, UPT, UR4, 0x3, UPT ;  /* 0x000000030400788c */ /* 0x000fd2000bf05270 */
[----:B------:R-:W-:Y:S05]  /*18d0*/  BRA.U !UP0, `(.L_x_2423) ;  /* 0x0000000108147547 */ /* 0x000fea000b800000 */
[----:B------:R-:W-:-:S09]  /*18e0*/  UISETP.NE.AND UP0, UPT, UR4, 0x4, UPT ;  /* 0x000000040400788c */ /* 0x000fd2000bf05270 */
[----:B------:R-:W-:Y:S05]  /*18f0*/  BRA.U UP0, `(.L_x_2420) ;  /* 0x0000000900907547 */ /* 0x000fea000b800000 */
[----:B------:R-:W2:Y:S02]  /*1900*/  LDG.E.64 R2, desc[UR36][R2.64] ;  /* 0x0000002402027981 */ /* 0x000ea4000c1e1b00 */
[----:B--2---:R4:W0:Y:S01]  /*1910*/  I2F.S64 R19, R2 ;  /* 0x0000000200137312 */ /* 0x0048220000301400 */
[----:B------:R-:W-:Y:S05]  /*1920*/  BRA `(.L_x_2421) ;  /* 0x0000000c00007947 */ /* 0x000fea0003800000 */
.L_x_2423:
[----:B------:R-:W2:Y:S02]  /*1930*/  LDG.E R2, desc[UR36][R2.64] ;  /* 0x0000002402027981 */ /* 0x000ea4000c1e1900 */
[----:B--2---:R-:W-:Y:S01]  /*1940*/  I2FP.F32.S32 R19, R2 ;  /* 0x0000000200137245 */ /* 0x004fe20000201400 */
[----:B------:R-:W-:Y:S06]  /*1950*/  BRA `(.L_x_2421) ;  /* 0x0000000800f47947 */ /* 0x000fec0003800000 */
.L_x_2422:
[----:B------:R-:W2:Y:S02]  /*1960*/  LDG.E.U16 R2, desc[UR36][R2.64] ;  /* 0x0000002402027981 */ /* 0x000ea4000c1e1500 */
[----:B--2---:R0:W1:Y:S01]  /*1970*/  I2F.S16 R19, R2 ;  /* 0x0000000200137306 */ /* 0x0040620000101400 */
[----:B------:R-:W-:Y:S05]  /*1980*/  BRA `(.L_x_2421) ;  /* 0x0000000800e87947 */ /* 0x000fea0003800000 */
.L_x_2417:
[----:B------:R-:W-:-:S09]  /*1990*/  UISETP.GT.AND UP0, UPT, UR4, 0x6, UPT ;  /* 0x000000060400788c */ /* 0x000fd2000bf04270 */
[----:B------:R-:W-:Y:S05]  /*19a0*/  BRA.U UP0, `(.L_x_2424) ;  /* 0x0000000100247547 */ /* 0x000fea000b800000 */
[----:B------:R-:W-:-:S09]  /*19b0*/  UISETP.NE.AND UP0, UPT, UR4, 0x5, UPT ;  /* 0x000000050400788c */ /* 0x000fd2000bf05270 */
[----:B------:R-:W-:Y:S05]  /*19c0*/  BRA.U !UP0, `(.L_x_2425) ;  /* 0x0000000108107547 */ /* 0x000fea000b800000 */
[----:B------:R-:W-:-:S09]  /*19d0*/  UISETP.NE.AND UP0, UPT, UR4, 0x6, UPT ;  /* 0x000000060400788c */ /* 0x000fd2000bf05270 */
[----:B------:R-:W-:Y:S05]  /*19e0*/  BRA.U UP0, `(.L_x_2420) ;  /* 0x0000000900547547 */ /* 0x000fea000b800000 */
[----:B------:R2:W5:Y:S01]  /*19f0*/  LDG.E R19, desc[UR36][R2.64] ;  /* 0x0000002402137981 */ /* 0x000562000c1e1900 */
[----:B------:R-:W-:Y:S05]  /*1a00*/  BRA `(.L_x_2421) ;  /* 0x0000000800c87947 */ /* 0x000fea0003800000 */
.L_x_2425:
[----:B------:R-:W2:Y:S02]  /*1a10*/  LDG.E.U16 R2, desc[UR36][R2.64] ;  /* 0x0000002402027981 */ /* 0x000ea4000c1e1500 */
[----:B--2---:R-:W-:Y:S01]  /*1a20*/  HADD2.F32 R19, -RZ, R2.H0_H0 ;  /* 0x20000002ff137230 */ /* 0x004fe20000004100 */
[----:B------:R-:W-:Y:S06]  /*1a30*/  BRA `(.L_x_2421) ;  /* 0x0000000800bc7947 */ /* 0x000fec0003800000 */
.L_x_2424:
[----:B------:R-:W-:-:S09]  /*1a40*/  UISETP.NE.AND UP0, UPT, UR4, 0x7, UPT ;  /* 0x000000070400788c */ /* 0x000fd2000bf05270 */
[----:B------:R-:W-:Y:S05]  /*1a50*/  BRA.U !UP0, `(.L_x_2426) ;  /* 0x0000000108247547 */ /* 0x000fea000b800000 */
[----:B------:R-:W-:-:S09]  /*1a60*/  UISETP.NE.AND UP0, UPT, UR4, 0x8, UPT ;  /* 0x000000080400788c */ /* 0x000fd2000bf05270 */
[----:B------:R-:W-:Y:S05]  /*1a70*/  BRA.U !UP0, `(.L_x_2427) ;  /* 0x0000000108107547 */ /* 0x000fea000b800000 */
[----:B------:R-:W-:-:S09]  /*1a80*/  UISETP.NE.AND UP0, UPT, UR4, 0x9, UPT ;  /* 0x000000090400788c */ /* 0x000fd2000bf05270 */
[----:B------:R-:W-:Y:S05]  /*1a90*/  BRA.U UP0, `(.L_x_2420) ;  /* 0x0000000900287547 */ /* 0x000fea000b800000 */
[----:B------:R3:W5:Y:S01]  /*1aa0*/  LDG.E R19, desc[UR36][R2.64] ;  /* 0x0000002402137981 */ /* 0x000762000c1e1900 */
[----:B------:R-:W-:Y:S05]  /*1ab0*/  BRA `(.L_x_2421) ;  /* 0x00000008009c7947 */ /* 0x000fea0003800000 */
.L_x_2427:
[----:B------:R-:W2:Y:S02]  /*1ac0*/  LDG.E.U16 R2, desc[UR36][R2.64] ;  /* 0x0000002402027981 */ /* 0x000ea4000c1e1500 */
[----:B--2---:R-:W-:Y:S01]  /*1ad0*/  HADD2.F32 R19, -RZ, R2.H0_H0 ;  /* 0x20000002ff137230 */ /* 0x004fe20000004100 */
[----:B------:R-:W-:Y:S06]  /*1ae0*/  BRA `(.L_x_2421) ;  /* 0x0000000800907947 */ /* 0x000fec0003800000 */
.L_x_2426:
[----:B------:R-:W2:Y:S01]  /*1af0*/  LDG.E.64 R2, desc[UR36][R2.64] ;  /* 0x0000002402027981 */ /* 0x000ea2000c1e1b00 */
[----:B------:R-:W-:Y:S01]  /*1b00*/  UMOV UR4, 0xf0000000 ;  /* 0xf000000000047882 */ /* 0x000fe20000000000 */
[----:B------:R-:W-:Y:S01]  /*1b10*/  UMOV UR5, 0x380fffff ;  /* 0x380fffff00057882 */ /* 0x000fe20000000000 */
[----:B--2---:R-:W0:Y:S01]  /*1b20*/  F2F.F32.F64 R19, R2 ;  /* 0x0000000200137310 */ /* 0x004e220000301000 */
[----:B------:R-:W-:-:S14]  /*1b30*/  DSETP.GEU.AND P0, PT, |R2|, UR4, PT ;  /* 0x0000000402007e2a */ /* 0x000fdc000bf0e200 */
[----:B0-----:R-:W-:Y:S01]  /*1b40*/  @!P0 FMUL R19, R19, 1.175494350822287508e-38 ;  /* 0x0080000013138820 */ /* 0x001fe20000400000 */
[----:B------:R-:W-:Y:S06]  /*1b50*/  BRA `(.L_x_2421) ;  /* 0x0000000800747947 */ /* 0x000fec0003800000 */
.L_x_2416:
        /* <DEDUP_REMOVED lines=10> */
[----:B------:R-:W-:Y:S01]  /*1c00*/  FSEL R19, RZ, 1, !P0 ;  /* 0x3f800000ff137808 */ /* 0x000fe20004000000 */
[----:B------:R-:W-:Y:S08]  /*1c10*/  BRA `(.L_x_2421) ;  /* 0x0000000800447947 */ /* 0x000ff00003800000 */
.L_x_2430:
[----:B------:R-:W2:Y:S01]  /*1c20*/  LDG.E.64 R2, desc[UR36][R2.64] ;  /* 0x0000002402027981 */ /* 0x000ea2000c1e1b00 */
[----:B------:R-:W-:Y:S01]  /*1c30*/  UMOV UR4, 0xf0000000 ;  /* 0xf000000000047882 */ /* 0x000fe20000000000 */
[----:B------:R-:W-:Y:S01]  /*1c40*/  UMOV UR5, 0x380fffff ;  /* 0x380fffff00057882 */ /* 0x000fe20000000000 */
[----:B--2---:R-:W0:Y:S01]  /*1c50*/  F2F.F32.F64 R19, R2 ;  /* 0x0000000200137310 */ /* 0x004e220000301000 */
[----:B------:R-:W-:-:S14]  /*1c60*/  DSETP.GEU.AND P0, PT, |R2|, UR4, PT ;  /* 0x0000000402007e2a */ /* 0x000fdc000bf0e200 */
[----:B0-----:R-:W-:Y:S01]  /*1c70*/  @!P0 FMUL R19, R19, 1.175494350822287508e-38 ;  /* 0x0080000013138820 */ /* 0x001fe20000400000 */
[----:B------:R-:W-:Y:S06]  /*1c80*/  BRA `(.L_x_2421) ;  /* 0x0000000800287947 */ /* 0x000fec0003800000 */
.L_x_2429:
        /* <DEDUP_REMOVED lines=14> */
[----:B------:R-:W-:Y:S01]  /*1d70*/  VIADD R5, R4, 0xfffffffc ;  /* 0xfffffffc04057836 */ /* 0x000fe20000000000 */
[----:B------:R-:W-:-:S04]  /*1d80*/  IADD3 R4, PT, PT, R0, 0x1000000, RZ ;  /* 0x0100000000047810 */ /* 0x000fc80007ffe0ff */
[----:B------:R-:W-:Y:S01]  /*1d90*/  SHF.L.U32 R6, R0, R5, RZ ;  /* 0x0000000500067219 */ /* 0x000fe200000006ff */
[----:B------:R-:W-:Y:S01]  /*1da0*/  IMAD.SHL.U32 R5, R5, 0x800000, RZ ;  /* 0x0080000005057824 */ /* 0x000fe200078e00ff */
[----:B------:R-:W-:-:S04]  /*1db0*/  SHF.R.S32.HI R4, RZ, 0x8, R4 ;  /* 0x00000008ff047819 */ /* 0x000fc80000011404 */
[----:B------:R-:W-:-:S05]  /*1dc0*/  LEA.HI R5, R6, -R5, RZ, 0x1c ;  /* 0x8000000506057211 */ /* 0x000fca00078fe0ff */
[----:B------:R-:W-:-:S05]  /*1dd0*/  VIADD R5, R5, 0x3c000000 ;  /* 0x3c00000005057836 */ /* 0x000fca0000000000 */
[----:B------:R-:W-:-:S04]  /*1de0*/  LOP3.LUT R4, R5, 0x7f800000, R4, 0xf8, !PT ;  /* 0x7f80000005047812 */ /* 0x000fc800078ef804 */
[----:B------:R-:W-:-:S04]  /*1df0*/  SEL R4, R4, RZ, P0 ;  /* 0x000000ff04047207 */ /* 0x000fc80000000000 */
[----:B------:R-:W-:Y:S01]  /*1e00*/  LOP3.LUT R19, R4, 0x80000000, R19, 0xf8, !PT ;  /* 0x8000000004137812 */ /* 0x000fe200078ef813 */
[----:B------:R-:W-:Y:S06]  /*1e10*/  BRA `(.L_x_2421) ;  /* 0x0000000400c47947 */ /* 0x000fec0003800000 */
.L_x_2432:
[----:B------:R-:W2:Y:S02]  /*1e20*/  LDG.E.U8 R2, desc[UR36][R2.64] ;  /* 0x0000002402027981 */ /* 0x000ea4000c1e1100 */
[C---:B--2---:R-:W-:Y:S01]  /*1e30*/  IMAD.SHL.U32 R4, R2.reuse, 0x2000000, RZ ;  /* 0x0200000002047824 */ /* 0x044fe200078e00ff */
[----:B------:R-:W-:-:S04]  /*1e40*/  SHF.L.U32 R5, R2, 0x8, RZ ;  /* 0x0000000802057819 */ /* 0x000fc800000006ff */
[----:B------:R-:W-:Y:S02]  /*1e50*/  ISETP.GT.U32.AND P0, PT, R4, 0x7ffffff, PT ;  /* 0x07ffffff0400780c */ /* 0x000fe40003f04070 */
[----:B------:R-:W-:-:S11]  /*1e60*/  PRMT R19, R5, 0x9910, RZ ;  /* 0x0000991005137816 */ /* 0x000fd600000000ff */
[----:B------:R-:W-:Y:S02]  /*1e70*/  @!P0 LOP3.LUT R0, R5, 0x7f00, RZ, 0xc0, !PT ;  /* 0x00007f0005008812 */ /* 0x000fe400078ec0ff */
[----:B------:R-:W-:Y:S02]  /*1e80*/  @P0 LEA.HI R4, R4, 0x70000000, RZ, 0x1c ;  /* 0x7000000004040811 */ /* 0x000fe400078fe0ff */
[----:B------:R-:W-:-:S05]  /*1e90*/  @!P0 LOP3.LUT R0, R0, 0x3f000000, RZ, 0xfc, !PT ;  /* 0x3f00000000008812 */ /* 0x000fca00078efcff */
[----:B------:R-:W-:Y:S01]  /*1ea0*/  @!P0 FADD.FTZ R0, R0, -0.5 ;  /* 0xbf00000000008421 */ /* 0x000fe20000010000 */
[----:B------:R-:W-:-:S05]  /*1eb0*/  @P0 FMUL.FTZ R0, R4, 1.9259299443872358531e-34 ;  /* 0x0780000004000820 */ /* 0x000fca0000410000 */
[----:B------:R-:W-:Y:S01]  /*1ec0*/  LOP3.LUT R19, R0, 0x80000000, R19, 0xf8, !PT ;  /* 0x8000000000137812 */ /* 0x000fe200078ef813 */
[----:B------:R-:W-:Y:S06]  /*1ed0*/  BRA `(.L_x_2421) ;  /* 0x0000000400947947 */ /* 0x000fec0003800000 */
.L_x_2431:
[----:B------:R-:W2:Y:S02]  /*1ee0*/  LDG.E.U16 R2, desc[UR36][R2.64] ;  /* 0x0000002402027981 */ /* 0x000ea4000c1e1500 */
[----:B--2---:R-:W-:Y:S01]  /*1ef0*/  IMAD.U32 R19, R2, 0x10000, RZ ;  /* 0x0001000002137824 */ /* 0x004fe200078e00ff */
[----:B------:R-:W-:Y:S06]  /*1f00*/  BRA `(.L_x_2421) ;  /* 0x0000000400887947 */ /* 0x000fec0003800000 */
.L_x_2428:
        /* <DEDUP_REMOVED lines=9> */
[----:B--2---:R-:W-:Y:S01]  /*1fa0*/  I2FP.F32.U32 R19, R2 ;  /* 0x0000000200137245 */ /* 0x004fe20000201000 */
[----:B------:R-:W-:Y:S06]  /*1fb0*/  BRA `(.L_x_2421) ;  /* 0x00000004005c7947 */ /* 0x000fec0003800000 */
.L_x_2435:
[----:B------:R-:W2:Y:S01]  /*1fc0*/  LDG.E.U8 R3, desc[UR36][R2.64] ;  /* 0x0000002402037981 */ /* 0x000ea2000c1e1100 */
        /* <DEDUP_REMOVED lines=19> */
.L_x_2437:
[----:B------:R-:W-:Y:S05]  /*2100*/  BSYNC.RECONVERGENT B0 ;  /* 0x0000000000007941 */ /* 0x000fea0003800200 */
.L_x_2436:
[----:B------:R-:W-:Y:S02]  /*2110*/  SHF.L.U32 R0, R0, 0x14, RZ ;  /* 0x0000001400007819 */ /* 0x000fe400000006ff */
[----:B------:R-:W-:-:S04]  /*2120*/  LEA R2, R2, 0x3b800000, 0x17 ;  /* 0x3b80000002027811 */ /* 0x000fc800078eb8ff */
[----:B------:R-:W-:Y:S01]  /*2130*/  LOP3.LUT R19, R2, R0, R19, 0xfe, !PT ;  /* 0x0000000002137212 */ /* 0x000fe200078efe13 */
[----:B------:R-:W-:Y:S06]  /*2140*/  BRA `(.L_x_2421) ;  /* 0x0000000000f87947 */ /* 0x000fec0003800000 */
.L_x_2434:
[----:B------:R-:W2:Y:S01]  /*2150*/  LDG.E.U8 R3, desc[UR36][R2.64] ;  /* 0x0000002402037981 */ /* 0x000ea2000c1e1100 */
        /* <DEDUP_REMOVED lines=19> */
.L_x_2439:
[----:B------:R-:W-:Y:S05]  /*2290*/  BSYNC.RECONVERGENT B0 ;  /* 0x0000000000007941 */ /* 0x000fea0003800200 */
.L_x_2438:
[----:B------:R-:W-:Y:S01]  /*22a0*/  IMAD.SHL.U32 R0, R0, 0x200000, RZ ;  /* 0x0020000000007824 */ /* 0x000fe200078e00ff */
[----:B------:R-:W-:-:S04]  /*22b0*/  LEA R2, R2, 0x37800000, 0x17 ;  /* 0x3780000002027811 */ /* 0x000fc800078eb8ff */
[----:B------:R-:W-:Y:S01]  /*22c0*/  LOP3.LUT R19, R2, R0, R19, 0xfe, !PT ;  /* 0x0000000002137212 */ /* 0x000fe200078efe13 */
[----:B------:R-:W-:Y:S06]  /*22d0*/  BRA `(.L_x_2421) ;  /* 0x0000000000947947 */ /* 0x000fec0003800000 */
.L_x_2433:
[----:B------:R-:W-:-:S09]  /*22e0*/  UISETP.NE.AND UP0, UPT, UR4, 0x1c, UPT ;  /* 0x0000001c0400788c */ /* 0x000fd2000bf05270 */
[----:B------:R-:W-:Y:S05]  /*22f0*/  BRA.U !UP0, `(.L_x_2440) ;  /* 0x0000000108847547 */ /* 0x000fea000b800000 */
[----:B------:R-:W-:-:S09]  /*2300*/  UISETP.NE.AND UP0, UPT, UR4, 0x1d, UPT ;  /* 0x0000001d0400788c */ /* 0x000fd2000bf05270 */
[----:B------:R-:W-:Y:S05]  /*2310*/  BRA.U !UP0, `(.L_x_2441) ;  /* 0x0000000108707547 */ /* 0x000fea000b800000 */
[----:B------:R-:W-:-:S09]  /*2320*/  UISETP.NE.AND UP0, UPT, UR4, 0x2c, UPT ;  /* 0x0000002c0400788c */ /* 0x000fd2000bf05270 */
[----:B------:R-:W-:Y:S05]  /*2330*/  BRA.U !UP0, `(.L_x_2442) ;  /* 0x0000000108487547 */ /* 0x000fea000b800000 */
.L_x_2420:
        /* <DEDUP_REMOVED lines=8> */
[----:B0-----:R-:W-:Y:S01]  /*23c0*/  MOV R4, UR4 ;  /* 0x0000000400047c02 */ /* 0x001fe20008000f00 */
[----:B------:R-:W-:-:S02]  /*23d0*/  IMAD.U32 R5, RZ, RZ, UR5 ;  /* 0x00000005ff057e24 */ /* 0x000fc4000f8e00ff */
[----:B-1----:R-:W-:Y:S01]  /*23e0*/  IMAD.U32 R6, RZ, RZ, UR6 ;  /* 0x00000006ff067e24 */ /* 0x002fe2000f8e00ff */
[----:B------:R-:W-:Y:S01]  /*23f0*/  MOV R7, UR7 ;  /* 0x0000000700077c02 */ /* 0x000fe20008000f00 */
[----:B---3--:R-:W-:Y:S02]  /*2400*/  IMAD.U32 R10, RZ, RZ, UR8 ;  /* 0x00000008ff0a7e24 */ /* 0x008fe4000f8e00ff */
[----:B------:R-:W-:-:S07]  /*2410*/  IMAD.U32 R11, RZ, RZ, UR9 ;  /* 0x00000009ff0b7e24 */ /* 0x000fce000f8e00ff */
[----:B------:R-:W-:-:S07]  /*2420*/  LEPC R20, `(.L_x_2443) ;  /* 0x000000001014794e */ /* 0x000fce0000000000 */
[----:B--2---:R-:W-:Y:S05]  /*2430*/  CALL.ABS.NOINC R2 ;  /* 0x0000000002007343 */ /* 0x004fea0003c00000 */
.L_x_2443:
[----:B------:R-:W-:Y:S01]  /*2440*/  MOV R19, RZ ;  /* 0x000000ff00137202 */ /* 0x000fe20000000f00 */
[----:B------:R-:W-:Y:S06]  /*2450*/  BRA `(.L_x_2421) ;  /* 0x0000000000347947 */ /* 0x000fec0003800000 */
.L_x_2442:
[----:B------:R-:W2:Y:S01]  /*2460*/  LDG.E.U8 R2, desc[UR36][R2.64] ;  /* 0x0000002402027981 */ /* 0x000ea2000c1e1100 */
[----:B------:R-:W-:Y:S01]  /*2470*/  IMAD.MOV.U32 R19, RZ, RZ, 0x400000 ;  /* 0x00400000ff137424 */ /* 0x000fe200078e00ff */
[----:B--2---:R-:W-:-:S13]  /*2480*/  ISETP.NE.AND P0, PT, R2, RZ, PT ;  /* 0x000000ff0200720c */ /* 0x004fda0003f05270 */
[----:B------:R-:W-:Y:S05]  /*2490*/  @!P0 BRA `(.L_x_2421) ;  /* 0x0000000000248947 */ /* 0x000fea0003800000 */
[----:B------:R-:W-:-:S13]  /*24a0*/  ISETP.NE.AND P0, PT, R2, 0xff, PT ;  /* 0x000000ff0200780c */ /* 0x000fda0003f05270 */
[----:B------:R-:W-:Y:S01]  /*24b0*/  @!P0 IMAD.MOV.U32 R19, RZ, RZ, 0x7f800001 ;  /* 0x7f800001ff138424 */ /* 0x000fe200078e00ff */
[----:B------:R-:W-:Y:S01]  /*24c0*/  @P0 SHF.L.U32 R19, R2, 0x17, RZ ;  /* 0x0000001702130819 */ /* 0x000fe200000006ff */
[----:B------:R-:W-:Y:S06]  /*24d0*/  BRA `(.L_x_2421) ;  /* 0x0000000000147947 */ /* 0x000fec0003800000 */
.L_x_2441:
[----:B------:R-:W2:Y:S02]  /*24e0*/  LDG.E.64 R2, desc[UR36][R2.64] ;  /* 0x0000002402027981 */ /* 0x000ea4000c1e1b00 */
[----:B--2---:R0:W1:Y:S01]  /*24f0*/  I2F.U64 R19, R2 ;  /* 0x0000000200137312 */ /* 0x0040620000301000 */
[----:B------:R-:W-:Y:S05]  /*2500*/  BRA `(.L_x_2421) ;  /* 0x0000000000087947 */ /* 0x000fea0003800000 */
.L_x_2440:
[----:B------:R-:W2:Y:S02]  /*2510*/  LDG.E R2, desc[UR36][R2.64] ;  /* 0x0000002402027981 */ /* 0x000ea4000c1e1900 */
[----:B--2---:R-:W-:-:S07]  /*2520*/  I2FP.F32.U32 R19, R2 ;  /* 0x0000000200137245 */ /* 0x004fce0000201000 */
.L_x_2421:
[----:B------:R-:W-:Y:S05]  /*2530*/  BSYNC.RECONVERGENT B6 ;  /* 0x0000000000067941 */ /* 0x000fea0003800200 */
.L_x_2415:
[----:B------:R-:W0:Y:S01]  /*2540*/  LDCU.64 UR6, c[0x0][0x5f8] ;  /* 0x0000bf00ff0677ac */ /* 0x000e220008000a00 */
[----:B------:R-:W-:Y:S01]  /*2550*/  BSSY.RECONVERGENT B6, `(.L_x_2444) ;  /* 0x00000dd000067945 */ /* 0x000fe20003800200 */
[----:B------:R-:W-:-:S04]  /*2560*/  UPRMT UR4, UR41, 0x7772, URZ ;  /* 0x0000777229047896 */ /* 0x000fc800080000ff */
[----:B------:R-:W-:Y:S01]  /*2570*/  UISETP.GT.AND UP0, UPT, UR4, 0x9, UPT ;  /* 0x000000090400788c */ /* 0x000fe2000bf04270 */
[----:B0-234-:R-:W-:-:S05]  /*2580*/  IADD3 R2, P0, PT, R18, UR6, RZ ;  /* 0x0000000612027c10 */ /* 0x01dfca000ff1e0ff */
        /* <DEDUP_REMOVED lines=11> */
[----:B--2---:R0:W2:Y:S01]  /*2640*/  I2F.S16 R0, R2 ;  /* 0x0000000200007306 */ /* 0x0040a20000101400 */
[----:B------:R-:W-:Y:S05]  /*2650*/  BRA `(.L_x_2450) ;  /* 0x0000000c00307947 */ /* 0x000fea0003800000 */
.L_x_2448:
[----:B------:R-:W2:Y:S02]  /*2660*/  LDG.E.U8 R0, desc[UR36][R2.64] ;  /* 0x0000002402007981 */ /* 0x000ea4000c1e1100 */
[----:B--2---:R-:W-:Y:S01]  /*2670*/  I2FP.F32.U32 R0, R0 ;  /* 0x0000000000007245 */ /* 0x004fe20000201000 */
[----:B------:R-:W-:Y:S06]  /*2680*/  BRA `(.L_x_2450) ;  /* 0x0000000c00247947 */ /* 0x000fec0003800000 */
.L_x_2447:
[----:B------:R-:W-:-:S09]  /*2690*/  UISETP.NE.AND UP0, UPT, UR4, 0x2, UPT ;  /* 0x000000020400788c */ /* 0x000fd2000bf05270 */
[----:B------:R-:W-:Y:S05]  /*26a0*/  BRA.U !UP0, `(.L_x_2451) ;  /* 0x0000000108287547 */ /* 0x000fea000b800000 */
[----:B------:R-:W-:-:S09]  /*26b0*/  UISETP.NE.AND UP0, UPT, UR4, 0x3, UPT ;  /* 0x000000030400788c */ /* 0x000fd2000bf05270 */
[----:B------:R-:W-:Y:S05]  /*26c0*/  BRA.U !UP0, `(.L_x_2452) ;  /* 0x0000000108147547 */ /* 0x000fea000b800000 */
[----:B------:R-:W-:-:S09]  /*26d0*/  UISETP.NE.AND UP0, UPT, UR4, 0x4, UPT ;  /* 0x000000040400788c */ /* 0x000fd2000bf05270 */
[----:B------:R-:W-:Y:S05]  /*26e0*/  BRA.U UP0, `(.L_x_2449) ;  /* 0x0000000900907547 */ /* 0x000fea000b800000 */
[----:B------:R-:W2:Y:S02]  /*26f0*/  LDG.E.64 R2, desc[UR36][R2.64] ;  /* 0x0000002402027981 */ /* 0x000ea4000c1e1b00 */
[----:B--2---:R0:W2:Y:S01]  /*2700*/  I2F.S64 R0, R2 ;  /* 0x0000000200007312 */ /* 0x0040a20000301400 */
[----:B------:R-:W-:Y:S05]  /*2710*/  BRA `(.L_x_2450) ;  /* 0x0000000c00007947 */ /* 0x000fea0003800000 */
.L_x_2452:
[----:B------:R-:W2:Y:S02]  /*2720*/  LDG.E R0, desc[UR36][R2.64] ;  /* 0x0000002402007981 */ /* 0x000ea4000c1e1900 */
[----:B--2---:R-:W-:Y:S01]  /*2730*/  I2FP.F32.S32 R0, R0 ;  /* 0x0000000000007245 */ /* 0x004fe20000201400 */
[----:B------:R-:W-:Y:S06]  /*2740*/  BRA `(.L_x_2450) ;  /* 0x0000000800f47947 */ /* 0x000fec0003800000 */
.L_x_2451:
[----:B------:R-:W2:Y:S02]  /*2750*/  LDG.E.U16 R0, desc[UR36][R2.64] ;  /* 0x0000002402007981 */ /* 0x000ea4000c1e1500 */
[----:B--2---:R-:W0:Y:S01]  /*2760*/  I2F.S16 R0, R0 ;  /* 0x0000000000007306 */ /* 0x004e220000101400 */
[----:B------:R-:W-:Y:S05]  /*2770*/  BRA `(.L_x_2450) ;  /* 0x0000000800e87947 */ /* 0x000fea0003800000 */
.L_x_2446:
        /* <DEDUP_REMOVED lines=8> */
.L_x_2454:
[----:B------:R-:W2:Y:S02]  /*2800*/  LDG.E.U16 R0, desc[UR36][R2.64] ;  /* 0x0000002402007981 */ /* 0x000ea4000c1e1500 */
[----:B--2---:R-:W-:Y:S01]  /*2810*/  HADD2.F32 R0, -RZ, R0.H0_H0 ;  /* 0x20000000ff007230 */ /* 0x004fe20000004100 */
[----:B------:R-:W-:Y:S06]  /*2820*/  BRA `(.L_x_2450) ;  /* 0x0000000800bc7947 */ /* 0x000fec0003800000 */
.L_x_2453:
        /* <DEDUP_REMOVED lines=8> */
.L_x_2456:
[----:B------:R-:W2:Y:S02]  /*28b0*/  LDG.E.U16 R0, desc[UR36][R2.64] ;  /* 0x0000002402007981 */ /* 0x000ea4000c1e1500 */
[----:B--2---:R-:W-:Y:S01]  /*28c0*/  HADD2.F32 R0, -RZ, R0.H0_H0 ;  /* 0x20000000ff007230 */ /* 0x004fe20000004100 */
[----:B------:R-:W-:Y:S06]  /*28d0*/  BRA `(.L_x_2450) ;  /* 0x0000000800907947 */ /* 0x000fec0003800000 */
.L_x_2455:
[----:B------:R-:W2:Y:S01]  /*28e0*/  LDG.E.64 R2, desc[UR36][R2.64] ;  /* 0x0000002402027981 */ /* 0x000ea2000c1e1b00 */
[----:B------:R-:W-:Y:S01]  /*28f0*/  UMOV UR4, 0xf0000000 ;  /* 0xf000000000047882 */ /* 0x000fe20000000000 */
[----:B------:R-:W-:Y:S01]  /*2900*/  UMOV UR5, 0x380fffff ;  /* 0x380fffff00057882 */ /* 0x000fe20000000000 */
[----:B--2---:R-:W0:Y:S01]  /*2910*/  F2F.F32.F64 R0, R2 ;  /* 0x0000000200007310 */ /* 0x004e220000301000 */
[----:B------:R-:W-:-:S14]  /*2920*/  DSETP.GEU.AND P0, PT, |R2|, UR4, PT ;  /* 0x0000000402007e2a */ /* 0x000fdc000bf0e200 */
[----:B0-----:R-:W-:Y:S01]  /*2930*/  @!P0 FMUL R0, R0, 1.175494350822287508e-38 ;  /* 0x0080000000008820 */ /* 0x001fe20000400000 */
[----:B------:R-:W-:Y:S06]  /*2940*/  BRA `(.L_x_2450) ;  /* 0x0000000800747947 */ /* 0x000fec0003800000 */
.L_x_2445:
        /* <DEDUP_REMOVED lines=12> */
.L_x_2459:
[----:B------:R-:W2:Y:S01]  /*2a10*/  LDG.E.64 R2, desc[UR36][R2.64] ;  /* 0x0000002402027981 */ /* 0x000ea2000c1e1b00 */
[----:B------:R-:W-:Y:S01]  /*2a20*/  UMOV UR4, 0xf0000000 ;  /* 0xf000000000047882 */ /* 0x000fe20000000000 */
[----:B------:R-:W-:Y:S01]  /*2a30*/  UMOV UR5, 0x380fffff ;  /* 0x380fffff00057882 */ /* 0x000fe20000000000 */
[----:B--2---:R-:W0:Y:S01]  /*2a40*/  F2F.F32.F64 R0, R2 ;  /* 0x0000000200007310 */ /* 0x004e220000301000 */
[----:B------:R-:W-:-:S14]  /*2a50*/  DSETP.GEU.AND P0, PT, |R2|, UR4, PT ;  /* 0x0000000402007e2a */ /* 0x000fdc000bf0e200 */
[----:B0-----:R-:W-:Y:S01]  /*2a60*/  @!P0 FMUL R0, R0, 1.175494350822287508e-38 ;  /* 0x0080000000008820 */ /* 0x001fe20000400000 */
[----:B------:R-:W-:Y:S06]  /*2a70*/  BRA `(.L_x_2450) ;  /* 0x0000000800287947 */ /* 0x000fec0003800000 */
.L_x_2458:
        /* <DEDUP_REMOVED lines=23> */
[----:B------:R-:W-:Y:S01]  /*2bf0*/  LOP3.LUT R0, R5, 0x80000000, R0, 0xf8, !PT ;  /* 0x8000000005007812 */ /* 0x000fe200078ef800 */
[----:B------:R-:W-:Y:S06]  /*2c00*/  BRA `(.L_x_2450) ;  /* 0x0000000400c47947 */ /* 0x000fec0003800000 */
.L_x_2461:
        /* <DEDUP_REMOVED lines=10> */
[----:B------:R-:W-:Y:S01]  /*2cb0*/  LOP3.LUT R0, R0, 0x80000000, R5, 0xf8, !PT ;  /* 0x8000000000007812 */ /* 0x000fe200078ef805 */
[----:B------:R-:W-:Y:S06]  /*2cc0*/  BRA `(.L_x_2450) ;  /* 0x0000000400947947 */ /* 0x000fec0003800000 */
.L_x_2460:
[----:B------:R-:W2:Y:S02]  /*2cd0*/  LDG.E.U16 R0, desc[UR36][R2.64] ;  /* 0x0000002402007981 */ /* 0x000ea4000c1e1500 */
[----:B--2---:R-:W-:Y:S01]  /*2ce0*/  IMAD.U32 R0, R0, 0x10000, RZ ;  /* 0x0001000000007824 */ /* 0x004fe200078e00ff */
[----:B------:R-:W-:Y:S06]  /*2cf0*/  BRA `(.L_x_2450) ;  /* 0x0000000400887947 */ /* 0x000fec0003800000 */
.L_x_2457:
        /* <DEDUP_REMOVED lines=11> */
.L_x_2464:
[----:B------:R-:W2:Y:S01]  /*2db0*/  LDG.E.U8 R3, desc[UR36][R2.64] ;  /* 0x0000002402037981 */ /* 0x000ea2000c1e1100 */
        /* <DEDUP_REMOVED lines=19> */
.L_x_2466:
[----:B------:R-:W-:Y:S05]  /*2ef0*/  BSYNC.RECONVERGENT B0 ;  /* 0x0000000000007941 */ /* 0x000fea0003800200 */
.L_x_2465:
[----:B------:R-:W-:Y:S01]  /*2f00*/  IMAD.SHL.U32 R0, R0, 0x100000, RZ ;  /* 0x0010000000007824 */ /* 0x000fe200078e00ff */
[----:B------:R-:W-:-:S04]  /*2f10*/  LEA R2, R2, 0x3b800000, 0x17 ;  /* 0x3b80000002027811 */ /* 0x000fc800078eb8ff */
[----:B------:R-:W-:Y:S01]  /*2f20*/  LOP3.LUT R0, R2, R0, R7, 0xfe, !PT ;  /* 0x0000000002007212 */ /* 0x000fe200078efe07 */
[----:B------:R-:W-:Y:S06]  /*2f30*/  BRA `(.L_x_2450) ;  /* 0x0000000000f87947 */ /* 0x000fec0003800000 */
.L_x_2463:
        /* <DEDUP_REMOVED lines=20> */
.L_x_2468:
[----:B------:R-:W-:Y:S05]  /*3080*/  BSYNC.RECONVERGENT B0 ;  /* 0x0000000000007941 */ /* 0x000fea0003800200 */
.L_x_2467:
[----:B------:R-:W-:Y:S02]  /*3090*/  SHF.L.U32 R0, R0, 0x15, RZ ;  /* 0x0000001500007819 */ /* 0x000fe400000006ff */
[----:B------:R-:W-:-:S04]  /*30a0*/  LEA R2, R2, 0x37800000, 0x17 ;  /* 0x3780000002027811 */ /* 0x000fc800078eb8ff */
[----:B------:R-:W-:Y:S01]  /*30b0*/  LOP3.LUT R0, R2, R0, R7, 0xfe, !PT ;  /* 0x0000000002007212 */ /* 0x000fe200078efe07 */
[----:B------:R-:W-:Y:S06]  /*30c0*/  BRA `(.L_x_2450) ;  /* 0x0000000000947947 */ /* 0x000fec0003800000 */
.L_x_2462:
[----:B------:R-:W-:-:S09]  /*30d0*/  UISETP.NE.AND UP0, UPT, UR4, 0x1c, UPT ;  /* 0x0000001c0400788c */ /* 0x000fd2000bf05270 */
[----:B------:R-:W-:Y:S05]  /*30e0*/  BRA.U !UP0, `(.L_x_2469) ;  /* 0x0000000108847547 */ /* 0x000fea000b800000 */
[----:B------:R-:W-:-:S09]  /*30f0*/  UISETP.NE.AND UP0, UPT, UR4, 0x1d, UPT ;  /* 0x0000001d0400788c */ /* 0x000fd2000bf05270 */
[----:B------:R-:W-:Y:S05]  /*3100*/  BRA.U !UP0, `(.L_x_2470) ;  /* 0x0000000108707547 */ /* 0x000fea000b800000 */
[----:B------:R-:W-:-:S09]  /*3110*/  UISETP.NE.AND UP0, UPT, UR4, 0x2c, UPT ;  /* 0x0000002c0400788c */ /* 0x000fd2000bf05270 */
[----:B------:R-:W-:Y:S05]  /*3120*/  BRA.U !UP0, `(.L_x_2471) ;  /* 0x0000000108487547 */ /* 0x000fea000b800000 */
.L_x_2449:
[----:B------:R-:W-:Y:S01]  /*3130*/  MOV R2, 0x0 ;  /* 0x0000000000027802 */ /* 0x000fe20000000f00 */
[----:B------:R-:W0:Y:S01]  /*3140*/  LDCU.64 UR4, c[0x4][0x128] ;  /* 0x01002500ff0477ac */ /* 0x000e220008000a00 */
[----:B------:R-:W-:Y:S02]  /*3150*/  HFMA2 R13, -RZ, RZ, 0, 0 ;  /* 0x00000000ff0d7431 */ /* 0x000fe400000001ff */
[----:B------:R-:W-:Y:S01]  /*3160*/  IMAD.MOV.U32 R8, RZ, RZ, 0x4e ;  /* 0x0000004eff087424 */ /* 0x000fe200078e00ff */
[----:B------:R-:W2:Y:S01]  /*3170*/  LDCU.64 UR6, c[0x4][0x130] ;  /* 0x01002600ff0677ac */ /* 0x000ea20008000a00 */
[----:B------:R-:W3:Y:S01]  /*3180*/  LDC.64 R2, c[0x4][R2] ;  /* 0x0100000002027b82 */ /* 0x000ee20000000a00 */
[----:B------:R-:W-:Y:S01]  /*3190*/  IMAD.MOV.U32 R12, RZ, RZ, 0x1 ;  /* 0x00000001ff0c7424 */ /* 0x000fe200078e00ff */
[----:B------:R-:W4:Y:S01]  /*31a0*/  LDCU.64 UR8, c[0x4][0x18] ;  /* 0x01000300ff0877ac */ /* 0x000f220008000a00 */
[----:B0-----:R-:W-:Y:S02]  /*31b0*/  IMAD.U32 R4, RZ, RZ, UR4 ;  /* 0x00000004ff047e24 */ /* 0x001fe4000f8e00ff */
[----:B------:R-:W-:Y:S01]  /*31c0*/  IMAD.U32 R5, RZ, RZ, UR5 ;  /* 0x00000005ff057e24 */ /* 0x000fe2000f8e00ff */
[----:B--2---:R-:W-:Y:S01]  /*31d0*/  MOV R6, UR6 ;  /* 0x0000000600067c02 */ /* 0x004fe20008000f00 */
[----:B------:R-:W-:-:S02]  /*31e0*/  IMAD.U32 R7, RZ, RZ, UR7 ;  /* 0x00000007ff077e24 */ /* 0x000fc4000f8e00ff */
[----:B----4-:R-:W-:Y:S01]  /*31f0*/  IMAD.U32 R10, RZ, RZ, UR8 ;  /* 0x00000008ff0a7e24 */ /* 0x010fe2000f8e00ff */
[----:B------:R-:W-:-:S07]  /*3200*/  MOV R11, UR9 ;  /* 0x00000009000b7c02 */ /* 0x000fce0008000f00 */
[----:B------:R-:W-:-:S07]  /*3210*/  LEPC R20, `(.L_x_2472) ;  /* 0x000000001014794e */ /* 0x000fce0000000000 */
[----:B-1-3-5:R-:W-:Y:S05]  /*3220*/  CALL.ABS.NOINC R2 ;  /* 0x0000000002007343 */ /* 0x02afea0003c00000 */
.L_x_2472:
[----:B------:R-:W-:Y:S01]  /*3230*/  IMAD.MOV.U32 R0, RZ, RZ, RZ ;  /* 0x000000ffff007224 */ /* 0x000fe200078e00ff */
[----:B------:R-:W-:Y:S06]  /*3240*/  BRA `(.L_x_2450) ;  /* 0x0000000000347947 */ /* 0x000fec0003800000 */
.L_x_2471:
[----:B------:R-:W2:Y:S01]  /*3250*/  LDG.E.U8 R2, desc[UR36][R2.64] ;  /* 0x0000002402027981 */ /* 0x000ea2000c1e1100 */
[----:B------:R-:W-:Y:S01]  /*3260*/  IMAD.MOV.U32 R0, RZ, RZ, 0x400000 ;  /* 0x00400000ff007424 */ /* 0x000fe200078e00ff */
[----:B--2---:R-:W-:-:S13]  /*3270*/  ISETP.NE.AND P0, PT, R2, RZ, PT ;  /* 0x000000ff0200720c */ /* 0x004fda0003f05270 */
[----:B------:R-:W-:Y:S05]  /*3280*/  @!P0 BRA `(.L_x_2450) ;  /* 0x0000000000248947 */ /* 0x000fea0003800000 */
[----:B------:R-:W-:-:S13]  /*3290*/  ISETP.NE.AND P0, PT, R2, 0xff, PT ;  /* 0x000000ff0200780c */ /* 0x000fda0003f05270 */
[----:B------:R-:W-:Y:S01]  /*32a0*/  @!P0 MOV R0, 0x7f800001 ;  /* 0x7f80000100008802 */ /* 0x000fe20000000f00 */
[----:B------:R-:W-:Y:S01]  /*32b0*/  @P0 IMAD.SHL.U32 R0, R2, 0x800000, RZ ;  /* 0x0080000002000824 */ /* 0x000fe200078e00ff */
[----:B------:R-:W-:Y:S06]  /*32c0*/  BRA `(.L_x_2450) ;  /* 0x0000000000147947 */ /* 0x000fec0003800000 */
.L_x_2470:
[----:B------:R-:W2:Y:S02]  /*32d0*/  LDG.E.64 R2, desc[UR36][R2.64] ;  /* 0x0000002402027981 */ /* 0x000ea4000c1e1b00 */
[----:B--2---:R0:W2:Y:S01]  /*32e0*/  I2F.U64 R0, R2 ;  /* 0x0000000200007312 */ /* 0x0040a20000301000 */
[----:B------:R-:W-:Y:S05]  /*32f0*/  BRA `(.L_x_2450) ;  /* 0x0000000000087947 */ /* 0x000fea0003800000 */
.L_x_2469:
[----:B------:R-:W2:Y:S02]  /*3300*/  LDG.E R0, desc[UR36][R2.64] ;  /* 0x0000002402007981 */ /* 0x000ea4000c1e1900 */
[----:B--2---:R-:W-:-:S07]  /*3310*/  I2FP.F32.U32 R0, R0 ;  /* 0x0000000000007245 */ /* 0x004fce0000201000 */
.L_x_2450:
[----:B------:R-:W-:Y:S05]  /*3320*/  BSYNC.RECONVERGENT B6 ;  /* 0x0000000000067941 */ /* 0x000fea0003800200 */
.L_x_2444:
[----:B------:R-:W-:Y:S01]  /*3330*/  UISETP.NE.AND UP0, UPT, UR40, URZ, UPT ;  /* 0x000000ff2800728c */ /* 0x000fe2000bf05270 */
[----:B------:R-:W-:Y:S08]  /*3340*/  BSSY.RECONVERGENT B0, `(.L_x_2473) ;  /* 0x0000018000007945 */ /* 0x000ff00003800200 */
[----:B------:R-:W-:Y:S05]  /*3350*/  BRA.U !UP0, `(.L_x_2474) ;  /* 0x0000000108247547 */ /* 0x000fea000b800000 */
[----:B0-2--5:R-:W-:-:S13]  /*3360*/  FSETP.GTU.FTZ.AND P0, PT, R0, RZ, PT ;  /* 0x000000ff0000720b */ /* 0x025fda0003f1c000 */
[----:B---34-:R-:W0:Y:S08]  /*3370*/  @!P0 LDC R3, c[0x0][0x600] ;  /* 0x00018000ff038b82 */ /* 0x018e300000000800 */
[----:B------:R-:W1:Y:S08]  /*3380*/  @!P0 LDC R4, c[0x0][0x608] ;  /* 0x00018200ff048b82 */ /* 0x000e700000000800 */
[----:B------:R-:W2:Y:S01]  /*3390*/  @P0 LDC R2, c[0x0][0x604] ;  /* 0x00018100ff020b82 */ /* 0x000ea20000000800 */
[----:B0-----:R-:W-:Y:S01]  /*33a0*/  @!P0 FADD.FTZ R3, R0, R3 ;  /* 0x0000000300038221 */ /* 0x001fe20000010000 */
[----:B-1----:R-:W-:-:S04]  /*33b0*/  @!P0 FMUL.FTZ R4, R19, R4 ;  /* 0x0000000413048220 */ /* 0x002fc80000410000 */
[----:B------:R-:W-:Y:S01]  /*33c0*/  @!P0 FMUL.FTZ R4, R4, R3 ;  /* 0x0000000304048220 */ /* 0x000fe20000410000 */
[----:B--2---:R-:W-:Y:S01]  /*33d0*/  @P0 FMUL.FTZ R4, R19, R2 ;  /* 0x0000000213040220 */ /* 0x004fe20000410000 */
[----:B------:R-:W-:Y:S06]  /*33e0*/  BRA `(.L_x_2475) ;  /* 0x0000000000347947 */ /* 0x000fec0003800000 */
.L_x_2474:
[----:B0-2--5:R-:W-:-:S13]  /*33f0*/  FSETP.GTU.FTZ.AND P0, PT, R0, RZ, PT ;  /* 0x000000ff0000720b */ /* 0x025fda0003f1c000 */
[----:B------:R-:W-:Y:S05]  /*3400*/  @P0 BRA `(.L_x_2476) ;  /* 0x0000000000240947 */ /* 0x000fea0003800000 */
[----:B------:R-:W0:Y:S01]  /*3410*/  LDCU UR4, c[0x0][0x608] ;  /* 0x0000c100ff0477ac */ /* 0x000e220008000800 */
[----:B------:R-:W2:Y:S01]  /*3420*/  LDCU UR5, c[0x0][0x600] ;  /* 0x0000c000ff0577ac */ /* 0x000ea20008000800 */
[----:B0-----:R-:W-:Y:S01]  /*3430*/  FMUL.FTZ R0, R0, UR4 ;  /* 0x0000000400007c20 */ /* 0x001fe20008410000 */
[----:B-1----:R-:W-:-:S03]  /*3440*/  FMUL.FTZ R4, R19, UR4 ;  /* 0x0000000413047c20 */ /* 0x002fc60008410000 */
[----:B------:R-:W-:Y:S01]  /*3450*/  FMUL.FTZ R0, R0, 1.4426950216293334961 ;  /* 0x3fb8aa3b00007820 */ /* 0x000fe20000410000 */
[----:B--2---:R-:W-:-:S03]  /*3460*/  FMUL.FTZ R4, R4, UR5 ;  /* 0x0000000504047c20 */ /* 0x004fc60008410000 */
[----:B---34-:R-:W0:Y:S02]  /*3470*/  MUFU.EX2 R3, R0 ;  /* 0x0000000000037308 */ /* 0x018e240000000800 */
[----:B0-----:R-:W-:Y:S01]  /*3480*/  FMUL.FTZ R4, R4, R3 ;  /* 0x0000000304047220 */ /* 0x001fe20000410000 */
[----:B------:R-:W-:Y:S06]  /*3490*/  BRA `(.L_x_2475) ;  /* 0x0000000000087947 */ /* 0x000fec0003800000 */
.L_x_2476:
[----:B------:R-:W1:Y:S02]  /*34a0*/  LDCU UR4, c[0x0][0x604] ;  /* 0x0000c080ff0477ac */ /* 0x000e640008000800 */
[----:B-1----:R-:W-:-:S07]  /*34b0*/  FMUL.FTZ R4, R19, UR4 ;  /* 0x0000000413047c20 */ /* 0x002fce0008410000 */
.L_x_2475:
[----:B------:R-:W-:Y:S05]  /*34c0*/  BSYNC.RECONVERGENT B0 ;  /* 0x0000000000007941 */ /* 0x000fea0003800200 */
.L_x_2473:
[----:B------:R-:W3:Y:S01]  /*34d0*/  LDCU.64 UR6, c[0x0][0x5e8] ;  /* 0x0000bd00ff0677ac */ /* 0x000ee20008000a00 */
[----:B------:R-:W-:-:S04]  /*34e0*/  ULOP3.LUT UR4, UR41, 0xff, URZ, 0xc0, !UPT ;  /* 0x000000ff29047892 */ /* 0x000fc8000f8ec0ff */
        /* <DEDUP_REMOVED lines=12> */
[----:B------:R-:W0:Y:S02]  /*35b0*/  F2I.FTZ.TRUNC.NTZ R5, R4 ;  /* 0x0000000400057305 */ /* 0x000e24000021f100 */
[----:B0-----:R0:W-:Y:S01]  /*35c0*/  STG.E.U8 desc[UR36][R2.64], R5 ;  /* 0x0000000502007986 */ /* 0x0011e2000c101124 */
[----:B------:R-:W-:Y:S05]  /*35d0*/  BRA `(.L_x_2482) ;  /* 0x0000000c003c7947 */ /* 0x000fea0003800000 */
.L_x_2480:
[----:B------:R-:W0:Y:S02]  /*35e0*/  F2I.S64.TRUNC R4, R4 ;  /* 0x0000000400047311 */ /* 0x000e24000020d900 */
[----:B0-----:R-:W-:-:S05]  /*35f0*/  MOV R7, R4 ;  /* 0x0000000400077202 */ /* 0x001fca0000000f00 */
[----:B------:R0:W-:Y:S01]  /*3600*/  STG.E.U8 desc[UR36][R2.64], R7 ;  /* 0x0000000702007986 */ /* 0x0001e2000c101124 */
[----:B------:R-:W-:Y:S05]  /*3610*/  BRA `(.L_x_2482) ;  /* 0x0000000c002c7947 */ /* 0x000fea0003800000 */
.L_x_2479:
[----:B------:R-:W-:-:S09]  /*3620*/  UISETP.NE.AND UP0, UPT, UR4, 0x2, UPT ;  /* 0x000000020400788c */ /* 0x000fd2000bf05270 */
[----:B------:R-:W-:Y:S05]  /*3630*/  BRA.U !UP0, `(.L_x_2483) ;  /* 0x0000000108287547 */ /* 0x000fea000b800000 */
[----:B------:R-:W-:-:S09]  /*3640*/  UISETP.NE.AND UP0, UPT, UR4, 0x3, UPT ;  /* 0x000000030400788c */ /* 0x000fd2000bf05270 */
[----:B------:R-:W-:Y:S05]  /*3650*/  BRA.U !UP0, `(.L_x_2484) ;  /* 0x0000000108147547 */ /* 0x000fea000b800000 */
[----:B------:R-:W-:-:S09]  /*3660*/  UISETP.NE.AND UP0, UPT, UR4, 0x4, UPT ;  /* 0x000000040400788c */ /* 0x000fd2000bf05270 */
[----:B------:R-:W-:Y:S05]  /*3670*/  BRA.U UP0, `(.L_x_2481) ;  /* 0x0000000900807547 */ /* 0x000fea000b800000 */
[----:B------:R-:W0:Y:S02]  /*3680*/  F2I.S64.TRUNC R4, R4 ;  /* 0x0000000400047311 */ /* 0x000e24000020d900 */
[----:B0-----:R0:W-:Y:S01]  /*3690*/  STG.E.64 desc[UR36][R2.64], R4 ;  /* 0x0000000402007986 */ /* 0x0011e2000c101b24 */
[----:B------:R-:W-:Y:S05]  /*36a0*/  BRA `(.L_x_2482) ;  /* 0x0000000c00087947 */ /* 0x000fea0003800000 */
.L_x_2484:
[----:B------:R-:W0:Y:S02]  /*36b0*/  F2I.FTZ.TRUNC.NTZ R5, R4 ;  /* 0x0000000400057305 */ /* 0x000e24000021f100 */
[----:B0-----:R0:W-:Y:S01]  /*36c0*/  STG.E desc[UR36][R2.64], R5 ;  /* 0x0000000502007986 */ /* 0x0011e2000c101924 */
[----:B------:R-:W-:Y:S05]  /*36d0*/  BRA `(.L_x_2482) ;  /* 0x0000000800fc7947 */ /* 0x000fea0003800000 */
.L_x_2483:
[----:B------:R-:W0:Y:S02]  /*36e0*/  F2I.FTZ.TRUNC.NTZ R5, R4 ;  /* 0x0000000400057305 */ /* 0x000e24000021f100 */
[----:B0-----:R0:W-:Y:S01]  /*36f0*/  STG.E.U16 desc[UR36][R2.64], R5 ;  /* 0x0000000502007986 */ /* 0x0011e2000c101524 */
[----:B------:R-:W-:Y:S05]  /*3700*/  BRA `(.L_x_2482) ;  /* 0x0000000800f07947 */ /* 0x000fea0003800000 */
.L_x_2478:
[----:B------:R-:W-:-:S09]  /*3710*/  UISETP.GT.AND UP0, UPT, UR4, 0x6, UPT ;  /* 0x000000060400788c */ /* 0x000fd2000bf04270 */
[----:B------:R-:W-:Y:S05]  /*3720*/  BRA.U UP0, `(.L_x_2485) ;  /* 0x0000000100247547 */ /* 0x000fea000b800000 */
[----:B------:R-:W-:-:S09]  /*3730*/  UISETP.NE.AND UP0, UPT, UR4, 0x5, UPT ;  /* 0x000000050400788c */ /* 0x000fd2000bf05270 */
[----:B------:R-:W-:Y:S05]  /*3740*/  BRA.U !UP0, `(.L_x_2486) ;  /* 0x0000000108107547 */ /* 0x000fea000b800000 */
[----:B------:R-:W-:-:S09]  /*3750*/  UISETP.NE.AND UP0, UPT, UR4, 0x6, UPT ;  /* 0x000000060400788c */ /* 0x000fd2000bf05270 */
[----:B------:R-:W-:Y:S05]  /*3760*/  BRA.U UP0, `(.L_x_2481) ;  /* 0x0000000900447547 */ /* 0x000fea000b800000 */
[----:B------:R0:W-:Y:S01]  /*3770*/  STG.E desc[UR36][R2.64], R4 ;  /* 0x0000000402007986 */ /* 0x0001e2000c101924 */
[----:B------:R-:W-:Y:S05]  /*3780*/  BRA `(.L_x_2482) ;  /* 0x0000000800d07947 */ /* 0x000fea0003800000 */
.L_x_2486:
[----:B------:R-:W-:-:S05]  /*3790*/  F2FP.F16.F32.PACK_AB R4, RZ, R4 ;  /* 0x00000004ff04723e */ /* 0x000fca00000000ff */
[----:B------:R0:W-:Y:S01]  /*37a0*/  STG.E.U16 desc[UR36][R2.64], R4 ;  /* 0x0000000402007986 */ /* 0x0001e2000c101524 */
[----:B------:R-:W-:Y:S05]  /*37b0*/  BRA `(.L_x_2482) ;  /* 0x0000000800c47947 */ /* 0x000fea0003800000 */
.L_x_2485:
[----:B------:R-:W-:-:S09]  /*37c0*/  UISETP.NE.AND UP0, UPT, UR4, 0x7, UPT ;  /* 0x000000070400788c */ /* 0x000fd2000bf05270 */
[----:B------:R-:W-:Y:S05]  /*37d0*/  BRA.U !UP0, `(.L_x_2487) ;  /* 0x00000001082c7547 */ /* 0x000fea000b800000 */
[----:B------:R-:W-:-:S09]  /*37e0*/  UISETP.NE.AND UP0, UPT, UR4, 0x8, UPT ;  /* 0x000000080400788c */ /* 0x000fd2000bf05270 */
[----:B------:R-:W-:Y:S05]  /*37f0*/  BRA.U !UP0, `(.L_x_2488) ;  /* 0x0000000108147547 */ /* 0x000fea000b800000 */
[----:B------:R-:W-:-:S09]  /*3800*/  UISETP.NE.AND UP0, UPT, UR4, 0x9, UPT ;  /* 0x000000090400788c */ /* 0x000fd2000bf05270 */
[----:B------:R-:W-:Y:S05]  /*3810*/  BRA.U UP0, `(.L_x_2481) ;  /* 0x0000000900187547 */ /* 0x000fea000b800000 */
[----:B------:R-:W-:-:S05]  /*3820*/  IMAD.MOV.U32 R5, RZ, RZ, RZ ;  /* 0x000000ffff057224 */ /* 0x000fca00078e00ff */
[----:B------:R0:W-:Y:S01]  /*3830*/  STG.E.64 desc[UR36][R2.64], R4 ;  /* 0x0000000402007986 */ /* 0x0001e2000c101b24 */
[----:B------:R-:W-:Y:S05]  /*3840*/  BRA `(.L_x_2482) ;  /* 0x0000000800a07947 */ /* 0x000fea0003800000 */
.L_x_2488:
[----:B------:R-:W-:-:S04]  /*3850*/  F2FP.F16.F32.PACK_AB R5, RZ, R4 ;  /* 0x00000004ff05723e */ /* 0x000fc800000000ff */
[----:B------:R-:W-:-:S05]  /*3860*/  PRMT R5, R5, 0x5410, RZ ;  /* 0x0000541005057816 */ /* 0x000fca00000000ff */
[----:B------:R0:W-:Y:S01]  /*3870*/  STG.E desc[UR36][R2.64], R5 ;  /* 0x0000000502007986 */ /* 0x0001e2000c101924 */
[----:B------:R-:W-:Y:S05]  /*3880*/  BRA `(.L_x_2482) ;  /* 0x0000000800907947 */ /* 0x000fea0003800000 */
.L_x_2487:
[----:B------:R-:W-:-:S06]  /*3890*/  FMUL.FTZ R4, R4, 1 ;  /* 0x3f80000004047820 */ /* 0x000fcc0000410000 */
[----:B------:R-:W0:Y:S02]  /*38a0*/  F2F.F64.F32 R4, R4 ;  /* 0x0000000400047310 */ /* 0x000e240000201800 */
[----:B0-----:R0:W-:Y:S01]  /*38b0*/  STG.E.64 desc[UR36][R2.64], R4 ;  /* 0x0000000402007986 */ /* 0x0011e2000c101b24 */
[----:B------:R-:W-:Y:S05]  /*38c0*/  BRA `(.L_x_2482) ;  /* 0x0000000800807947 */ /* 0x000fea0003800000 */
.L_x_2477:
        /* <DEDUP_REMOVED lines=8> */
[----:B------:R-:W-:-:S04]  /*3950*/  FSETP.NEU.FTZ.AND P0, PT, R4, RZ, PT ;  /* 0x000000ff0400720b */ /* 0x000fc80003f1d000 */
[----:B------:R-:W-:-:S05]  /*3960*/  SEL R5, RZ, 0x1, !P0 ;  /* 0x00000001ff057807 */ /* 0x000fca0004000000 */
[----:B------:R4:W-:Y:S01]  /*3970*/  STG.E.U8 desc[UR36][R2.64], R5 ;  /* 0x0000000502007986 */ /* 0x0009e2000c101124 */
[----:B------:R-:W-:Y:S05]  /*3980*/  BRA `(.L_x_2482) ;  /* 0x0000000800507947 */ /* 0x000fea0003800000 */
.L_x_2491:
[----:B------:R-:W-:Y:S01]  /*3990*/  FMUL.FTZ R4, R4, 1 ;  /* 0x3f80000004047820 */ /* 0x000fe20000410000 */
[----:B------:R-:W-:-:S05]  /*39a0*/  CS2R R6, SRZ ;  /* 0x0000000000067805 */ /* 0x000fca000001ff00 */
[----:B------:R-:W0:Y:S02]  /*39b0*/  F2F.F64.F32 R4, R4 ;  /* 0x0000000400047310 */ /* 0x000e240000201800 */
[----:B0-----:R3:W-:Y:S01]  /*39c0*/  STG.E.128 desc[UR36][R2.64], R4 ;  /* 0x0000000402007986 */ /* 0x0017e2000c101d24 */
[----:B------:R-:W-:Y:S05]  /*39d0*/  BRA `(.L_x_2482) ;  /* 0x00000008003c7947 */ /* 0x000fea0003800000 */
.L_x_2490:
[----:B------:R-:W-:-:S09]  /*39e0*/  UISETP.NE.AND UP0, UPT, UR4, 0xf, UPT ;  /* 0x0000000f0400788c */ /* 0x000fd2000bf05270 */
[----:B------:R-:W-:Y:S05]  /*39f0*/  BRA.U !UP0, `(.L_x_2492) ;  /* 0x0000000108987547 */ /* 0x000fea000b800000 */
[----:B------:R-:W-:-:S09]  /*3a00*/  UISETP.NE.AND UP0, UPT, UR4, 0x17, UPT ;  /* 0x000000170400788c */ /* 0x000fd2000bf05270 */
[----:B------:R-:W-:Y:S05]  /*3a10*/  BRA.U !UP0, `(.L_x_2493) ;  /* 0x0000000108487547 */ /* 0x000fea000b800000 */
[----:B------:R-:W-:-:S09]  /*3a20*/  UISETP.NE.AND UP0, UPT, UR4, 0x18, UPT ;  /* 0x000000180400788c */ /* 0x000fd2000bf05270 */
[----:B------:R-:W-:Y:S05]  /*3a30*/  BRA.U UP0, `(.L_x_2481) ;  /* 0x0000000500907547 */ /* 0x000fea000b800000 */
[----:B------:R-:W-:Y:S01]  /*3a40*/  LOP3.LUT R6, R4, 0x7fffffff, RZ, 0xc0, !PT ;  /* 0x7fffffff04067812 */ /* 0x000fe200078ec0ff */
[----:B------:R-:W-:Y:S01]  /*3a50*/  BSSY.RECONVERGENT B0, `(.L_x_2494) ;  /* 0x000000b000007945 */ /* 0x000fe20003800200 */
[----:B------:R-:W-:Y:S01]  /*3a60*/  SHF.R.U32.HI R7, RZ, 0x18, R4 ;  /* 0x00000018ff077819 */ /* 0x000fe20000011604 */
[----:B------:R-:W-:Y:S01]  /*3a70*/  IMAD.MOV.U32 R0, RZ, RZ, 0x7f ;  /* 0x0000007fff007424 */ /* 0x000fe200078e00ff */
        /* <DEDUP_REMOVED lines=8> */
.L_x_2495:
[----:B------:R-:W-:Y:S05]  /*3b00*/  BSYNC.RECONVERGENT B0 ;  /* 0x0000000000007941 */ /* 0x000fea0003800200 */
.L_x_2494:
[----:B------:R-:W-:-:S05]  /*3b10*/  LOP3.LUT R7, R0, 0x80, R7, 0xf8, !PT ;  /* 0x0000008000077812 */ /* 0x000fca00078ef807 */
[----:B------:R0:W-:Y:S01]  /*3b20*/  STG.E.U8 desc[UR36][R2.64], R7 ;  /* 0x0000000702007986 */ /* 0x0001e2000c101124 */
[----:B------:R-:W-:Y:S05]  /*3b30*/  BRA `(.L_x_2482) ;  /* 0x0000000400e47947 */ /* 0x000fea0003800000 */
.L_x_2493:
[----:B------:R-:W-:Y:S01]  /*3b40*/  LOP3.LUT R6, R4, 0x7fffffff, RZ, 0xc0, !PT ;  /* 0x7fffffff04067812 */ /* 0x000fe200078ec0ff */
[----:B------:R-:W-:Y:S01]  /*3b50*/  BSSY.RECONVERGENT B0, `(.L_x_2496) ;  /* 0x000000d000007945 */ /* 0x000fe20003800200 */
[----:B------:R-:W-:Y:S02]  /*3b60*/  SHF.R.U32.HI R7, RZ, 0x18, R4 ;  /* 0x00000018ff077819 */ /* 0x000fe40000011604 */
[----:B------:R-:W-:-:S13]  /*3b70*/  ISETP.GE.U32.AND P1, PT, R6, 0x47800000, PT ;  /* 0x478000000600780c */ /* 0x000fda0003f26070 */
[----:B------:R-:W-:Y:S02]  /*3b80*/  @P1 ISETP.GT.U32.AND P0, PT, R6, 0x7f800000, PT ;  /* 0x7f8000000600180c */ /* 0x000fe40003f04070 */
[----:B------:R-:W-:-:S04]  /*3b90*/  @P1 MOV R0, 0x7f ;  /* 0x0000007f00001802 */ /* 0x000fc80000000f00 */
[----:B------:R-:W-:Y:S01]  /*3ba0*/  @P1 SEL R0, R0, 0x7c, P0 ;  /* 0x0000007c00001807 */ /* 0x000fe20000000000 */
[----:B------:R-:W-:Y:S06]  /*3bb0*/  @P1 BRA `(.L_x_2497) ;  /* 0x0000000000181947 */ /* 0x000fec0003800000 */
[----:B------:R-:W-:-:S13]  /*3bc0*/  ISETP.GT.U32.AND P0, PT, R6, 0x387fffff, PT ;  /* 0x387fffff0600780c */ /* 0x000fda0003f04070 */
[----:B------:R-:W-:-:S04]  /*3bd0*/  @P0 SHF.R.U32.HI R0, RZ, 0x15, R4 ;  /* 0x00000015ff000819 */ /* 0x000fc80000011604 */
[----:B------:R-:W-:Y:S01]  /*3be0*/  @P0 LOP3.LUT R5, R0, 0x1, RZ, 0xc0, !PT ;  /* 0x0000000100050812 */ /* 0x000fe200078ec0ff */
[----:B------:R-:W-:-:S03]  /*3bf0*/  @!P0 FADD.FTZ R0, R6, 128 ;  /* 0x4300000006008421 */ /* 0x000fc60000010000 */
[----:B------:R-:W-:-:S04]  /*3c00*/  @P0 IADD3 R5, PT, PT, R4, 0x80fffff, R5 ;  /* 0x080fffff04050810 */ /* 0x000fc80007ffe005 */
[----:B------:R-:W-:-:S07]  /*3c10*/  @P0 SHF.R.U32.HI R0, RZ, 0x15, R5 ;  /* 0x00000015ff000819 */ /* 0x000fce0000011605 */
.L_x_2497:
[----:B------:R-:W-:Y:S05]  /*3c20*/  BSYNC.RECONVERGENT B0 ;  /* 0x0000000000007941 */ /* 0x000fea0003800200 */
.L_x_2496:
[----:B------:R-:W-:-:S05]  /*3c30*/  LOP3.LUT R5, R0, 0x80, R7, 0xf8, !PT ;  /* 0x0000008000057812 */ /* 0x000fca00078ef807 */
[----:B------:R1:W-:Y:S01]  /*3c40*/  STG.E.U8 desc[UR36][R2.64], R5 ;  /* 0x0000000502007986 */ /* 0x0003e2000c101124 */
[----:B------:R-:W-:Y:S05]  /*3c50*/  BRA `(.L_x_2482) ;  /* 0x00000004009c7947 */ /* 0x000fea0003800000 */
.L_x_2492:
[----:B------:R-:W-:-:S05]  /*3c60*/  F2FP.BF16.F32.PACK_AB R4, RZ, R4 ;  /* 0x00000004ff04723e */ /* 0x000fca00000010ff */
[----:B------:R2:W-:Y:S01]  /*3c70*/  STG.E.U16 desc[UR36][R2.64], R4 ;  /* 0x0000000402007986 */ /* 0x0005e2000c101524 */
[----:B------:R-:W-:Y:S05]  /*3c80*/  BRA `(.L_x_2482) ;  /* 0x0000000400907947 */ /* 0x000fea0003800000 */
.L_x_2489:
        /* <DEDUP_REMOVED lines=8> */
[----:B------:R-:W0:Y:S02]  /*3d10*/  F2I.FTZ.U32.TRUNC.NTZ R5, R4 ;  /* 0x0000000400057305 */ /* 0x000e24000021f000 */
[----:B0-----:R0:W-:Y:S01]  /*3d20*/  STG.E.U16 desc[UR36][R2.64], R5 ;  /* 0x0000000502007986 */ /* 0x0011e2000c101524 */
[----:B------:R-:W-:Y:S05]  /*3d30*/  BRA `(.L_x_2482) ;  /* 0x0000000400647947 */ /* 0x000fea0003800000 */
.L_x_2500:
[----:B------:R-:W-:Y:S01]  /*3d40*/  LOP3.LUT R5, R4, 0x7fffffff, RZ, 0xc0, !PT ;  /* 0x7fffffff04057812 */ /* 0x000fe200078ec0ff */
[----:B------:R-:W-:Y:S01]  /*3d50*/  BSSY.RECONVERGENT B0, `(.L_x_2501) ;  /* 0x0000013000007945 */ /* 0x000fe20003800200 */
[----:B------:R-:W-:Y:S02]  /*3d60*/  IMAD.MOV.U32 R0, RZ, RZ, 0x80 ;  /* 0x00000080ff007424 */ /* 0x000fe400078e00ff */
        /* <DEDUP_REMOVED lines=9> */
.L_x_2503:
[----:B------:R-:W-:-:S04]  /*3e00*/  SHF.R.U32.HI R0, RZ, 0x14, R4 ;  /* 0x00000014ff007819 */ /* 0x000fc80000011604 */
[----:B------:R-:W-:-:S04]  /*3e10*/  LOP3.LUT R5, R0, 0x1, RZ, 0xc0, !PT ;  /* 0x0000000100057812 */ /* 0x000fc800078ec0ff */
[----:B------:R-:W-:-:S04]  /*3e20*/  IADD3 R0, PT, PT, R4, 0x487ffff, R5 ;  /* 0x0487ffff04007810 */ /* 0x000fc80007ffe005 */
[----:B------:R-:W-:-:S04]  /*3e30*/  SHF.R.U32.HI R0, RZ, 0x14, R0 ;  /* 0x00000014ff007819 */ /* 0x000fc80000011600 */
[----:B------:R-:W-:-:S07]  /*3e40*/  LOP3.LUT R5, R0, 0xff, RZ, 0xc0, !PT ;  /* 0x000000ff00057812 */ /* 0x000fce00078ec0ff */
.L_x_2504:
[----:B------:R-:W-:-:S04]  /*3e50*/  SHF.R.U32.HI R4, RZ, 0x18, R4 ;  /* 0x00000018ff047819 */ /* 0x000fc80000011604 */
[----:B------:R-:W-:-:S04]  /*3e60*/  LOP3.LUT R5, R5, 0x80, R4, 0xf8, !PT ;  /* 0x0000008005057812 */ /* 0x000fc800078ef804 */
[----:B------:R-:W-:-:S07]  /*3e70*/  PRMT R0, R5, 0x7610, R0 ;  /* 0x0000761005007816 */ /* 0x000fce0000000000 */
.L_x_2502:
[----:B------:R-:W-:Y:S05]  /*3e80*/  BSYNC.RECONVERGENT B0 ;  /* 0x0000000000007941 */ /* 0x000fea0003800200 */
.L_x_2501:
[----:B------:R0:W-:Y:S01]  /*3e90*/  STG.E.U8 desc[UR36][R2.64], R0 ;  /* 0x0000000002007986 */ /* 0x0001e2000c101124 */
[----:B------:R-:W-:Y:S05]  /*3ea0*/  BRA `(.L_x_2482) ;  /* 0x0000000400087947 */ /* 0x000fea0003800000 */
.L_x_2499:
        /* <DEDUP_REMOVED lines=12> */
.L_x_2507:
[----:B------:R-:W-:-:S04]  /*3f70*/  SHF.R.U32.HI R0, RZ, 0x15, R4 ;  /* 0x00000015ff007819 */ /* 0x000fc80000011604 */
[----:B------:R-:W-:-:S04]  /*3f80*/  LOP3.LUT R5, R0, 0x1, RZ, 0xc0, !PT ;  /* 0x0000000100057812 */ /* 0x000fc800078ec0ff */
[----:B------:R-:W-:-:S04]  /*3f90*/  IADD3 R0, PT, PT, R4, 0x88fffff, R5 ;  /* 0x088fffff04007810 */ /* 0x000fc80007ffe005 */
[----:B------:R-:W-:-:S04]  /*3fa0*/  SHF.R.U32.HI R0, RZ, 0x15, R0 ;  /* 0x00000015ff007819 */ /* 0x000fc80000011600 */
[----:B------:R-:W-:-:S07]  /*3fb0*/  LOP3.LUT R5, R0, 0xff, RZ, 0xc0, !PT ;  /* 0x000000ff00057812 */ /* 0x000fce00078ec0ff */
.L_x_2508:
[----:B------:R-:W-:-:S04]  /*3fc0*/  SHF.R.U32.HI R4, RZ, 0x18, R4 ;  /* 0x00000018ff047819 */ /* 0x000fc80000011604 */
[----:B------:R-:W-:-:S04]  /*3fd0*/  LOP3.LUT R5, R5, 0x80, R4, 0xf8, !PT ;  /* 0x0000008005057812 */ /* 0x000fc800078ef804 */
[----:B------:R-:W-:-:S07]  /*3fe0*/  PRMT R0, R5, 0x7610, R0 ;  /* 0x0000761005007816 */ /* 0x000fce0000000000 */
.L_x_2506:
[----:B------:R-:W-:Y:S05]  /*3ff0*/  BSYNC.RECONVERGENT B0 ;  /* 0x0000000000007941 */ /* 0x000fea0003800200 */
.L_x_2505:
[----:B------:R0:W-:Y:S01]  /*4000*/  STG.E.U8 desc[UR36][R2.64], R0 ;  /* 0x0000000002007986 */ /* 0x0001e2000c101124 */
[----:B------:R-:W-:Y:S05]  /*4010*/  BRA `(.L_x_2482) ;  /* 0x0000000000ac7947 */ /* 0x000fea0003800000 */
.L_x_2498:
[----:B------:R-:W-:-:S09]  /*4020*/  UISETP.NE.AND UP0, UPT, UR4, 0x1c, UPT ;  /* 0x0000001c0400788c */ /* 0x000fd2000bf05270 */
[----:B------:R-:W-:Y:S05]  /*4030*/  BRA.U !UP0, `(.L_x_2509) ;  /* 0x00000001089c7547 */ /* 0x000fea000b800000 */
[----:B------:R-:W-:-:S09]  /*4040*/  UISETP.NE.AND UP0, UPT, UR4, 0x1d, UPT ;  /* 0x0000001d0400788c */ /* 0x000fd2000bf05270 */
[----:B------:R-:W-:Y:S05]  /*4050*/  BRA.U !UP0, `(.L_x_2510) ;  /* 0x0000000108887547 */ /* 0x000fea000b800000 */
[----:B------:R-:W-:-:S09]  /*4060*/  UISETP.NE.AND UP0, UPT, UR4, 0x2c, UPT ;  /* 0x0000002c0400788c */ /* 0x000fd2000bf05270 */
[----:B------:R-:W-:Y:S05]  /*4070*/  BRA.U !UP0, `(.L_x_2511) ;  /* 0x0000000108447547 */ /* 0x000fea000b800000 */
.L_x_2481:
        /* <DEDUP_REMOVED lines=8> */
[----:B0-----:R-:W-:Y:S01]  /*4100*/  MOV R4, UR6 ;  /* 0x0000000600047c02 */ /* 0x001fe20008000f00 */
[----:B------:R-:W-:-:S02]  /*4110*/  IMAD.U32 R5, RZ, RZ, UR7 ;  /* 0x00000007ff057e24 */ /* 0x000fc4000f8e00ff */
[----:B---3--:R-:W-:Y:S01]  /*4120*/  IMAD.U32 R6, RZ, RZ, UR8 ;  /* 0x00000008ff067e24 */ /* 0x008fe2000f8e00ff */
[----:B------:R-:W-:Y:S01]  /*4130*/  MOV R7, UR9 ;  /* 0x0000000900077c02 */ /* 0x000fe20008000f00 */
[----:B----4-:R-:W-:Y:S02]  /*4140*/  IMAD.U32 R10, RZ, RZ, UR4 ;  /* 0x00000004ff0a7e24 */ /* 0x010fe4000f8e00ff */
[----:B-1----:R-:W-:-:S07]  /*4150*/  IMAD.U32 R11, RZ, RZ, UR5 ;  /* 0x00000005ff0b7e24 */ /* 0x002fce000f8e00ff */
[----:B------:R-:W-:-:S07]  /*4160*/  LEPC R20, `(.L_x_2512) ;  /* 0x000000001014794e */ /* 0x000fce0000000000 */
[----:B--2---:R-:W-:Y:S05]  /*4170*/  CALL.ABS.NOINC R2 ;  /* 0x0000000002007343 */ /* 0x004fea0003c00000 */
.L_x_2512:
[----:B------:R-:W-:Y:S05]  /*4180*/  BRA `(.L_x_2482) ;  /* 0x0000000000507947 */ /* 0x000fea0003800000 */
.L_x_2511:
        /* <DEDUP_REMOVED lines=15> */
.L_x_2510:
[----:B------:R-:W0:Y:S02]  /*4280*/  F2I.U64.TRUNC R4, R4 ;  /* 0x0000000400047311 */ /* 0x000e24000020d800 */
[----:B0-----:R0:W-:Y:S01]  /*4290*/  STG.E.64 desc[UR36][R2.64], R4 ;  /* 0x0000000402007986 */ /* 0x0011e2000c101b24 */
[----:B------:R-:W-:Y:S05]  /*42a0*/  BRA `(.L_x_2482) ;  /* 0x0000000000087947 */ /* 0x000fea0003800000 */
.L_x_2509:
[----:B------:R-:W0:Y:S02]  /*42b0*/  F2I.FTZ.U32.TRUNC.NTZ R5, R4 ;  /* 0x0000000400057305 */ /* 0x000e24000021f000 */
[----:B0-----:R0:W-:Y:S02]  /*42c0*/  STG.E desc[UR36][R2.64], R5 ;  /* 0x0000000502007986 */ /* 0x0011e4000c101924 */
.L_x_2482:
[----:B------:R-:W-:-:S07]  /*42d0*/  VIADD R17, R17, 0x80 ;  /* 0x0000008011117836 */ /* 0x000fce0000000000 */
.L_x_2413:
[----:B------:R-:W-:Y:S05]  /*42e0*/  BSYNC.RECONVERGENT B7 ;  /* 0x0000000000077941 */ /* 0x000fea0003800200 */
.L_x_2412:
[----:B------:R-:W5:Y:S01]  /*42f0*/  LDCU UR4, c[0x0][0x380] ;  /* 0x00007000ff0477ac */ /* 0x000f620008000800 */
[----:B------:R-:W-:Y:S01]  /*4300*/  BSSY.RECONVERGENT B7, `(.L_x_2513) ;  /* 0x000041d000077945 */ /* 0x000fe20003800200 */
[----:B-----5:R-:W-:-:S13]  /*4310*/  ISETP.GE.AND P0, PT, R17, UR4, PT ;  /* 0x0000000411007c0c */ /* 0x020fda000bf06270 */
[----:B------:R-:W-:Y:S05]  /*4320*/  @P0 BRA `(.L_x_2514) ;  /* 0x0000004000680947 */ /* 0x000fea0003800000 */
[----:B------:R-:W5:Y:S01]  /*4330*/  LDCU UR4, c[0x0][0x388] ;  /* 0x00007100ff0477ac */ /* 0x000f620008000800 */
[----:B0-----:R-:W-:Y:S02]  /*4340*/  HFMA2 R0, -RZ, RZ, 0, 0 ;  /* 0x00000000ff007431 */ /* 0x001fe400000001ff */
[----:B------:R-:W-:Y:S02]  /*4350*/  IMAD.MOV.U32 R18, RZ, RZ, RZ ;  /* 0x000000ffff127224 */ /* 0x000fe400078e00ff */
[----:B------:R-:W-:Y:S01]  /*4360*/  IMAD.MOV.U32 R16, RZ, RZ, RZ ;  /* 0x000000ffff107224 */ /* 0x000fe200078e00ff */
[----:B-----5:R-:W-:-:S09]  /*4370*/  UISETP.NE.AND UP0, UPT, UR4, URZ, UPT ;  /* 0x000000ff0400728c */ /* 0x020fd2000bf05270 */
[----:B------:R-:W-:Y:S05]  /*4380*/  BRA.U !UP0, `(.L_x_2515) ;  /* 0x0000001508707547 */ /* 0x000fea000b800000 */
[----:B------:R-:W1:Y:S01]  /*4390*/  LDCU.64 UR4, c[0x0][0x390] ;  /* 0x00007200ff0477ac */ /* 0x000e620008000a00 */
[----:B------:R-:W-:Y:S01]  /*43a0*/  IMAD.MOV.U32 R16, RZ, RZ, RZ ;  /* 0x000000ffff107224 */ /* 0x000fe200078e00ff */
[----:B------:R-:W0:Y:S01]  /*43b0*/  LDCU UR6, c[0x0][0x38c] ;  /* 0x00007180ff0677ac */ /* 0x000e220008000800 */
[----:B------:R-:W5:Y:S01]  /*43c0*/  LDCU.64 UR8, c[0x0][0x4b8] ;  /* 0x00009700ff0877ac */ /* 0x000f620008000a00 */
[----:B------:R-:W-:Y:S01]  /*43d0*/  UISETP.NE.AND UP0, UPT, UR39, URZ, UPT ;  /* 0x000000ff2700728c */ /* 0x000fe2000bf05270 */
[----:B-1234-:R-:W-:Y:S01]  /*43e0*/  IMAD.HI.U32 R2, R17, UR4, R16 ;  /* 0x0000000411027c27 */ /* 0x01efe2000f8e0010 */
[----:B------:R-:W1:Y:S04]  /*43f0*/  LDCU UR4, c[0x0][0x4c0] ;  /* 0x00009800ff0477ac */ /* 0x000e680008000800 */
[----:B------:R-:W-:-:S04]  /*4400*/  SHF.R.U32.HI R3, RZ, UR5, R2 ;  /* 0x00000005ff037c19 */ /* 0x000fc80008011602 */
[----:B------:R-:W-:-:S05]  /*4410*/  IADD3 R18, PT, PT, -R3, RZ, RZ ;  /* 0x000000ff03127210 */ /* 0x000fca0007ffe1ff */
[----:B0-----:R-:W-:-:S04]  /*4420*/  IMAD R18, R18, UR6, R17 ;  /* 0x0000000612127c24 */ /* 0x001fc8000f8e0211 */
[C---:B-----5:R-:W-:Y:S02]  /*4430*/  IMAD R16, R18.reuse, UR8, RZ ;  /* 0x0000000812107c24 */ /* 0x060fe4000f8e02ff */
[C---:B------:R-:W-:Y:S02]  /*4440*/  IMAD R0, R18.reuse, UR9, RZ ;  /* 0x0000000912007c24 */ /* 0x040fe4000f8e02ff */
[----:B-1----:R-:W-:Y:S01]  /*4450*/  IMAD R18, R18, UR4, RZ ;  /* 0x0000000412127c24 */ /* 0x002fe2000f8e02ff */
        /* <DEDUP_REMOVED lines=334> */
[----:B0-----:R-:W-:-:S07]  /*5940*/  IMAD R18, R5, UR4, R18 ;  /* 0x0000000405127c24 */ /* 0x001fce000f8e0212 */
.L_x_2515:
[----:B------:R-:W1:Y:S01]  /*5950*/  LDCU.64 UR6, c[0x0][0x5f0] ;  /* 0x0000be00ff0677ac */ /* 0x000e620008000a00 */
[----:B------:R-:W-:Y:S01]  /*5960*/  BSSY.RECONVERGENT B6, `(.L_x_2516) ;  /* 0x00000dd000067945 */ /* 0x000fe20003800200 */
[----:B------:R-:W-:-:S04]  /*5970*/  UPRMT UR4, UR41, 0x7771, URZ ;  /* 0x0000777129047896 */ /* 0x000fc800080000ff */
[----:B------:R-:W-:Y:S01]  /*5980*/  UISETP.GT.AND UP0, UPT, UR4, 0x9, UPT ;  /* 0x000000090400788c */ /* 0x000fe2000bf04270 */
[----:B-1234-:R-:W-:-:S05]  /*5990*/  IADD3 R2, P0, PT, R0, UR6, RZ ;  /* 0x0000000600027c10 */ /* 0x01efca000ff1e0ff */
        /* <DEDUP_REMOVED lines=11> */
[----:B--2---:R2:W3:Y:S01]  /*5a50*/  I2F.S16 R19, R2 ;  /* 0x0000000200137306 */ /* 0x0044e20000101400 */
[----:B------:R-:W-:Y:S05]  /*5a60*/  BRA `(.L_x_2522) ;  /* 0x0000000c00307947 */ /* 0x000fea0003800000 */
.L_x_2520:
[----:B------:R-:W2:Y:S02]  /*5a70*/  LDG.E.U8 R2, desc[UR36][R2.64] ;  /* 0x0000002402027981 */ /* 0x000ea4000c1e1100 */
[----:B--2---:R-:W-:Y:S01]  /*5a80*/  I2FP.F32.U32 R19, R2 ;  /* 0x0000000200137245 */ /* 0x004fe20000201000 */
[----:B------:R-:W-:Y:S06]  /*5a90*/  BRA `(.L_x_2522) ;  /* 0x0000000c00247947 */ /* 0x000fec0003800000 */
.L_x_2519:
        /* <DEDUP_REMOVED lines=9> */
.L_x_2524:
[----:B------:R-:W2:Y:S02]  /*5b30*/  LDG.E R2, desc[UR36][R2.64] ;  /* 0x0000002402027981 */ /* 0x000ea4000c1e1900 */
[----:B--2---:R-:W-:Y:S01]  /*5b40*/  I2FP.F32.S32 R19, R2 ;  /* 0x0000000200137245 */ /* 0x004fe20000201400 */
[----:B------:R-:W-:Y:S06]  /*5b50*/  BRA `(.L_x_2522) ;  /* 0x0000000800f47947 */ /* 0x000fec0003800000 */
.L_x_2523:
[----:B------:R-:W2:Y:S02]  /*5b60*/  LDG.E.U16 R2, desc[UR36][R2.64] ;  /* 0x0000002402027981 */ /* 0x000ea4000c1e1500 */
[----:B--2---:R0:W1:Y:S01]  /*5b70*/  I2F.S16 R19, R2 ;  /* 0x0000000200137306 */ /* 0x0040620000101400 */
[----:B------:R-:W-:Y:S05]  /*5b80*/  BRA `(.L_x_2522) ;  /* 0x0000000800e87947 */ /* 0x000fea0003800000 */
.L_x_2518:
        /* <DEDUP_REMOVED lines=8> */
.L_x_2526:
[----:B------:R-:W2:Y:S02]  /*5c10*/  LDG.E.U16 R2, desc[UR36][R2.64] ;  /* 0x0000002402027981 */ /* 0x000ea4000c1e1500 */
[----:B--2---:R-:W-:Y:S01]  /*5c20*/  HADD2.F32 R19, -RZ, R2.H0_H0 ;  /* 0x20000002ff137230 */ /* 0x004fe20000004100 */
[----:B------:R-:W-:Y:S06]  /*5c30*/  BRA `(.L_x_2522) ;  /* 0x0000000800bc7947 */ /* 0x000fec0003800000 */
.L_x_2525:
        /* <DEDUP_REMOVED lines=8> */
.L_x_2528:
[----:B------:R-:W2:Y:S02]  /*5cc0*/  LDG.E.U16 R2, desc[UR36][R2.64] ;  /* 0x0000002402027981 */ /* 0x000ea4000c1e1500 */
[----:B--2---:R-:W-:Y:S01]  /*5cd0*/  HADD2.F32 R19, -RZ, R2.H0_H0 ;  /* 0x20000002ff137230 */ /* 0x004fe20000004100 */
[----:B------:R-:W-:Y:S06]  /*5ce0*/  BRA `(.L_x_2522) ;  /* 0x0000000800907947 */ /* 0x000fec0003800000 */
.L_x_2527:
[----:B------:R-:W2:Y:S01]  /*5cf0*/  LDG.E.64 R2, desc[UR36][R2.64] ;  /* 0x0000002402027981 */ /* 0x000ea2000c1e1b00 */
[----:B------:R-:W-:Y:S01]  /*5d00*/  UMOV UR4, 0xf0000000 ;  /* 0xf000000000047882 */ /* 0x000fe20000000000 */
[----:B------:R-:W-:Y:S01]  /*5d10*/  UMOV UR5, 0x380fffff ;  /* 0x380fffff00057882 */ /* 0x000fe20000000000 */
[----:B--2---:R-:W0:Y:S01]  /*5d20*/  F2F.F32.F64 R19, R2 ;  /* 0x0000000200137310 */ /* 0x004e220000301000 */
[----:B------:R-:W-:-:S14]  /*5d30*/  DSETP.GEU.AND P0, PT, |R2|, UR4, PT ;  /* 0x0000000402007e2a */ /* 0x000fdc000bf0e200 */
[----:B0-----:R-:W-:Y:S01]  /*5d40*/  @!P0 FMUL R19, R19, 1.175494350822287508e-38 ;  /* 0x0080000013138820 */ /* 0x001fe20000400000 */
[----:B------:R-:W-:Y:S06]  /*5d50*/  BRA `(.L_x_2522) ;  /* 0x0000000800747947 */ /* 0x000fec0003800000 */
.L_x_2517:
        /* <DEDUP_REMOVED lines=12> */
.L_x_2531:
[----:B------:R-:W2:Y:S01]  /*5e20*/  LDG.E.64 R2, desc[UR36][R2.64] ;  /* 0x0000002402027981 */ /* 0x000ea2000c1e1b00 */
[----:B------:R-:W-:Y:S01]  /*5e30*/  UMOV UR4, 0xf0000000 ;  /* 0xf000000000047882 */ /* 0x000fe20000000000 */
[----:B------:R-:W-:Y:S01]  /*5e40*/  UMOV UR5, 0x380fffff ;  /* 0x380fffff00057882 */ /* 0x000fe20000000000 */
[----:B--2---:R-:W0:Y:S01]  /*5e50*/  F2F.F32.F64 R19, R2 ;  /* 0x0000000200137310 */ /* 0x004e220000301000 */
[----:B------:R-:W-:-:S14]  /*5e60*/  DSETP.GEU.AND P0, PT, |R2|, UR4, PT ;  /* 0x0000000402007e2a */ /* 0x000fdc000bf0e200 */
[----:B0-----:R-:W-:Y:S01]  /*5e70*/  @!P0 FMUL R19, R19, 1.175494350822287508e-38 ;  /* 0x0080000013138820 */ /* 0x001fe20000400000 */
[----:B------:R-:W-:Y:S06]  /*5e80*/  BRA `(.L_x_2522) ;  /* 0x0000000800287947 */ /* 0x000fec0003800000 */
.L_x_2530:
        /* <DEDUP_REMOVED lines=14> */
[----:B------:R-:W-:Y:S02]  /*5f70*/  VIADD R5, R4, 0xfffffffc ;  /* 0xfffffffc04057836 */ /* 0x000fe40000000000 */
[----:B------:R-:W-:-:S03]  /*5f80*/  VIADD R4, R0, 0x1000000 ;  /* 0x0100000000047836 */ /* 0x000fc60000000000 */
[----:B------:R-:W-:Y:S02]  /*5f90*/  SHF.L.U32 R6, R0, R5, RZ ;  /* 0x0000000500067219 */ /* 0x000fe400000006ff */
[----:B------:R-:W-:Y:S02]  /*5fa0*/  SHF.L.U32 R5, R5, 0x17, RZ ;  /* 0x0000001705057819 */ /* 0x000fe400000006ff */
[----:B------:R-:W-:Y:S02]  /*5fb0*/  SHF.R.S32.HI R4, RZ, 0x8, R4 ;  /* 0x00000008ff047819 */ /* 0x000fe40000011404 */
[----:B------:R-:W-:-:S05]  /*5fc0*/  LEA.HI R5, R6, -R5, RZ, 0x1c ;  /* 0x8000000506057211 */ /* 0x000fca00078fe0ff */
[----:B------:R-:W-:-:S05]  /*5fd0*/  VIADD R5, R5, 0x3c000000 ;  /* 0x3c00000005057836 */ /* 0x000fca0000000000 */
[----:B------:R-:W-:-:S04]  /*5fe0*/  LOP3.LUT R4, R5, 0x7f800000, R4, 0xf8, !PT ;  /* 0x7f80000005047812 */ /* 0x000fc800078ef804 */
[----:B------:R-:W-:-:S04]  /*5ff0*/  SEL R4, R4, RZ, P0 ;  /* 0x000000ff04047207 */ /* 0x000fc80000000000 */
[----:B------:R-:W-:Y:S01]  /*6000*/  LOP3.LUT R19, R4, 0x80000000, R19, 0xf8, !PT ;  /* 0x8000000004137812 */ /* 0x000fe200078ef813 */
[----:B------:R-:W-:Y:S06]  /*6010*/  BRA `(.L_x_2522) ;  /* 0x0000000400c47947 */ /* 0x000fec0003800000 */
.L_x_2533:
[----:B------:R-:W2:Y:S02]  /*6020*/  LDG.E.U8 R2, desc[UR36][R2.64] ;  /* 0x0000002402027981 */ /* 0x000ea4000c1e1100 */
[C---:B--2---:R-:W-:Y:S01]  /*6030*/  SHF.L.U32 R0, R2.reuse, 0x19, RZ ;  /* 0x0000001902007819 */ /* 0x044fe200000006ff */
[----:B------:R-:W-:-:S03]  /*6040*/  IMAD.SHL.U32 R5, R2, 0x100, RZ ;  /* 0x0000010002057824 */ /* 0x000fc600078e00ff */
[----:B------:R-:W-:Y:S02]  /*6050*/  ISETP.GE.U32.AND P0, PT, R0, 0x8000000, PT ;  /* 0x080000000000780c */ /* 0x000fe40003f06070 */
[----:B------:R-:W-:-:S11]  /*6060*/  PRMT R19, R5, 0x9910, RZ ;  /* 0x0000991005137816 */ /* 0x000fd600000000ff */
[----:B------:R-:W-:Y:S02]  /*6070*/  @!P0 LOP3.LUT R4, R5, 0x7f00, RZ, 0xc0, !PT ;  /* 0x00007f0005048812 */ /* 0x000fe400078ec0ff */
[----:B------:R-:W-:Y:S02]  /*6080*/  @P0 LEA.HI R0, R0, 0x70000000, RZ, 0x1c ;  /* 0x7000000000000811 */ /* 0x000fe400078fe0ff */
[----:B------:R-:W-:-:S03]  /*6090*/  @!P0 LOP3.LUT R4, R4, 0x3f000000, RZ, 0xfc, !PT ;  /* 0x3f00000004048812 */ /* 0x000fc600078efcff */
[----:B------:R-:W-:Y:S02]  /*60a0*/  @P0 FMUL.FTZ R0, R0, 1.9259299443872358531e-34 ;  /* 0x0780000000000820 */ /* 0x000fe40000410000 */
[----:B------:R-:W-:-:S05]  /*60b0*/  @!P0 FADD.FTZ R0, R4, -0.5 ;  /* 0xbf00000004008421 */ /* 0x000fca0000010000 */
[----:B------:R-:W-:Y:S01]  /*60c0*/  LOP3.LUT R19, R0, 0x80000000, R19, 0xf8, !PT ;  /* 0x8000000000137812 */ /* 0x000fe200078ef813 */
[----:B------:R-:W-:Y:S06]  /*60d0*/  BRA `(.L_x_2522) ;  /* 0x0000000400947947 */ /* 0x000fec0003800000 */
.L_x_2532:
[----:B------:R-:W2:Y:S02]  /*60e0*/  LDG.E.U16 R2, desc[UR36][R2.64] ;  /* 0x0000002402027981 */ /* 0x000ea4000c1e1500 */
[----:B--2---:R-:W-:Y:S01]  /*60f0*/  IMAD.U32 R19, R2, 0x10000, RZ ;  /* 0x0001000002137824 */ /* 0x004fe200078e00ff */
[----:B------:R-:W-:Y:S06]  /*6100*/  BRA `(.L_x_2522) ;  /* 0x0000000400887947 */ /* 0x000fec0003800000 */
.L_x_2529:
        /* <DEDUP_REMOVED lines=11> */
.L_x_2536:
        /* <DEDUP_REMOVED lines=20> */
.L_x_2538:
[----:B------:R-:W-:Y:S05]  /*6300*/  BSYNC.RECONVERGENT B0 ;  /* 0x0000000000007941 */ /* 0x000fea0003800200 */
.L_x_2537:
[----:B------:R-:W-:Y:S01]  /*6310*/  IMAD.SHL.U32 R0, R0, 0x100000, RZ ;  /* 0x0010000000007824 */ /* 0x000fe200078e00ff */
[----:B------:R-:W-:-:S04]  /*6320*/  LEA R2, R2, 0x3b800000, 0x17 ;  /* 0x3b80000002027811 */ /* 0x000fc800078eb8ff */
[----:B------:R-:W-:Y:S01]  /*6330*/  LOP3.LUT R19, R2, R0, R19, 0xfe, !PT ;  /* 0x0000000002137212 */ /* 0x000fe200078efe13 */
[----:B------:R-:W-:Y:S06]  /*6340*/  BRA `(.L_x_2522) ;  /* 0x0000000000f87947 */ /* 0x000fec0003800000 */
.L_x_2535:
        /* <DEDUP_REMOVED lines=20> */
.L_x_2540:
[----:B------:R-:W-:Y:S05]  /*6490*/  BSYNC.RECONVERGENT B0 ;  /* 0x0000000000007941 */ /* 0x000fea0003800200 */
.L_x_2539:
[----:B------:R-:W-:Y:S02]  /*64a0*/  SHF.L.U32 R0, R0, 0x15, RZ ;  /* 0x0000001500007819 */ /* 0x000fe400000006ff */
[----:B------:R-:W-:-:S04]  /*64b0*/  LEA R2, R2, 0x37800000, 0x17 ;  /* 0x3780000002027811 */ /* 0x000fc800078eb8ff */
[----:B------:R-:W-:Y:S01]  /*64c0*/  LOP3.LUT R19, R2, R0, R19, 0xfe, !PT ;  /* 0x0000000002137212 */ /* 0x000fe200078efe13 */
[----:B------:R-:W-:Y:S06]  /*64d0*/  BRA `(.L_x_2522) ;  /* 0x0000000000947947 */ /* 0x000fec0003800000 */
.L_x_2534:
        /* <DEDUP_REMOVED lines=14> */
.L_x_2521:
        /* <DEDUP_REMOVED lines=12> */
[----:B---3--:R-:W-:Y:S01]  /*6680*/  IMAD.U32 R10, RZ, RZ, UR8 ;  /* 0x00000008ff0a7e24 */ /* 0x008fe2000f8e00ff */
[----:B------:R-:W-:-:S07]  /*6690*/  MOV R11, UR9 ;  /* 0x00000009000b7c02 */ /* 0x000fce0008000f00 */
[----:B------:R-:W-:-:S07]  /*66a0*/  LEPC R20, `(.L_x_2543) ;  /* 0x000000001014794e */ /* 0x000fce0000000000 */
[----:B--2---:R-:W-:Y:S05]  /*66b0*/  CALL.ABS.NOINC R2 ;  /* 0x0000000002007343 */ /* 0x004fea0003c00000 */
.L_x_2543:
[----:B------:R-:W-:Y:S01]  /*66c0*/  IMAD.MOV.U32 R19, RZ, RZ, RZ ;  /* 0x000000ffff137224 */ /* 0x000fe200078e00ff */
[----:B------:R-:W-:Y:S06]  /*66d0*/  BRA `(.L_x_2522) ;  /* 0x0000000000147947 */ /* 0x000fec0003800000 */
.L_x_2542:
[----:B------:R-:W2:Y:S02]  /*66e0*/  LDG.E.64 R2, desc[UR36][R2.64] ;  /* 0x0000002402027981 */ /* 0x000ea4000c1e1b00 */
[----:B--2---:R0:W1:Y:S01]  /*66f0*/  I2F.U64 R19, R2 ;  /* 0x0000000200137312 */ /* 0x0040620000301000 */
[----:B------:R-:W-:Y:S05]  /*6700*/  BRA `(.L_x_2522) ;  /* 0x0000000000087947 */ /* 0x000fea0003800000 */
.L_x_2541:
[----:B------:R-:W2:Y:S02]  /*6710*/  LDG.E R2, desc[UR36][R2.64] ;  /* 0x0000002402027981 */ /* 0x000ea4000c1e1900 */
[----:B--2---:R-:W-:-:S07]  /*6720*/  I2FP.F32.U32 R19, R2 ;  /* 0x0000000200137245 */ /* 0x004fce0000201000 */
.L_x_2522:
[----:B------:R-:W-:Y:S05]  /*6730*/  BSYNC.RECONVERGENT B6 ;  /* 0x0000000000067941 */ /* 0x000fea0003800200 */
.L_x_2516:
[----:B------:R-:W0:Y:S01]  /*6740*/  LDCU.64 UR6, c[0x0][0x5f8] ;  /* 0x0000bf00ff0677ac */ /* 0x000e220008000a00 */
[----:B------:R-:W-:Y:S01]  /*6750*/  BSSY.RECONVERGENT B6, `(.L_x_2544) ;  /* 0x00000dd000067945 */ /* 0x000fe20003800200 */
[----:B------:R-:W-:-:S04]  /*6760*/  UPRMT UR4, UR41, 0x7772, URZ ;  /* 0x0000777229047896 */ /* 0x000fc800080000ff */
[----:B------:R-:W-:Y:S01]  /*6770*/  UISETP.GT.AND UP0, UPT, UR4, 0x9, UPT ;  /* 0x000000090400788c */ /* 0x000fe2000bf04270 */
[----:B0-2-4-:R-:W-:-:S05]  /*6780*/  IADD3 R2, P0, PT, R18, UR6, RZ ;  /* 0x0000000612027c10 */ /* 0x015fca000ff1e0ff */
        /* <DEDUP_REMOVED lines=13> */
.L_x_2548:
[----:B------:R-:W2:Y:S02]  /*6860*/  LDG.E.U8 R0, desc[UR36][R2.64] ;  /* 0x0000002402007981 */ /* 0x000ea4000c1e1100 */
[----:B--2---:R-:W-:Y:S01]  /*6870*/  I2FP.F32.U32 R0, R0 ;  /* 0x0000000000007245 */ /* 0x004fe20000201000 */
[----:B------:R-:W-:Y:S06]  /*6880*/  BRA `(.L_x_2550) ;  /* 0x0000000c00247947 */ /* 0x000fec0003800000 */
.L_x_2547:
        /* <DEDUP_REMOVED lines=9> */
.L_x_2552:
[----:B------:R-:W2:Y:S02]  /*6920*/  LDG.E R0, desc[UR36][R2.64] ;  /* 0x0000002402007981 */ /* 0x000ea4000c1e1900 */
[----:B--2---:R-:W-:Y:S01]  /*6930*/  I2FP.F32.S32 R0, R0 ;  /* 0x0000000000007245 */ /* 0x004fe20000201400 */
[----:B------:R-:W-:Y:S06]  /*6940*/  BRA `(.L_x_2550) ;  /* 0x0000000800f47947 */ /* 0x000fec0003800000 */
.L_x_2551:
[----:B------:R-:W2:Y:S02]  /*6950*/  LDG.E.U16 R0, desc[UR36][R2.64] ;  /* 0x0000002402007981 */ /* 0x000ea4000c1e1500 */
[----:B--2---:R-:W0:Y:S01]  /*6960*/  I2F.S16 R0, R0 ;  /* 0x0000000000007306 */ /* 0x004e220000101400 */
[----:B------:R-:W-:Y:S05]  /*6970*/  BRA `(.L_x_2550) ;  /* 0x0000000800e87947 */ /* 0x000fea0003800000 */
.L_x_2546:
        /* <DEDUP_REMOVED lines=8> */
.L_x_2554:
[----:B------:R-:W2:Y:S02]  /*6a00*/  LDG.E.U16 R0, desc[UR36][R2.64] ;  /* 0x0000002402007981 */ /* 0x000ea4000c1e1500 */
[----:B--2---:R-:W-:Y:S01]  /*6a10*/  HADD2.F32 R0, -RZ, R0.H0_H0 ;  /* 0x20000000ff007230 */ /* 0x004fe20000004100 */
[----:B------:R-:W-:Y:S06]  /*6a20*/  BRA `(.L_x_2550) ;  /* 0x0000000800bc7947 */ /* 0x000fec0003800000 */
.L_x_2553:
        /* <DEDUP_REMOVED lines=8> */
.L_x_2556:
[----:B------:R-:W2:Y:S02]  /*6ab0*/  LDG.E.U16 R0, desc[UR36][R2.64] ;  /* 0x0000002402007981 */ /* 0x000ea4000c1e1500 */
[----:B--2---:R-:W-:Y:S01]  /*6ac0*/  HADD2.F32 R0, -RZ, R0.H0_H0 ;  /* 0x20000000ff007230 */ /* 0x004fe20000004100 */
[----:B------:R-:W-:Y:S06]  /*6ad0*/  BRA `(.L_x_2550) ;  /* 0x0000000800907947 */ /* 0x000fec0003800000 */
.L_x_2555:
[----:B------:R-:W2:Y:S01]  /*6ae0*/  LDG.E.64 R2, desc[UR36][R2.64] ;  /* 0x0000002402027981 */ /* 0x000ea2000c1e1b00 */
[----:B------:R-:W-:Y:S01]  /*6af0*/  UMOV UR4, 0xf0000000 ;  /* 0xf000000000047882 */ /* 0x000fe20000000000 */
[----:B------:R-:W-:Y:S01]  /*6b00*/  UMOV UR5, 0x380fffff ;  /* 0x380fffff00057882 */ /* 0x000fe20000000000 */
[----:B--2---:R-:W0:Y:S01]  /*6b10*/  F2F.F32.F64 R0, R2 ;  /* 0x0000000200007310 */ /* 0x004e220000301000 */
[----:B------:R-:W-:-:S14]  /*6b20*/  DSETP.GEU.AND P0, PT, |R2|, UR4, PT ;  /* 0x0000000402007e2a */ /* 0x000fdc000bf0e200 */
[----:B0-----:R-:W-:Y:S01]  /*6b30*/  @!P0 FMUL R0, R0, 1.175494350822287508e-38 ;  /* 0x0080000000008820 */ /* 0x001fe20000400000 */
[----:B------:R-:W-:Y:S06]  /*6b40*/  BRA `(.L_x_2550) ;  /* 0x0000000800747947 */ /* 0x000fec0003800000 */
.L_x_2545:
        /* <DEDUP_REMOVED lines=12> */
.L_x_2559:
[----:B------:R-:W2:Y:S01]  /*6c10*/  LDG.E.64 R2, desc[UR36][R2.64] ;  /* 0x0000002402027981 */ /* 0x000ea2000c1e1b00 */
[----:B------:R-:W-:Y:S01]  /*6c20*/  UMOV UR4, 0xf0000000 ;  /* 0xf000000000047882 */ /* 0x000fe20000000000 */
[----:B------:R-:W-:Y:S01]  /*6c30*/  UMOV UR5, 0x380fffff ;  /* 0x380fffff00057882 */ /* 0x000fe20000000000 */
[----:B--2---:R-:W0:Y:S01]  /*6c40*/  F2F.F32.F64 R0, R2 ;  /* 0x0000000200007310 */ /* 0x004e220000301000 */
[----:B------:R-:W-:-:S14]  /*6c50*/  DSETP.GEU.AND P0, PT, |R2|, UR4, PT ;  /* 0x0000000402007e2a */ /* 0x000fdc000bf0e200 */
[----:B0-----:R-:W-:Y:S01]  /*6c60*/  @!P0 FMUL R0, R0, 1.175494350822287508e-38 ;  /* 0x0080000000008820 */ /* 0x001fe20000400000 */
[----:B------:R-:W-:Y:S06]  /*6c70*/  BRA `(.L_x_2550) ;  /* 0x0000000800287947 */ /* 0x000fec0003800000 */
.L_x_2558:
        /* <DEDUP_REMOVED lines=19> */
[----:B------:R-:W-:Y:S02]  /*6db0*/  SHF.R.S32.HI R5, RZ, 0x8, R5 ;  /* 0x00000008ff057819 */ /* 0x000fe40000011405 */
[----:B------:R-:W-:-:S04]  /*6dc0*/  IADD3 R6, PT, PT, R6, 0x3c000000, RZ ;  /* 0x3c00000006067810 */ /* 0x000fc80007ffe0ff */
[----:B------:R-:W-:-:S04]  /*6dd0*/  LOP3.LUT R5, R6, 0x7f800000, R5, 0xf8, !PT ;  /* 0x7f80000006057812 */ /* 0x000fc800078ef805 */
[----:B------:R-:W-:-:S04]  /*6de0*/  SEL R5, R5, RZ, P0 ;  /* 0x000000ff05057207 */ /* 0x000fc80000000000 */
[----:B------:R-:W-:Y:S01]  /*6df0*/  LOP3.LUT R0, R5, 0x80000000, R0, 0xf8, !PT ;  /* 0x8000000005007812 */ /* 0x000fe200078ef800 */
[----:B------:R-:W-:Y:S06]  /*6e00*/  BRA `(.L_x_2550) ;  /* 0x0000000400c47947 */ /* 0x000fec0003800000 */
.L_x_2561:
        /* <DEDUP_REMOVED lines=10> */
[----:B------:R-:W-:Y:S01]  /*6eb0*/  LOP3.LUT R0, R0, 0x80000000, R5, 0xf8, !PT ;  /* 0x8000000000007812 */ /* 0x000fe200078ef805 */
[----:B------:R-:W-:Y:S06]  /*6ec0*/  BRA `(.L_x_2550) ;  /* 0x0000000400947947 */ /* 0x000fec0003800000 */
.L_x_2560:
[----:B------:R-:W2:Y:S02]  /*6ed0*/  LDG.E.U16 R0, desc[UR36][R2.64] ;  /* 0x0000002402007981 */ /* 0x000ea4000c1e1500 */
[----:B--2---:R-:W-:Y:S01]  /*6ee0*/  SHF.L.U32 R0, R0, 0x10, RZ ;  /* 0x0000001000007819 */ /* 0x004fe200000006ff */
[----:B------:R-:W-:Y:S06]  /*6ef0*/  BRA `(.L_x_2550) ;  /* 0x0000000400887947 */ /* 0x000fec0003800000 */
.L_x_2557:
        /* <DEDUP_REMOVED lines=11> */
.L_x_2564:
        /* <DEDUP_REMOVED lines=20> */
.L_x_2566:
[----:B------:R-:W-:Y:S05]  /*70f0*/  BSYNC.RECONVERGENT B0 ;  /* 0x0000000000007941 */ /* 0x000fea0003800200 */
.L_x_2565:
[----:B------:R-:W-:Y:S01]  /*7100*/  IMAD.SHL.U32 R0, R0, 0x100000, RZ ;  /* 0x0010000000007824 */ /* 0x000fe200078e00ff */
[----:B------:R-:W-:-:S04]  /*7110*/  LEA R2, R2, 0x3b800000, 0x17 ;  /* 0x3b80000002027811 */ /* 0x000fc800078eb8ff */
[----:B------:R-:W-:Y:S01]  /*7120*/  LOP3.LUT R0, R2, R0, R7, 0xfe, !PT ;  /* 0x0000000002007212 */ /* 0x000fe200078efe07 */
[----:B------:R-:W-:Y:S06]  /*7130*/  BRA `(.L_x_2550) ;  /* 0x0000000000f87947 */ /* 0x000fec0003800000 */
.L_x_2563:
[----:B------:R-:W2:Y:S01]  /*7140*/  LDG.E.U8 R3, desc[UR36][R2.64] ;  /* 0x0000002402037981 */ /* 0x000ea2000c1e1100 */
        /* <DEDUP_REMOVED lines=19> */
.L_x_2568:
[----:B------:R-:W-:Y:S05]  /*7280*/  BSYNC.RECONVERGENT B0 ;  /* 0x0000000000007941 */ /* 0x000fea0003800200 */
.L_x_2567:
[----:B------:R-:W-:Y:S01]  /*7290*/  IMAD.SHL.U32 R0, R0, 0x200000, RZ ;  /* 0x0020000000007824 */ /* 0x000fe200078e00ff */
[----:B------:R-:W-:-:S04]  /*72a0*/  LEA R2, R2, 0x37800000, 0x17 ;  /* 0x3780000002027811 */ /* 0x000fc800078eb8ff */
[----:B------:R-:W-:Y:S01]  /*72b0*/  LOP3.LUT R0, R2, R0, R7, 0xfe, !PT ;  /* 0x0000000002007212 */ /* 0x000fe200078efe07 */
[----:B------:R-:W-:Y:S06]  /*72c0*/  BRA `(.L_x_2550) ;  /* 0x0000000000947947 */ /* 0x000fec0003800000 */
.L_x_2562:
        /* <DEDUP_REMOVED lines=14> */
.L_x_2549:
[----:B------:R-:W-:Y:S01]  /*73b0*/  MOV R2, 0x0 ;  /* 0x0000000000027802 */ /* 0x000fe20000000f00 */
[----:B------:R-:W0:Y:S01]  /*73c0*/  LDCU.64 UR4, c[0x4][0x128] ;  /* 0x01002500ff0477ac */ /* 0x000e220008000a00 */
[----:B------:R-:W-:Y:S02]  /*73d0*/  HFMA2 R12, -RZ, RZ, 0, 5.9604644775390625e-08 ;  /* 0x00000001ff0c7431 */ /* 0x000fe400000001ff */
[----:B------:R-:W-:Y:S01]  /*73e0*/  IMAD.MOV.U32 R8, RZ, RZ, 0x4e ;  /* 0x0000004eff087424 */ /* 0x000fe200078e00ff */
[----:B------:R-:W2:Y:S01]  /*73f0*/  LDCU.64 UR6, c[0x4][0x130] ;  /* 0x01002600ff0677ac */ /* 0x000ea20008000a00 */
[----:B------:R-:W4:Y:S01]  /*7400*/  LDC.64 R2, c[0x4][R2] ;  /* 0x0100000002027b82 */ /* 0x000f220000000a00 */
[----:B------:R-:W-:Y:S01]  /*7410*/  IMAD.MOV.U32 R13, RZ, RZ, RZ ;  /* 0x000000ffff0d7224 */ /* 0x000fe200078e00ff */
[----:B------:R-:W1:Y:S01]  /*7420*/  LDCU.64 UR8, c[0x4][0x18] ;  /* 0x01000300ff0877ac */ /* 0x000e620008000a00 */
[----:B0-----:R-:W-:Y:S01]  /*7430*/  IMAD.U32 R4, RZ, RZ, UR4 ;  /* 0x00000004ff047e24 */ /* 0x001fe2000f8e00ff */
[----:B------:R-:W-:Y:S01]  /*7440*/  MOV R5, UR5 ;  /* 0x0000000500057c02 */ /* 0x000fe20008000f00 */
[----:B--2---:R-:W-:-:S02]  /*7450*/  IMAD.U32 R6, RZ, RZ, UR6 ;  /* 0x00000006ff067e24 */ /* 0x004fc4000f8e00ff */
[----:B------:R-:W-:Y:S01]  /*7460*/  IMAD.U32 R7, RZ, RZ, UR7 ;  /* 0x00000007ff077e24 */ /* 0x000fe2000f8e00ff */
[----:B-1----:R-:W-:Y:S01]  /*7470*/  MOV R10, UR8 ;  /* 0x00000008000a7c02 */ /* 0x002fe20008000f00 */
[----:B------:R-:W-:-:S07]  /*7480*/  IMAD.U32 R11, RZ, RZ, UR9 ;  /* 0x00000009ff0b7e24 */ /* 0x000fce000f8e00ff */
[----:B------:R-:W-:-:S07]  /*7490*/  LEPC R20, `(.L_x_2571) ;  /* 0x000000001014794e */ /* 0x000fce0000000000 */
[----:B---345:R-:W-:Y:S05]  /*74a0*/  CALL.ABS.NOINC R2 ;  /* 0x0000000002007343 */ /* 0x038fea0003c00000 */
.L_x_2571:
[----:B------:R-:W-:Y:S01]  /*74b0*/  IMAD.MOV.U32 R0, RZ, RZ, RZ ;  /* 0x000000ffff007224 */ /* 0x000fe200078e00ff */
[----:B------:R-:W-:Y:S06]  /*74c0*/  BRA `(.L_x_2550) ;  /* 0x0000000000147947 */ /* 0x000fec0003800000 */
.L_x_2570:
[----:B------:R-:W2:Y:S02]  /*74d0*/  LDG.E.64 R2, desc[UR36][R2.64] ;  /* 0x0000002402027981 */ /* 0x000ea4000c1e1b00 */
[----:B--2---:R0:W2:Y:S01]  /*74e0*/  I2F.U64 R0, R2 ;  /* 0x0000000200007312 */ /* 0x0040a20000301000 */
[----:B------:R-:W-:Y:S05]  /*74f0*/  BRA `(.L_x_2550) ;  /* 0x0000000000087947 */ /* 0x000fea0003800000 */
.L_x_2569:
[----:B------:R-:W2:Y:S02]  /*7500*/  LDG.E R0, desc[UR36][R2.64] ;  /* 0x0000002402007981 */ /* 0x000ea4000c1e1900 */
[----:B--2---:R-:W-:-:S07]  /*7510*/  I2FP.F32.U32 R0, R0 ;  /* 0x0000000000007245 */ /* 0x004fce0000201000 */
.L_x_2550:
[----:B------:R-:W-:Y:S05]  /*7520*/  BSYNC.RECONVERGENT B6 ;  /* 0x0000000000067941 */ /* 0x000fea0003800200 */
.L_x_2544:
[----:B------:R-:W-:Y:S01]  /*7530*/  UISETP.NE.AND UP0, UPT, UR40, URZ, UPT ;  /* 0x000000ff2800728c */ /* 0x000fe2000bf05270 */
[----:B------:R-:W-:Y:S08]  /*7540*/  BSSY.RECONVERGENT B0, `(.L_x_2572) ;  /* 0x0000018000007945 */ /* 0x000ff00003800200 */
[----:B------:R-:W-:Y:S05]  /*7550*/  BRA.U !UP0, `(.L_x_2573) ;  /* 0x0000000108247547 */ /* 0x000fea000b800000 */
[----:B0-2--5:R-:W-:-:S13]  /*7560*/  FSETP.GTU.FTZ.AND P0, PT, R0, RZ, PT ;  /* 0x000000ff0000720b */ /* 0x025fda0003f1c000 */
[----:B----4-:R-:W0:Y:S08]  /*7570*/  @!P0 LDC R3, c[0x0][0x600] ;  /* 0x00018000ff038b82 */ /* 0x010e300000000800 */
[----:B------:R-:W1:Y:S08]  /*7580*/  @!P0 LDC R4, c[0x0][0x608] ;  /* 0x00018200ff048b82 */ /* 0x000e700000000800 */
[----:B------:R-:W2:Y:S01]  /*7590*/  @P0 LDC R2, c[0x0][0x604] ;  /* 0x00018100ff020b82 */ /* 0x000ea20000000800 */
[----:B0-----:R-:W-:Y:S01]  /*75a0*/  @!P0 FADD.FTZ R3, R0, R3 ;  /* 0x0000000300038221 */ /* 0x001fe20000010000 */
[----:B-1-3--:R-:W-:-:S04]  /*75b0*/  @!P0 FMUL.FTZ R4, R19, R4 ;  /* 0x0000000413048220 */ /* 0x00afc80000410000 */
[----:B------:R-:W-:Y:S01]  /*75c0*/  @!P0 FMUL.FTZ R4, R4, R3 ;  /* 0x0000000304048220 */ /* 0x000fe20000410000 */
[----:B--2---:R-:W-:Y:S01]  /*75d0*/  @P0 FMUL.FTZ R4, R19, R2 ;  /* 0x0000000213040220 */ /* 0x004fe20000410000 */
[----:B------:R-:W-:Y:S06]  /*75e0*/  BRA `(.L_x_2574) ;  /* 0x0000000000347947 */ /* 0x000fec0003800000 */
.L_x_2573:
[----:B0-2--5:R-:W-:-:S13]  /*75f0*/  FSETP.GTU.FTZ.AND P0, PT, R0, RZ, PT ;  /* 0x000000ff0000720b */ /* 0x025fda0003f1c000 */
[----:B------:R-:W-:Y:S05]  /*7600*/  @P0 BRA `(.L_x_2575) ;  /* 0x0000000000240947 */ /* 0x000fea0003800000 */
[----:B------:R-:W0:Y:S01]  /*7610*/  LDCU UR4, c[0x0][0x608] ;  /* 0x0000c100ff0477ac */ /* 0x000e220008000800 */
[----:B------:R-:W2:Y:S01]  /*7620*/  LDCU UR5, c[0x0][0x600] ;  /* 0x0000c000ff0577ac */ /* 0x000ea20008000800 */
[----:B0-----:R-:W-:Y:S01]  /*7630*/  FMUL.FTZ R0, R0, UR4 ;  /* 0x0000000400007c20 */ /* 0x001fe20008410000 */
[----:B-1-3--:R-:W-:-:S03]  /*7640*/  FMUL.FTZ R4, R19, UR4 ;  /* 0x0000000413047c20 */ /* 0x00afc60008410000 */
[----:B------:R-:W-:Y:S01]  /*7650*/  FMUL.FTZ R0, R0, 1.4426950216293334961 ;  /* 0x3fb8aa3b00007820 */ /* 0x000fe20000410000 */
[----:B--2---:R-:W-:-:S03]  /*7660*/  FMUL.FTZ R4, R4, UR5 ;  /* 0x0000000504047c20 */ /* 0x004fc60008410000 */
[----:B----4-:R-:W0:Y:S02]  /*7670*/  MUFU.EX2 R3, R0 ;  /* 0x0000000000037308 */ /* 0x010e240000000800 */
[----:B0-----:R-:W-:Y:S01]  /*7680*/  FMUL.FTZ R4, R4, R3 ;  /* 0x0000000304047220 */ /* 0x001fe20000410000 */
[----:B------:R-:W-:Y:S06]  /*7690*/  BRA `(.L_x_2574) ;  /* 0x0000000000087947 */ /* 0x000fec0003800000 */
.L_x_2575:
[----:B------:R-:W1:Y:S02]  /*76a0*/  LDCU UR4, c[0x0][0x604] ;  /* 0x0000c080ff0477ac */ /* 0x000e640008000800 */
[----:B-1-3--:R-:W-:-:S07]  /*76b0*/  FMUL.FTZ R4, R19, UR4 ;  /* 0x0000000413047c20 */ /* 0x00afce0008410000 */
.L_x_2574:
[----:B------:R-:W-:Y:S05]  /*76c0*/  BSYNC.RECONVERGENT B0 ;  /* 0x0000000000007941 */ /* 0x000fea0003800200 */
.L_x_2572:
[----:B------:R-:W4:Y:S01]  /*76d0*/  LDCU.64 UR4, c[0x0][0x5e8] ;  /* 0x0000bd00ff0477ac */ /* 0x000f220008000a00 */
[----:B------:R-:W-:-:S04]  /*76e0*/  ULOP3.LUT UR6, UR41, 0xff, URZ, 0xc0, !UPT ;  /* 0x000000ff29067892 */ /* 0x000fc8000f8ec0ff */
[----:B------:R-:W-:Y:S01]  /*76f0*/  UISETP.GT.AND UP0, UPT, UR6, 0x9, UPT ;  /* 0x000000090600788c */ /* 0x000fe2000bf04270 */
[----:B----4-:R-:W-:-:S04]  /*7700*/  IADD3 R2, P0, PT, R16, UR4, RZ ;  /* 0x0000000410027c10 */ /* 0x010fc8000ff1e0ff */
        /* <DEDUP_REMOVED lines=13> */
.L_x_2579:
[----:B------:R-:W0:Y:S02]  /*77e0*/  F2I.S64.TRUNC R4, R4 ;  /* 0x0000000400047311 */ /* 0x000e24000020d900 */
[----:B0-----:R-:W-:-:S05]  /*77f0*/  IMAD.MOV.U32 R7, RZ, RZ, R4 ;  /* 0x000000ffff077224 */ /* 0x001fca00078e0004 */
[----:B------:R0:W-:Y:S01]  /*7800*/  STG.E.U8 desc[UR36][R2.64], R7 ;  /* 0x0000000702007986 */ /* 0x0001e2000c101124 */
[----:B------:R-:W-:Y:S05]  /*7810*/  BRA `(.L_x_2581) ;  /* 0x0000000c00287947 */ /* 0x000fea0003800000 */
.L_x_2578:
        /* <DEDUP_REMOVED lines=9> */
.L_x_2583:
[----:B------:R-:W0:Y:S02]  /*78b0*/  F2I.FTZ.TRUNC.NTZ R5, R4 ;  /* 0x0000000400057305 */ /* 0x000e24000021f100 */
[----:B0-----:R0:W-:Y:S01]  /*78c0*/  STG.E desc[UR36][R2.64], R5 ;  /* 0x0000000502007986 */ /* 0x0011e2000c101924 */
[----:B------:R-:W-:Y:S05]  /*78d0*/  BRA `(.L_x_2581) ;  /* 0x0000000800f87947 */ /* 0x000fea0003800000 */
.L_x_2582:
[----:B------:R-:W0:Y:S02]  /*78e0*/  F2I.FTZ.TRUNC.NTZ R5, R4 ;  /* 0x0000000400057305 */ /* 0x000e24000021f100 */
[----:B0-----:R0:W-:Y:S01]  /*78f0*/  STG.E.U16 desc[UR36][R2.64], R5 ;  /* 0x0000000502007986 */ /* 0x0011e2000c101524 */
[----:B------:R-:W-:Y:S05]  /*7900*/  BRA `(.L_x_2581) ;  /* 0x0000000800ec7947 */ /* 0x000fea0003800000 */
.L_x_2577:
        /* <DEDUP_REMOVED lines=8> */
.L_x_2585:
[----:B------:R-:W-:-:S05]  /*7990*/  F2FP.F16.F32.PACK_AB R4, RZ, R4 ;  /* 0x00000004ff04723e */ /* 0x000fca00000000ff */
[----:B------:R0:W-:Y:S01]  /*79a0*/  STG.E.U16 desc[UR36][R2.64], R4 ;  /* 0x0000000402007986 */ /* 0x0001e2000c101524 */
[----:B------:R-:W-:Y:S05]  /*79b0*/  BRA `(.L_x_2581) ;  /* 0x0000000800c07947 */ /* 0x000fea0003800000 */
.L_x_2584:
        /* <DEDUP_REMOVED lines=9> */
.L_x_2587:
[----:B------:R-:W-:-:S04]  /*7a50*/  F2FP.F16.F32.PACK_AB R5, RZ, R4 ;  /* 0x00000004ff05723e */ /* 0x000fc800000000ff */
[----:B------:R-:W-:-:S05]  /*7a60*/  PRMT R5, R5, 0x5410, RZ ;  /* 0x0000541005057816 */ /* 0x000fca00000000ff */
[----:B------:R0:W-:Y:S01]  /*7a70*/  STG.E desc[UR36][R2.64], R5 ;  /* 0x0000000502007986 */ /* 0x0001e2000c101924 */
[----:B------:R-:W-:Y:S05]  /*7a80*/  BRA `(.L_x_2581) ;  /* 0x00000008008c7947 */ /* 0x000fea0003800000 */
.L_x_2586:
[----:B------:R-:W-:-:S06]  /*7a90*/  FMUL.FTZ R4, R4, 1 ;  /* 0x3f80000004047820 */ /* 0x000fcc0000410000 */
[----:B------:R-:W0:Y:S02]  /*7aa0*/  F2F.F64.F32 R4, R4 ;  /* 0x0000000400047310 */ /* 0x000e240000201800 */
[----:B0-----:R0:W-:Y:S01]  /*7ab0*/  STG.E.64 desc[UR36][R2.64], R4 ;  /* 0x0000000402007986 */ /* 0x0011e2000c101b24 */
[----:B------:R-:W-:Y:S05]  /*7ac0*/  BRA `(.L_x_2581) ;  /* 0x00000008007c7947 */ /* 0x000fea0003800000 */
.L_x_2576:
        /* <DEDUP_REMOVED lines=13> */
.L_x_2591:
[----:B------:R-:W-:Y:S01]  /*7ba0*/  LOP3.LUT R6, R4, 0x7fffffff, RZ, 0xc0, !PT ;  /* 0x7fffffff04067812 */ /* 0x000fe200078ec0ff */
[----:B------:R-:W-:Y:S01]  /*7bb0*/  BSSY.RECONVERGENT B0, `(.L_x_2592) ;  /* 0x0000012000007945 */ /* 0x000fe20003800200 */
[----:B------:R-:W-:Y:S02]  /*7bc0*/  MOV R0, 0x80 ;  /* 0x0000008000007802 */ /* 0x000fe40000000f00 */
        /* <DEDUP_REMOVED lines=13> */
.L_x_2594:
[----:B------:R-:W-:-:S04]  /*7ca0*/  SHF.R.U32.HI R4, RZ, 0x18, R4 ;  /* 0x00000018ff047819 */ /* 0x000fc80000011604 */
[----:B------:R-:W-:-:S04]  /*7cb0*/  LOP3.LUT R4, R5, 0x80, R4, 0xf8, !PT ;  /* 0x0000008005047812 */ /* 0x000fc800078ef804 */
[----:B------:R-:W-:-:S07]  /*7cc0*/  PRMT R0, R4, 0x7610, R0 ;  /* 0x0000761004007816 */ /* 0x000fce0000000000 */
.L_x_2593:
[----:B------:R-:W-:Y:S05]  /*7cd0*/  BSYNC.RECONVERGENT B0 ;  /* 0x0000000000007941 */ /* 0x000fea0003800200 */
.L_x_2592:
[----:B------:R0:W-:Y:S01]  /*7ce0*/  STG.E.U8 desc[UR36][R2.64], R0 ;  /* 0x0000000002007986 */ /* 0x0001e2000c101124 */
[----:B------:R-:W-:Y:S05]  /*7cf0*/  BRA `(.L_x_2581) ;  /* 0x0000000400f07947 */ /* 0x000fea0003800000 */
.L_x_2590:
[----:B------:R-:W-:Y:S01]  /*7d00*/  LOP3.LUT R6, R4, 0x7fffffff, RZ, 0xc0, !PT ;  /* 0x7fffffff04067812 */ /* 0x000fe200078ec0ff */
[----:B------:R-:W-:Y:S01]  /*7d10*/  BSSY.RECONVERGENT B0, `(.L_x_2595) ;  /* 0x0000012000007945 */ /* 0x000fe20003800200 */
[----:B------:R-:W-:Y:S02]  /*7d20*/  IMAD.MOV.U32 R0, RZ, RZ, 0x80 ;  /* 0x00000080ff007424 */ /* 0x000fe400078e00ff */
        /* <DEDUP_REMOVED lines=13> */
.L_x_2597:
[----:B------:R-:W-:-:S04]  /*7e00*/  SHF.R.U32.HI R4, RZ, 0x18, R4 ;  /* 0x00000018ff047819 */ /* 0x000fc80000011604 */
[----:B------:R-:W-:-:S04]  /*7e10*/  LOP3.LUT R5, R5, 0x80, R4, 0xf8, !PT ;  /* 0x0000008005057812 */ /* 0x000fc800078ef804 */
[----:B------:R-:W-:-:S07]  /*7e20*/  PRMT R0, R5, 0x7610, R0 ;  /* 0x0000761005007816 */ /* 0x000fce0000000000 */
.L_x_2596:
[----:B------:R-:W-:Y:S05]  /*7e30*/  BSYNC.RECONVERGENT B0 ;  /* 0x0000000000007941 */ /* 0x000fea0003800200 */
.L_x_2595:
[----:B------:R0:W-:Y:S01]  /*7e40*/  STG.E.U8 desc[UR36][R2.64], R0 ;  /* 0x0000000002007986 */ /* 0x0001e2000c101124 */
[----:B------:R-:W-:Y:S05]  /*7e50*/  BRA `(.L_x_2581) ;  /* 0x0000000400987947 */ /* 0x000fea0003800000 */
.L_x_2589:
[----:B------:R-:W-:-:S09]  /*7e60*/  UISETP.NE.AND UP0, UPT, UR6, 0x1c, UPT ;  /* 0x0000001c0600788c */ /* 0x000fd2000bf05270 */
[----:B------:R-:W-:Y:S05]  /*7e70*/  BRA.U !UP0, `(.L_x_2598) ;  /* 0x0000000108587547 */ /* 0x000fea000b800000 */
[----:B------:R-:W-:-:S09]  /*7e80*/  UISETP.NE.AND UP0, UPT, UR6, 0x1d, UPT ;  /* 0x0000001d0600788c */ /* 0x000fd2000bf05270 */
[----:B------:R-:W-:Y:S05]  /*7e90*/  BRA.U !UP0, `(.L_x_2599) ;  /* 0x0000000108447547 */ /* 0x000fea000b800000 */
[----:B------:R-:W-:-:S09]  /*7ea0*/  UISETP.NE.AND UP0, UPT, UR6, 0x2c, UPT ;  /* 0x0000002c0600788c */ /* 0x000fd2000bf05270 */
[----:B------:R-:W-:Y:S05]  /*7eb0*/  BRA.U UP0, `(.L_x_2580) ;  /* 0x0000000100a87547 */ /* 0x000fea000b800000 */
        /* <DEDUP_REMOVED lines=15> */
.L_x_2599:
[----:B------:R-:W0:Y:S02]  /*7fb0*/  F2I.U64.TRUNC R4, R4 ;  /* 0x0000000400047311 */ /* 0x000e24000020d800 */
[----:B0-----:R0:W-:Y:S01]  /*7fc0*/  STG.E.64 desc[UR36][R2.64], R4 ;  /* 0x0000000402007986 */ /* 0x0011e2000c101b24 */
[----:B------:R-:W-:Y:S05]  /*7fd0*/  BRA `(.L_x_2581) ;  /* 0x0000000400387947 */ /* 0x000fea0003800000 */
.L_x_2598:
[----:B------:R-:W0:Y:S02]  /*7fe0*/  F2I.FTZ.U32.TRUNC.NTZ R5, R4 ;  /* 0x0000000400057305 */ /* 0x000e24000021f000 */
[----:B0-----:R0:W-:Y:S01]  /*7ff0*/  STG.E desc[UR36][R2.64], R5 ;  /* 0x0000000502007986 */ /* 0x0011e2000c101924 */
[----:B------:R-:W-:Y:S05]  /*8000*/  BRA `(.L_x_2581) ;  /* 0x00000004002c7947 */ /* 0x000fea0003800000 */
.L_x_2588:
        /* <DEDUP_REMOVED lines=10> */
.L_x_2601:
[----:B------:R-:W-:Y:S01]  /*80b0*/  FMUL.FTZ R4, R4, 1 ;  /* 0x3f80000004047820 */ /* 0x000fe20000410000 */
[----:B------:R-:W-:-:S05]  /*80c0*/  CS2R R6, SRZ ;  /* 0x0000000000067805 */ /* 0x000fca000001ff00 */
[----:B------:R-:W0:Y:S02]  /*80d0*/  F2F.F64.F32 R4, R4 ;  /* 0x0000000400047310 */ /* 0x000e240000201800 */
[----:B0-----:R0:W-:Y:S01]  /*80e0*/  STG.E.128 desc[UR36][R2.64], R4 ;  /* 0x0000000402007986 */ /* 0x0011e2000c101d24 */
[----:B------:R-:W-:Y:S05]  /*80f0*/  BRA `(.L_x_2581) ;  /* 0x0000000000f07947 */ /* 0x000fea0003800000 */
.L_x_2600:
[----:B------:R-:W-:-:S09]  /*8100*/  UISETP.NE.AND UP0, UPT, UR6, 0xf, UPT ;  /* 0x0000000f0600788c */ /* 0x000fd2000bf05270 */
[----:B------:R-:W-:Y:S05]  /*8110*/  BRA.U !UP0, `(.L_x_2602) ;  /* 0x0000000108e07547 */ /* 0x000fea000b800000 */
[----:B------:R-:W-:-:S09]  /*8120*/  UISETP.NE.AND UP0, UPT, UR6, 0x17, UPT ;  /* 0x000000170600788c */ /* 0x000fd2000bf05270 */
[----:B------:R-:W-:Y:S05]  /*8130*/  BRA.U !UP0, `(.L_x_2603) ;  /* 0x00000001088c7547 */ /* 0x000fea000b800000 */
[----:B------:R-:W-:-:S09]  /*8140*/  UISETP.NE.AND UP0, UPT, UR6, 0x18, UPT ;  /* 0x000000180600788c */ /* 0x000fd2000bf05270 */
[----:B------:R-:W-:Y:S05]  /*8150*/  BRA.U !UP0, `(.L_x_2604) ;  /* 0x0000000108447547 */ /* 0x000fea000b800000 */
.L_x_2580:
        /* <DEDUP_REMOVED lines=16> */
.L_x_2605:
[----:B------:R-:W-:Y:S05]  /*8260*/  BRA `(.L_x_2581) ;  /* 0x0000000000947947 */ /* 0x000fea0003800000 */
.L_x_2604:
[----:B------:R-:W-:Y:S01]  /*8270*/  LOP3.LUT R6, R4, 0x7fffffff, RZ, 0xc0, !PT ;  /* 0x7fffffff04067812 */ /* 0x000fe200078ec0ff */
[----:B------:R-:W-:Y:S01]  /*8280*/  BSSY.RECONVERGENT B0, `(.L_x_2606) ;  /* 0x000000b000007945 */ /* 0x000fe20003800200 */
[----:B------:R-:W-:Y:S02]  /*8290*/  SHF.R.U32.HI R7, RZ, 0x18, R4 ;  /* 0x00000018ff077819 */ /* 0x000fe40000011604 */
[----:B------:R-:W-:Y:S02]  /*82a0*/  ISETP.GT.U32.AND P0, PT, R6, 0x43efffff, PT ;  /* 0x43efffff0600780c */ /* 0x000fe40003f04070 */
[----:B------:R-:W-:-:S11]  /*82b0*/  MOV R0, 0x7f ;  /* 0x0000007f00007802 */ /* 0x000fd60000000f00 */
[----:B------:R-:W-:Y:S05]  /*82c0*/  @P0 BRA `(.L_x_2607) ;  /* 0x0000000000180947 */ /* 0x000fea0003800000 */
[----:B------:R-:W-:-:S13]  /*82d0*/  ISETP.GE.U32.AND P0, PT, R6, 0x3c800000, PT ;  /* 0x3c8000000600780c */ /* 0x000fda0003f06070 */
[----:B------:R-:W-:-:S04]  /*82e0*/  @P0 SHF.R.U32.HI R0, RZ, 0x14, R4 ;  /* 0x00000014ff000819 */ /* 0x000fc80000011604 */
[----:B------:R-:W-:-:S04]  /*82f0*/  @P0 LOP3.LUT R5, R0, 0x1, RZ, 0xc0, !PT ;  /* 0x0000000100050812 */ /* 0x000fc800078ec0ff */
[----:B------:R-:W-:-:S04]  /*8300*/  @P0 IADD3 R0, PT, PT, R4, 0x407ffff, R5 ;  /* 0x0407ffff04000810 */ /* 0x000fc80007ffe005 */
[----:B------:R-:W-:Y:S01]  /*8310*/  @P0 SHF.R.U32.HI R0, RZ, 0x14, R0 ;  /* 0x00000014ff000819 */ /* 0x000fe20000011600 */
[----:B------:R-:W-:-:S07]  /*8320*/  @!P0 FADD.FTZ R0, R6, 16384 ;  /* 0x4680000006008421 */ /* 0x000fce0000010000 */
.L_x_2607:
[----:B------:R-:W-:Y:S05]  /*8330*/  BSYNC.RECONVERGENT B0 ;  /* 0x0000000000007941 */ /* 0x000fea0003800200 */
.L_x_2606:
[----:B------:R-:W-:-:S05]  /*8340*/  LOP3.LUT R5, R0, 0x80, R7, 0xf8, !PT ;  /* 0x0000008000057812 */ /* 0x000fca00078ef807 */
[----:B------:R3:W-:Y:S01]  /*8350*/  STG.E.U8 desc[UR36][R2.64], R5 ;  /* 0x0000000502007986 */ /* 0x0007e2000c101124 */
[----:B------:R-:W-:Y:S05]  /*8360*/  BRA `(.L_x_2581) ;  /* 0x0000000000547947 */ /* 0x000fea0003800000 */
.L_x_2603:
[----:B------:R-:W-:Y:S01]  /*8370*/  LOP3.LUT R6, R4, 0x7fffffff, RZ, 0xc0, !PT ;  /* 0x7fffffff04067812 */ /* 0x000fe200078ec0ff */
[----:B------:R-:W-:Y:S03]  /*8380*/  BSSY.RECONVERGENT B0, `(.L_x_2608) ;  /* 0x000000d000007945 */ /* 0x000fe60003800200 */
        /* <DEDUP_REMOVED lines=9> */
.L_x_2609:
[----:B------:R-:W-:Y:S01]  /*8420*/  IMAD.MOV.U32 R0, RZ, RZ, 0x7f ;  /* 0x0000007fff007424 */ /* 0x000fe200078e00ff */
[----:B------:R-:W-:-:S04]  /*8430*/  ISETP.GT.U32.AND P0, PT, R6, 0x7f800000, PT ;  /* 0x7f8000000600780c */ /* 0x000fc80003f04070 */
[----:B------:R-:W-:-:S09]  /*8440*/  SEL R0, R0, 0x7c, P0 ;  /* 0x0000007c00007807 */ /* 0x000fd20000000000 */
.L_x_2610:
[----:B------:R-:W-:Y:S05]  /*8450*/  BSYNC.RECONVERGENT B0 ;  /* 0x0000000000007941 */ /* 0x000fea0003800200 */
.L_x_2608:
[----:B------:R-:W-:-:S04]  /*8460*/  SHF.R.U32.HI R5, RZ, 0x18, R4 ;  /* 0x00000018ff057819 */ /* 0x000fc80000011604 */
[----:B------:R-:W-:-:S05]  /*8470*/  LOP3.LUT R5, R0, 0x80, R5, 0xf8, !PT ;  /* 0x0000008000057812 */ /* 0x000fca00078ef805 */
[----:B------:R2:W-:Y:S01]  /*8480*/  STG.E.U8 desc[UR36][R2.64], R5 ;  /* 0x0000000502007986 */ /* 0x0005e2000c101124 */
[----:B------:R-:W-:Y:S05]  /*8490*/  BRA `(.L_x_2581) ;  /* 0x0000000000087947 */ /* 0x000fea0003800000 */
.L_x_2602:
[----:B------:R-:W-:-:S05]  /*84a0*/  F2FP.BF16.F32.PACK_AB R4, RZ, R4 ;  /* 0x00000004ff04723e */ /* 0x000fca00000010ff */
[----:B------:R4:W-:Y:S02]  /*84b0*/  STG.E.U16 desc[UR36][R2.64], R4 ;  /* 0x0000000402007986 */ /* 0x0009e4000c101524 */
.L_x_2581:
[----:B------:R-:W-:-:S07]  /*84c0*/  VIADD R17, R17, 0x80 ;  /* 0x0000008011117836 */ /* 0x000fce0000000000 */
.L_x_2514:
[----:B------:R-:W-:Y:S05]  /*84d0*/  BSYNC.RECONVERGENT B7 ;  /* 0x0000000000077941 */ /* 0x000fea0003800200 */
.L_x_2513:
[----:B------:R-:W5:Y:S01]  /*84e0*/  LDCU UR4, c[0x0][0x380] ;  /* 0x00007000ff0477ac */ /* 0x000f620008000800 */
[----:B------:R-:W-:Y:S01]  /*84f0*/  BSSY.RECONVERGENT B7, `(.L_x_2611) ;  /* 0x000041d000077945 */ /* 0x000fe20003800200 */
[----:B-----5:R-:W-:-:S13]  /*8500*/  ISETP.GE.AND P0, PT, R17, UR4, PT ;  /* 0x0000000411007c0c */ /* 0x020fda000bf06270 */
[----:B------:R-:W-:Y:S05]  /*8510*/  @P0 BRA `(.L_x_2612) ;  /* 0x0000004000680947 */ /* 0x000fea0003800000 */
[----:B------:R-:W5:Y:S01]  /*8520*/  LDCU UR4, c[0x0][0x388] ;  /* 0x00007100ff0477ac */ /* 0x000f620008000800 */
[----:B------:R-:W-:Y:S02]  /*8530*/  HFMA2 R18, -RZ, RZ, 0, 0 ;  /* 0x00000000ff127431 */ /* 0x000fe400000001ff */
[----:B0-----:R-:W-:Y:S02]  /*8540*/  IMAD.MOV.U32 R0, RZ, RZ, RZ ;  /* 0x000000ffff007224 */ /* 0x001fe400078e00ff */
[----:B------:R-:W-:Y:S01]  /*8550*/  IMAD.MOV.U32 R16, RZ, RZ, RZ ;  /* 0x000000ffff107224 */ /* 0x000fe200078e00ff */
[----:B-----5:R-:W-:-:S09]  /*8560*/  UISETP.NE.AND UP0, UPT, UR4, URZ, UPT ;  /* 0x000000ff0400728c */ /* 0x020fd2000bf05270 */
[----:B------:R-:W-:Y:S05]  /*8570*/  BRA.U !UP0, `(.L_x_2613) ;  /* 0x0000001508707547 */ /* 0x000fea000b800000 */
[----:B------:R-:W1:Y:S01]  /*8580*/  LDCU.64 UR4, c[0x0][0x390] ;  /* 0x00007200ff0477ac */ /* 0x000e620008000a00 */
[----:B------:R-:W-:Y:S01]  /*8590*/  MOV R16, RZ ;  /* 0x000000ff00107202 */ /* 0x000fe20000000f00 */
[----:B------:R-:W0:Y:S01]  /*85a0*/  LDCU UR6, c[0x0][0x38c] ;  /* 0x00007180ff0677ac */ /* 0x000e220008000800 */
[----:B------:R-:W5:Y:S01]  /*85b0*/  LDCU.64 UR8, c[0x0][0x4b8] ;  /* 0x00009700ff0877ac */ /* 0x000f620008000a00 */
[----:B------:R-:W-:Y:S02]  /*85c0*/  UISETP.NE.AND UP0, UPT, UR39, URZ, UPT ;  /* 0x000000ff2700728c */ /* 0x000fe4000bf05270 */
[----:B-1234-:R-:W-:Y:S01]  /*85d0*/  IMAD.HI.U32 R2, R17, UR4, R16 ;  /* 0x0000000411027c27 */ /* 0x01efe2000f8e0010 */
[----:B------:R-:W1:Y:S04]  /*85e0*/  LDCU UR4, c[0x0][0x4c0] ;  /* 0x00009800ff0477ac */ /* 0x000e680008000800 */
[----:B------:R-:W-:-:S05]  /*85f0*/  SHF.R.U32.HI R3, RZ, UR5, R2 ;  /* 0x00000005ff037c19 */ /* 0x000fca0008011602 */
[----:B------:R-:W-:-:S04]  /*8600*/  IMAD.MOV R18, RZ, RZ, -R3 ;  /* 0x000000ffff127224 */ /* 0x000fc800078e0a03 */
        /* <DEDUP_REMOVED lines=339> */
.L_x_2613:
        /* <DEDUP_REMOVED lines=16> */
[----:B--2---:R4:W0:Y:S01]  /*9c40*/  I2F.S16 R19, R2 ;  /* 0x0000000200137306 */ /* 0x0048220000101400 */
[----:B------:R-:W-:Y:S05]  /*9c50*/  BRA `(.L_x_2620) ;  /* 0x0000000c00307947 */ /* 0x000fea0003800000 */
.L_x_2618:
[----:B------:R-:W2:Y:S02]  /*9c60*/  LDG.E.U8 R2, desc[UR36][R2.64] ;  /* 0x0000002402027981 */ /* 0x000ea4000c1e1100 */
[----:B--2---:R-:W-:Y:S01]  /*9c70*/  I2FP.F32.U32 R19, R2 ;  /* 0x0000000200137245 */ /* 0x004fe20000201000 */
[----:B------:R-:W-:Y:S06]  /*9c80*/  BRA `(.L_x_2620) ;  /* 0x0000000c00247947 */ /* 0x000fec0003800000 */
.L_x_2617:
[----:B------:R-:W-:-:S09]  /*9c90*/  UISETP.NE.AND UP0, UPT, UR4, 0x2, UPT ;  /* 0x000000020400788c */ /* 0x000fd2000bf05270 */
[----:B------:R-:W-:Y:S05]  /*9ca0*/  BRA.U !UP0, `(.L_x_2621) ;  /* 0x0000000108287547 */ /* 0x000fea000b800000 */
[----:B------:R-:W-:-:S09]  /*9cb0*/  UISETP.NE.AND UP0, UPT, UR4, 0x3, UPT ;  /* 0x000000030400788c */ /* 0x000fd2000bf05270 */
[----:B------:R-:W-:Y:S05]  /*9cc0*/  BRA.U !UP0, `(.L_x_2622) ;  /* 0x0000000108147547 */ /* 0x000fea000b800000 */
[----:B------:R-:W-:-:S09]  /*9cd0*/  UISETP.NE.AND UP0, UPT, UR4, 0x4, UPT ;  /* 0x000000040400788c */ /* 0x000fd2000bf05270 */
[----:B------:R-:W-:Y:S05]  /*9ce0*/  BRA.U UP0, `(.L_x_2619) ;  /* 0x0000000900b07547 */ /* 0x000fea000b800000 */
[----:B------:R-:W2:Y:S02]  /*9cf0*/  LDG.E.64 R2, desc[UR36][R2.64] ;  /* 0x0000002402027981 */ /* 0x000ea4000c1e1b00 */
[----:B--2---:R0:W1:Y:S01]  /*9d00*/  I2F.S64 R19, R2 ;  /* 0x0000000200137312 */ /* 0x0040620000301400 */
[----:B------:R-:W-:Y:S05]  /*9d10*/  BRA `(.L_x_2620) ;  /* 0x0000000c00007947 */ /* 0x000fea0003800000 */
.L_x_2622:
[----:B------:R-:W2:Y:S02]  /*9d20*/  LDG.E R2, desc[UR36][R2.64] ;  /* 0x0000002402027981 */ /* 0x000ea4000c1e1900 */
[----:B--2---:R-:W-:Y:S01]  /*9d30*/  I2FP.F32.S32 R19, R2 ;  /* 0x0000000200137245 */ /* 0x004fe20000201400 */
[----:B------:R-:W-:Y:S06]  /*9d40*/  BRA `(.L_x_2620) ;  /* 0x0000000800f47947 */ /* 0x000fec0003800000 */
.L_x_2621:
[----:B------:R-:W2:Y:S02]  /*9d50*/  LDG.E.U16 R2, desc[UR36][R2.64] ;  /* 0x0000002402027981 */ /* 0x000ea4000c1e1500 */
[----:B--2---:R0:W1:Y:S01]  /*9d60*/  I2F.S16 R19, R2 ;  /* 0x0000000200137306 */ /* 0x0040620000101400 */
[----:B------:R-:W-:Y:S05]  /*9d70*/  BRA `(.L_x_2620) ;  /* 0x0000000800e87947 */ /* 0x000fea0003800000 */
.L_x_2616:
        /* <DEDUP_REMOVED lines=8> */
.L_x_2624:
[----:B------:R-:W2:Y:S02]  /*9e00*/  LDG.E.U16 R2, desc[UR36][R2.64] ;  /* 0x0000002402027981 */ /* 0x000ea4000c1e1500 */
[----:B--2---:R-:W-:Y:S01]  /*9e10*/  HADD2.F32 R19, -RZ, R2.H0_H0 ;  /* 0x20000002ff137230 */ /* 0x004fe20000004100 */
[----:B------:R-:W-:Y:S06]  /*9e20*/  BRA `(.L_x_2620) ;  /* 0x0000000800bc7947 */ /* 0x000fec0003800000 */
.L_x_2623:
        /* <DEDUP_REMOVED lines=8> */
.L_x_2626:
[----:B------:R-:W2:Y:S02]  /*9eb0*/  LDG.E.U16 R2, desc[UR36][R2.64] ;  /* 0x0000002402027981 */ /* 0x000ea4000c1e1500 */
[----:B--2---:R-:W-:Y:S01]  /*9ec0*/  HADD2.F32 R19, -RZ, R2.H0_H0 ;  /* 0x20000002ff137230 */ /* 0x004fe20000004100 */
[----:B------:R-:W-:Y:S06]  /*9ed0*/  BRA `(.L_x_2620) ;  /* 0x0000000800907947 */ /* 0x000fec0003800000 */
.L_x_2625:
[----:B------:R-:W2:Y:S01]  /*9ee0*/  LDG.E.64 R2, desc[UR36][R2.64] ;  /* 0x0000002402027981 */ /* 0x000ea2000c1e1b00 */
[----:B------:R-:W-:Y:S01]  /*9ef0*/  UMOV UR4, 0xf0000000 ;  /* 0xf000000000047882 */ /* 0x000fe20000000000 */
[----:B------:R-:W-:Y:S01]  /*9f00*/  UMOV UR5, 0x380fffff ;  /* 0x380fffff00057882 */ /* 0x000fe20000000000 */
[----:B--2---:R-:W0:Y:S01]  /*9f10*/  F2F.F32.F64 R19, R2 ;  /* 0x0000000200137310 */ /* 0x004e220000301000 */
[----:B------:R-:W-:-:S14]  /*9f20*/  DSETP.GEU.AND P0, PT, |R2|, UR4, PT ;  /* 0x0000000402007e2a */ /* 0x000fdc000bf0e200 */
[----:B0-----:R-:W-:Y:S01]  /*9f30*/  @!P0 FMUL R19, R19, 1.175494350822287508e-38 ;  /* 0x0080000013138820 */ /* 0x001fe20000400000 */
[----:B------:R-:W-:Y:S06]  /*9f40*/  BRA `(.L_x_2620) ;  /* 0x0000000800747947 */ /* 0x000fec0003800000 */
.L_x_2615:
        /* <DEDUP_REMOVED lines=12> */
.L_x_2629:
[----:B------:R-:W2:Y:S01]  /*a010*/  LDG.E.64 R2, desc[UR36][R2.64] ;  /* 0x0000002402027981 */ /* 0x000ea2000c1e1b00 */
[----:B------:R-:W-:Y:S01]  /*a020*/  UMOV UR4, 0xf0000000 ;  /* 0xf000000000047882 */ /* 0x000fe20000000000 */
[----:B------:R-:W-:Y:S01]  /*a030*/  UMOV UR5, 0x380fffff ;  /* 0x380fffff00057882 */ /* 0x000fe20000000000 */
[----:B--2---:R-:W0:Y:S01]  /*a040*/  F2F.F32.F64 R19, R2 ;  /* 0x0000000200137310 */ /* 0x004e220000301000 */
[----:B------:R-:W-:-:S14]  /*a050*/  DSETP.GEU.AND P0, PT, |R2|, UR4, PT ;  /* 0x0000000402007e2a */ /* 0x000fdc000bf0e200 */
[----:B0-----:R-:W-:Y:S01]  /*a060*/  @!P0 FMUL R19, R19, 1.175494350822287508e-38 ;  /* 0x0080000013138820 */ /* 0x001fe20000400000 */
[----:B------:R-:W-:Y:S06]  /*a070*/  BRA `(.L_x_2620) ;  /* 0x0000000800287947 */ /* 0x000fec0003800000 */
.L_x_2628:
        /* <DEDUP_REMOVED lines=14> */
[----:B------:R-:W-:Y:S01]  /*a160*/  IADD3 R5, PT, PT, R4, -0x4, RZ ;  /* 0xfffffffc04057810 */ /* 0x000fe20007ffe0ff */
[----:B------:R-:W-:-:S03]  /*a170*/  VIADD R4, R0, 0x1000000 ;  /* 0x0100000000047836 */ /* 0x000fc60000000000 */
[----:B------:R-:W-:Y:S01]  /*a180*/  SHF.L.U32 R6, R0, R5, RZ ;  /* 0x0000000500067219 */ /* 0x000fe200000006ff */
[----:B------:R-:W-:Y:S01]  /*a190*/  IMAD.SHL.U32 R5, R5, 0x800000, RZ ;  /* 0x0080000005057824 */ /* 0x000fe200078e00ff */
[----:B------:R-:W-:-:S04]  /*a1a0*/  SHF.R.S32.HI R4, RZ, 0x8, R4 ;  /* 0x00000008ff047819 */ /* 0x000fc80000011404 */
[----:B------:R-:W-:-:S04]  /*a1b0*/  LEA.HI R5, R6, -R5, RZ, 0x1c ;  /* 0x8000000506057211 */ /* 0x000fc800078fe0ff */
[----:B------:R-:W-:-:S04]  /*a1c0*/  IADD3 R5, PT, PT, R5, 0x3c000000, RZ ;  /* 0x3c00000005057810 */ /* 0x000fc80007ffe0ff */
[----:B------:R-:W-:-:S04]  /*a1d0*/  LOP3.LUT R4, R5, 0x7f800000, R4, 0xf8, !PT ;  /* 0x7f80000005047812 */ /* 0x000fc800078ef804 */
[----:B------:R-:W-:-:S04]  /*a1e0*/  SEL R4, R4, RZ, P0 ;  /* 0x000000ff04047207 */ /* 0x000fc80000000000 */
[----:B------:R-:W-:Y:S01]  /*a1f0*/  LOP3.LUT R19, R4, 0x80000000, R19, 0xf8, !PT ;  /* 0x8000000004137812 */ /* 0x000fe200078ef813 */
[----:B------:R-:W-:Y:S06]  /*a200*/  BRA `(.L_x_2620) ;  /* 0x0000000400c47947 */ /* 0x000fec0003800000 */
.L_x_2631:
[----:B------:R-:W2:Y:S02]  /*a210*/  LDG.E.U8 R2, desc[UR36][R2.64] ;  /* 0x0000002402027981 */ /* 0x000ea4000c1e1100 */
[C---:B--2---:R-:W-:Y:S02]  /*a220*/  IMAD.SHL.U32 R0, R2.reuse, 0x2000000, RZ ;  /* 0x0200000002007824 */ /* 0x044fe400078e00ff */
        /* <DEDUP_REMOVED lines=10> */
.L_x_2630:
[----:B------:R-:W2:Y:S02]  /*a2d0*/  LDG.E.U16 R2, desc[UR36][R2.64] ;  /* 0x0000002402027981 */ /* 0x000ea4000c1e1500 */
[----:B--2---:R-:W-:Y:S01]  /*a2e0*/  SHF.L.U32 R19, R2, 0x10, RZ ;  /* 0x0000001002137819 */ /* 0x004fe200000006ff */
[----:B------:R-:W-:Y:S06]  /*a2f0*/  BRA `(.L_x_2620) ;  /* 0x0000000400887947 */ /* 0x000fec0003800000 */
.L_x_2627:
        /* <DEDUP_REMOVED lines=11> */
.L_x_2634:
        /* <DEDUP_REMOVED lines=20> */
.L_x_2636:
[----:B------:R-:W-:Y:S05]  /*a4f0*/  BSYNC.RECONVERGENT B0 ;  /* 0x0000000000007941 */ /* 0x000fea0003800200 */
.L_x_2635:
[----:B------:R-:W-:Y:S01]  /*a500*/  IMAD.SHL.U32 R0, R0, 0x100000, RZ ;  /* 0x0010000000007824 */ /* 0x000fe200078e00ff */
[----:B------:R-:W-:-:S04]  /*a510*/  LEA R2, R2, 0x3b800000, 0x17 ;  /* 0x3b80000002027811 */ /* 0x000fc800078eb8ff */
[----:B------:R-:W-:Y:S01]  /*a520*/  LOP3.LUT R19, R2, R0, R19, 0xfe, !PT ;  /* 0x0000000002137212 */ /* 0x000fe200078efe13 */
[----:B------:R-:W-:Y:S06]  /*a530*/  BRA `(.L_x_2620) ;  /* 0x0000000000f87947 */ /* 0x000fec0003800000 */
.L_x_2633:
        /* <DEDUP_REMOVED lines=20> */
.L_x_2638:
[----:B------:R-:W-:Y:S05]  /*a680*/  BSYNC.RECONVERGENT B0 ;  /* 0x0000000000007941 */ /* 0x000fea0003800200 */
.L_x_2637:
[----:B------:R-:W-:Y:S01]  /*a690*/  IMAD.SHL.U32 R0, R0, 0x200000, RZ ;  /* 0x0020000000007824 */ /* 0x000fe200078e00ff */
[----:B------:R-:W-:-:S04]  /*a6a0*/  LEA R2, R2, 0x37800000, 0x17 ;  /* 0x3780000002027811 */ /* 0x000fc800078eb8ff */
[----:B------:R-:W-:Y:S01]  /*a6b0*/  LOP3.LUT R19, R2, R0, R19, 0xfe, !PT ;  /* 0x0000000002137212 */ /* 0x000fe200078efe13 */
[----:B------:R-:W-:Y:S06]  /*a6c0*/  BRA `(.L_x_2620) ;  /* 0x0000000000947947 */ /* 0x000fec0003800000 */
.L_x_2632:
        /* <DEDUP_REMOVED lines=14> */
.L_x_2619:
        /* <DEDUP_REMOVED lines=11> */
[----:B------:R-:W-:Y:S01]  /*a860*/  IMAD.U32 R7, RZ, RZ, UR7 ;  /* 0x00000007ff077e24 */ /* 0x000fe2000f8e00ff */
[----:B---3--:R-:W-:Y:S01]  /*a870*/  MOV R10, UR8 ;  /* 0x00000008000a7c02 */ /* 0x008fe20008000f00 */
[----:B------:R-:W-:-:S07]  /*a880*/  IMAD.U32 R11, RZ, RZ, UR9 ;  /* 0x00000009ff0b7e24 */ /* 0x000fce000f8e00ff */
[----:B------:R-:W-:-:S07]  /*a890*/  LEPC R20, `(.L_x_2641) ;  /* 0x000000001014794e */ /* 0x000fce0000000000 */
[----:B--2---:R-:W-:Y:S05]  /*a8a0*/  CALL.ABS.NOINC R2 ;  /* 0x0000000002007343 */ /* 0x004fea0003c00000 */
.L_x_2641:
[----:B------:R-:W-:Y:S01]  /*a8b0*/  IMAD.MOV.U32 R19, RZ, RZ, RZ ;  /* 0x000000ffff137224 */ /* 0x000fe200078e00ff */
[----:B------:R-:W-:Y:S06]  /*a8c0*/  BRA `(.L_x_2620) ;  /* 0x0000000000147947 */ /* 0x000fec0003800000 */
.L_x_2640:
[----:B------:R-:W2:Y:S02]  /*a8d0*/  LDG.E.64 R2, desc[UR36][R2.64] ;  /* 0x0000002402027981 */ /* 0x000ea4000c1e1b00 */
[----:B--2---:R0:W1:Y:S01]  /*a8e0*/  I2F.U64 R19, R2 ;  /* 0x0000000200137312 */ /* 0x0040620000301000 */
[----:B------:R-:W-:Y:S05]  /*a8f0*/  BRA `(.L_x_2620) ;  /* 0x0000000000087947 */ /* 0x000fea0003800000 */
.L_x_2639:
[----:B------:R-:W2:Y:S02]  /*a900*/  LDG.E R2, desc[UR36][R2.64] ;  /* 0x0000002402027981 */ /* 0x000ea4000c1e1900 */
[----:B--2---:R-:W-:-:S07]  /*a910*/  I2FP.F32.U32 R19, R2 ;  /* 0x0000000200137245 */ /* 0x004fce0000201000 */
.L_x_2620:
[----:B------:R-:W-:Y:S05]  /*a920*/  BSYNC.RECONVERGENT B6 ;  /* 0x0000000000067941 */ /* 0x000fea0003800200 */
.L_x_2614:
[----:B------:R-:W0:Y:S01]  /*a930*/  LDCU.64 UR6, c[0x0][0x5f8] ;  /* 0x0000bf00ff0677ac */ /* 0x000e220008000a00 */
[----:B------:R-:W-:Y:S01]  /*a940*/  BSSY.RECONVERGENT B6, `(.L_x_2642) ;  /* 0x00000dd000067945 */ /* 0x000fe20003800200 */
[----:B------:R-:W-:-:S04]  /*a950*/  UPRMT UR4, UR41, 0x7772, URZ ;  /* 0x0000777229047896 */ /* 0x000fc800080000ff */
[----:B------:R-:W-:Y:S01]  /*a960*/  UISETP.GT.AND UP0, UPT, UR4, 0x9, UPT ;  /* 0x000000090400788c */ /* 0x000fe2000bf04270 */
[----:B0-234-:R-:W-:-:S04]  /*a970*/  IADD3 R2, P0, PT, R18, UR6, RZ ;  /* 0x0000000612027c10 */ /* 0x01dfc8000ff1e0ff */
        /* <DEDUP_REMOVED lines=13> */
.L_x_2646:
[----:B------:R-:W2:Y:S02]  /*aa50*/  LDG.E.U8 R0, desc[UR36][R2.64] ;  /* 0x0000002402007981 */ /* 0x000ea4000c1e1100 */
[----:B--2---:R-:W-:Y:S01]  /*aa60*/  I2FP.F32.U32 R0, R0 ;  /* 0x0000000000007245 */ /* 0x004fe20000201000 */
[----:B------:R-:W-:Y:S06]  /*aa70*/  BRA `(.L_x_2648) ;  /* 0x0000000c00247947 */ /* 0x000fec0003800000 */
.L_x_2645:
        /* <DEDUP_REMOVED lines=9> */
.L_x_2650:
[----:B------:R-:W2:Y:S02]  /*ab10*/  LDG.E R0, desc[UR36][R2.64] ;  /* 0x0000002402007981 */ /* 0x000ea4000c1e1900 */
[----:B--2---:R-:W-:Y:S01]  /*ab20*/  I2FP.F32.S32 R0, R0 ;  /* 0x0000000000007245 */ /* 0x004fe20000201400 */
[----:B------:R-:W-:Y:S06]  /*ab30*/  BRA `(.L_x_2648) ;  /* 0x0000000800f47947 */ /* 0x000fec0003800000 */
.L_x_2649:
[----:B------:R-:W2:Y:S02]  /*ab40*/  LDG.E.U16 R0, desc[UR36][R2.64] ;  /* 0x0000002402007981 */ /* 0x000ea4000c1e1500 */
[----:B--2---:R-:W0:Y:S01]  /*ab50*/  I2F.S16 R0, R0 ;  /* 0x0000000000007306 */ /* 0x004e220000101400 */
[----:B------:R-:W-:Y:S05]  /*ab60*/  BRA `(.L_x_2648) ;  /* 0x0000000800e87947 */ /* 0x000fea0003800000 */
.L_x_2644:
        /* <DEDUP_REMOVED lines=8> */
.L_x_2652:
[----:B------:R-:W2:Y:S02]  /*abf0*/  LDG.E.U16 R0, desc[UR36][R2.64] ;  /* 0x0000002402007981 */ /* 0x000ea4000c1e1500 */
[----:B--2---:R-:W-:Y:S01]  /*ac00*/  HADD2.F32 R0, -RZ, R0.H0_H0 ;  /* 0x20000000ff007230 */ /* 0x004fe20000004100 */
[----:B------:R-:W-:Y:S06]  /*ac10*/  BRA `(.L_x_2648) ;  /* 0x0000000800bc7947 */ /* 0x000fec0003800000 */
.L_x_2651:
        /* <DEDUP_REMOVED lines=8> */
.L_x_2654:
[----:B------:R-:W2:Y:S02]  /*aca0*/  LDG.E.U16 R0, desc[UR36][R2.64] ;  /* 0x0000002402007981 */ /* 0x000ea4000c1e1500 */
[----:B--2---:R-:W-:Y:S01]  /*acb0*/  HADD2.F32 R0, -RZ, R0.H0_H0 ;  /* 0x20000000ff007230 */ /* 0x004fe20000004100 */
[----:B------:R-:W-:Y:S06]  /*acc0*/  BRA `(.L_x_2648) ;  /* 0x0000000800907947 */ /* 0x000fec0003800000 */
.L_x_2653:
[----:B------:R-:W2:Y:S01]  /*acd0*/  LDG.E.64 R2, desc[UR36][R2.64] ;  /* 0x0000002402027981 */ /* 0x000ea2000c1e1b00 */
[----:B------:R-:W-:Y:S01]  /*ace0*/  UMOV UR4, 0xf0000000 ;  /* 0xf000000000047882 */ /* 0x000fe20000000000 */
[----:B------:R-:W-:Y:S01]  /*acf0*/  UMOV UR5, 0x380fffff ;  /* 0x380fffff00057882 */ /* 0x000fe20000000000 */
[----:B--2---:R-:W0:Y:S01]  /*ad00*/  F2F.F32.F64 R0, R2 ;  /* 0x0000000200007310 */ /* 0x004e220000301000 */
[----:B------:R-:W-:-:S14]  /*ad10*/  DSETP.GEU.AND P0, PT, |R2|, UR4, PT ;  /* 0x0000000402007e2a */ /* 0x000fdc000bf0e200 */
[----:B0-----:R-:W-:Y:S01]  /*ad20*/  @!P0 FMUL R0, R0, 1.175494350822287508e-38 ;  /* 0x0080000000008820 */ /* 0x001fe20000400000 */
[----:B------:R-:W-:Y:S06]  /*ad30*/  BRA `(.L_x_2648) ;  /* 0x0000000800747947 */ /* 0x000fec0003800000 */
.L_x_2643:
        /* <DEDUP_REMOVED lines=12> */
.L_x_2657:
[----:B------:R-:W2:Y:S01]  /*ae00*/  LDG.E.64 R2, desc[UR36][R2.64] ;  /* 0x0000002402027981 */ /* 0x000ea2000c1e1b00 */
[----:B------:R-:W-:Y:S01]  /*ae10*/  UMOV UR4, 0xf0000000 ;  /* 0xf000000000047882 */ /* 0x000fe20000000000 */
[----:B------:R-:W-:Y:S01]  /*ae20*/  UMOV UR5, 0x380fffff ;  /* 0x380fffff00057882 */ /* 0x000fe20000000000 */
[----:B--2---:R-:W0:Y:S01]  /*ae30*/  F2F.F32.F64 R0, R2 ;  /* 0x0000000200007310 */ /* 0x004e220000301000 */
[----:B------:R-:W-:-:S14]  /*ae40*/  DSETP.GEU.AND P0, PT, |R2|, UR4, PT ;  /* 0x0000000402007e2a */ /* 0x000fdc000bf0e200 */
[----:B0-----:R-:W-:Y:S01]  /*ae50*/  @!P0 FMUL R0, R0, 1.175494350822287508e-38 ;  /* 0x0080000000008820 */ /* 0x001fe20000400000 */
[----:B------:R-:W-:Y:S06]  /*ae60*/  BRA `(.L_x_2648) ;  /* 0x0000000800287947 */ /* 0x000fec0003800000 */
.L_x_2656:
        /* <DEDUP_REMOVED lines=23> */
[----:B------:R-:W-:Y:S01]  /*afe0*/  LOP3.LUT R0, R5, 0x80000000, R0, 0xf8, !PT ;  /* 0x8000000005007812 */ /* 0x000fe200078ef800 */
[----:B------:R-:W-:Y:S06]  /*aff0*/  BRA `(.L_x_2648) ;  /* 0x0000000400c47947 */ /* 0x000fec0003800000 */
.L_x_2659:
        /* <DEDUP_REMOVED lines=12> */
.L_x_2658:
[----:B------:R-:W2:Y:S02]  /*b0c0*/  LDG.E.U16 R0, desc[UR36][R2.64] ;  /* 0x0000002402007981 */ /* 0x000ea4000c1e1500 */
[----:B--2---:R-:W-:Y:S01]  /*b0d0*/  IMAD.U32 R0, R0, 0x10000, RZ ;  /* 0x0001000000007824 */ /* 0x004fe200078e00ff */
[----:B------:R-:W-:Y:S06]  /*b0e0*/  BRA `(.L_x_2648) ;  /* 0x0000000400887947 */ /* 0x000fec0003800000 */
.L_x_2655:
        /* <DEDUP_REMOVED lines=11> */
.L_x_2662:
        /* <DEDUP_REMOVED lines=20> */
.L_x_2664:
[----:B------:R-:W-:Y:S05]  /*b2e0*/  BSYNC.RECONVERGENT B0 ;  /* 0x0000000000007941 */ /* 0x000fea0003800200 */
.L_x_2663:
[----:B------:R-:W-:Y:S02]  /*b2f0*/  SHF.L.U32 R0, R0, 0x14, RZ ;  /* 0x0000001400007819 */ /* 0x000fe400000006ff */
[----:B------:R-:W-:-:S04]  /*b300*/  LEA R2, R2, 0x3b800000, 0x17 ;  /* 0x3b80000002027811 */ /* 0x000fc800078eb8ff */
[----:B------:R-:W-:Y:S01]  /*b310*/  LOP3.LUT R0, R2, R0, R7, 0xfe, !PT ;  /* 0x0000000002007212 */ /* 0x000fe200078efe07 */
[----:B------:R-:W-:Y:S06]  /*b320*/  BRA `(.L_x_2648) ;  /* 0x0000000000f87947 */ /* 0x000fec0003800000 */
.L_x_2661:
        /* <DEDUP_REMOVED lines=20> */
.L_x_2666:
[----:B------:R-:W-:Y:S05]  /*b470*/  BSYNC.RECONVERGENT B0 ;  /* 0x0000000000007941 */ /* 0x000fea0003800200 */
.L_x_2665:
[----:B------:R-:W-:Y:S01]  /*b480*/  IMAD.SHL.U32 R0, R0, 0x200000, RZ ;  /* 0x0020000000007824 */ /* 0x000fe200078e00ff */
[----:B------:R-:W-:-:S04]  /*b490*/  LEA R2, R2, 0x37800000, 0x17 ;  /* 0x3780000002027811 */ /* 0x000fc800078eb8ff */
[----:B------:R-:W-:Y:S01]  /*b4a0*/  LOP3.LUT R0, R2, R0, R7, 0xfe, !PT ;  /* 0x0000000002007212 */ /* 0x000fe200078efe07 */
[----:B------:R-:W-:Y:S06]  /*b4b0*/  BRA `(.L_x_2648) ;  /* 0x0000000000947947 */ /* 0x000fec0003800000 */
.L_x_2660:
[----:B------:R-:W-:-:S09]  /*b4c0*/  UISETP.NE.AND UP0, UPT, UR4, 0x1c, UPT ;  /* 0x0000001c0400788c */ /* 0x000fd2000bf05270 */
[----:B------:R-:W-:Y:S05]  /*b4d0*/  BRA.U !UP0, `(.L_x_2667) ;  /* 0x0000000108847547 */ /* 0x000fea000b800000 */
[----:B------:R-:W-:-:S09]  /*b4e0*/  UISETP.NE.AND UP0, UPT, UR4, 0x1d, UPT ;  /* 0x0000001d0400788c */ /* 0x000fd2000bf05270 */
[----:B------:R-:W-:Y:S05]  /*b4f0*/  BRA.U !UP0, `(.L_x_2668) ;  /* 0x0000000108707547 */ /* 0x000fea000b800000 */
[----:B------:R-:W-:-:S09]  /*b500*/  UISETP.NE.AND UP0, UPT, UR4, 0x2c, UPT ;  /* 0x0000002c0400788c */ /* 0x000fd2000bf05270 */
[----:B------:R-:W-:Y:S05]  /*b510*/  BRA.U UP0, `(.L_x_2647) ;  /* 0x0000000100207547 */ /* 0x000fea000b800000 */
[----:B------:R-:W2:Y:S01]  /*b520*/  LDG.E.U8 R2, desc[UR36][R2.64] ;  /* 0x0000002402027981 */ /* 0x000ea2000c1e1100 */
[----:B------:R-:W-:Y:S01]  /*b530*/  HFMA2 R0, -RZ, RZ, 3.814697265625e-06, 0 ;  /* 0x00400000ff007431 */ /* 0x000fe200000001ff */
[----:B--2---:R-:W-:-:S13]  /*b540*/  ISETP.NE.AND P0, PT, R2, RZ, PT ;  /* 0x000000ff0200720c */ /* 0x004fda0003f05270 */
[----:B------:R-:W-:Y:S05]  /*b550*/  @!P0 BRA `(.L_x_2648) ;  /* 0x00000000006c8947 */ /* 0x000fea0003800000 */
[----:B------:R-:W-:-:S13]  /*b560*/  ISETP.NE.AND P0, PT, R2, 0xff, PT ;  /* 0x000000ff0200780c */ /* 0x000fda0003f05270 */
[----:B------:R-:W-:Y:S02]  /*b570*/  @!P0 IMAD.MOV.U32 R0, RZ, RZ, 0x7f800001 ;  /* 0x7f800001ff008424 */ /* 0x000fe400078e00ff */
[----:B------:R-:W-:Y:S01]  /*b580*/  @P0 IMAD.SHL.U32 R0, R2, 0x800000, RZ ;  /* 0x0080000002000824 */ /* 0x000fe200078e00ff */
[----:B------:R-:W-:Y:S06]  /*b590*/  BRA `(.L_x_2648) ;  /* 0x00000000005c7947 */ /* 0x000fec0003800000 */
.L_x_2647:
[----:B------:R-:W-:Y:S01]  /*b5a0*/  MOV R2, 0x0 ;  /* 0x0000000000027802 */ /* 0x000fe20000000f00 */
[----:B------:R-:W0:Y:S01]  /*b5b0*/  LDCU.64 UR4, c[0x4][0x128] ;  /* 0x01002500ff0477ac */ /* 0x000e220008000a00 */
[----:B------:R-:W-:Y:S02]  /*b5c0*/  HFMA2 R8, -RZ, RZ, 0, 4.64916229248046875e-06 ;  /* 0x0000004eff087431 */ /* 0x000fe400000001ff */
[----:B------:R-:W-:Y:S01]  /*b5d0*/  IMAD.MOV.U32 R12, RZ, RZ, 0x1 ;  /* 0x00000001ff0c7424 */ /* 0x000fe200078e00ff */
[----:B------:R-:W2:Y:S01]  /*b5e0*/  LDCU.64 UR6, c[0x4][0x130] ;  /* 0x01002600ff0677ac */ /* 0x000ea20008000a00 */
[----:B------:R-:W3:Y:S01]  /*b5f0*/  LDC.64 R2, c[0x4][R2] ;  /* 0x0100000002027b82 */ /* 0x000ee20000000a00 */
[----:B------:R-:W-:Y:S01]  /*b600*/  IMAD.MOV.U32 R13, RZ, RZ, RZ ;  /* 0x000000ffff0d7224 */ /* 0x000fe200078e00ff */
[----:B------:R-:W4:Y:S01]  /*b610*/  LDCU.64 UR8, c[0x4][0x18] ;  /* 0x01000300ff0877ac */ /* 0x000f220008000a00 */
[----:B0-----:R-:W-:Y:S01]  /*b620*/  MOV R4, UR4 ;  /* 0x0000000400047c02 */ /* 0x001fe20008000f00 */
[----:B------:R-:W-:-:S02]  /*b630*/  IMAD.U32 R5, RZ, RZ, UR5 ;  /* 0x00000005ff057e24 */ /* 0x000fc4000f8e00ff */
[----:B--2---:R-:W-:Y:S01]  /*b640*/  IMAD.U32 R6, RZ, RZ, UR6 ;  /* 0x00000006ff067e24 */ /* 0x004fe2000f8e00ff */
[----:B------:R-:W-:Y:S01]  /*b650*/  MOV R7, UR7 ;  /* 0x0000000700077c02 */ /* 0x000fe20008000f00 */
[----:B----4-:R-:W-:Y:S02]  /*b660*/  IMAD.U32 R10, RZ, RZ, UR8 ;  /* 0x00000008ff0a7e24 */ /* 0x010fe4000f8e00ff */
[----:B------:R-:W-:-:S07]  /*b670*/  IMAD.U32 R11, RZ, RZ, UR9 ;  /* 0x00000009ff0b7e24 */ /* 0x000fce000f8e00ff */
[----:B------:R-:W-:-:S07]  /*b680*/  LEPC R20, `(.L_x_2669) ;  /* 0x000000001014794e */ /* 0x000fce0000000000 */
[----:B-1-3-5:R-:W-:Y:S05]  /*b690*/  CALL.ABS.NOINC R2 ;  /* 0x0000000002007343 */ /* 0x02afea0003c00000 */
.L_x_2669:
[----:B------:R-:W-:Y:S01]  /*b6a0*/  MOV R0, RZ ;  /* 0x000000ff00007202 */ /* 0x000fe20000000f00 */
[----:B------:R-:W-:Y:S06]  /*b6b0*/  BRA `(.L_x_2648) ;  /* 0x0000000000147947 */ /* 0x000fec0003800000 */
.L_x_2668:
[----:B------:R-:W2:Y:S02]  /*b6c0*/  LDG.E.64 R2, desc[UR36][R2.64] ;  /* 0x0000002402027981 */ /* 0x000ea4000c1e1b00 */
[----:B--2---:R0:W2:Y:S01]  /*b6d0*/  I2F.U64 R0, R2 ;  /* 0x0000000200007312 */ /* 0x0040a20000301000 */
[----:B------:R-:W-:Y:S05]  /*b6e0*/  BRA `(.L_x_2648) ;  /* 0x0000000000087947 */ /* 0x000fea0003800000 */
.L_x_2667:
[----:B------:R-:W2:Y:S02]  /*b6f0*/  LDG.E R0, desc[UR36][R2.64] ;  /* 0x0000002402007981 */ /* 0x000ea4000c1e1900 */
[----:B--2---:R-:W-:-:S07]  /*b700*/  I2FP.F32.U32 R0, R0 ;  /* 0x0000000000007245 */ /* 0x004fce0000201000 */
.L_x_2648:
[----:B------:R-:W-:Y:S05]  /*b710*/  BSYNC.RECONVERGENT B6 ;  /* 0x0000000000067941 */ /* 0x000fea0003800200 */
.L_x_2642:
        /* <DEDUP_REMOVED lines=12> */
.L_x_2671:
        /* <DEDUP_REMOVED lines=11> */
.L_x_2673:
[----:B------:R-:W1:Y:S02]  /*b890*/  LDCU UR4, c[0x0][0x604] ;  /* 0x0000c080ff0477ac */ /* 0x000e640008000800 */
[----:B-1----:R-:W-:-:S07]  /*b8a0*/  FMUL.FTZ R4, R19, UR4 ;  /* 0x0000000413047c20 */ /* 0x002fce0008410000 */
.L_x_2672:
[----:B------:R-:W-:Y:S05]  /*b8b0*/  BSYNC.RECONVERGENT B0 ;  /* 0x0000000000007941 */ /* 0x000fea0003800200 */
.L_x_2670:
        /* <DEDUP_REMOVED lines=17> */
.L_x_2677:
[----:B------:R-:W0:Y:S02]  /*b9d0*/  F2I.S64.TRUNC R4, R4 ;  /* 0x0000000400047311 */ /* 0x000e24000020d900 */
[----:B0-----:R-:W-:-:S05]  /*b9e0*/  IMAD.MOV.U32 R7, RZ, RZ, R4 ;  /* 0x000000ffff077224 */ /* 0x001fca00078e0004 */
[----:B------:R0:W-:Y:S01]  /*b9f0*/  STG.E.U8 desc[UR36][R2.64], R7 ;  /* 0x0000000702007986 */ /* 0x0001e2000c101124 */
[----:B------:R-:W-:Y:S05]  /*ba00*/  BRA `(.L_x_2679) ;  /* 0x0000000c00287947 */ /* 0x000fea0003800000 */
.L_x_2676:
        /* <DEDUP_REMOVED lines=9> */
.L_x_2681:
[----:B------:R-:W0:Y:S02]  /*baa0*/  F2I.FTZ.TRUNC.NTZ R5, R4 ;  /* 0x0000000400057305 */ /* 0x000e24000021f100 */
[----:B0-----:R0:W-:Y:S01]  /*bab0*/  STG.E desc[UR36][R2.64], R5 ;  /* 0x0000000502007986 */ /* 0x0011e2000c101924 */
[----:B------:R-:W-:Y:S05]  /*bac0*/  BRA `(.L_x_2679) ;  /* 0x0000000800f87947 */ /* 0x000fea0003800000 */
.L_x_2680:
[----:B------:R-:W0:Y:S02]  /*bad0*/  F2I.FTZ.TRUNC.NTZ R5, R4 ;  /* 0x0000000400057305 */ /* 0x000e24000021f100 */
[----:B0-----:R0:W-:Y:S01]  /*bae0*/  STG.E.U16 desc[UR36][R2.64], R5 ;  /* 0x0000000502007986 */ /* 0x0011e2000c101524 */
[----:B------:R-:W-:Y:S05]  /*baf0*/  BRA `(.L_x_2679) ;  /* 0x0000000800ec7947 */ /* 0x000fea0003800000 */
.L_x_2675:
        /* <DEDUP_REMOVED lines=8> */
.L_x_2683:
[----:B------:R-:W-:-:S05]  /*bb80*/  F2FP.F16.F32.PACK_AB R4, RZ, R4 ;  /* 0x00000004ff04723e */ /* 0x000fca00000000ff */
[----:B------:R0:W-:Y:S01]  /*bb90*/  STG.E.U16 desc[UR36][R2.64], R4 ;  /* 0x0000000402007986 */ /* 0x0001e2000c101524 */
[----:B------:R-:W-:Y:S05]  /*bba0*/  BRA `(.L_x_2679) ;  /* 0x0000000800c07947 */ /* 0x000fea0003800000 */
.L_x_2682:
[----:B------:R-:W-:-:S09]  /*bbb0*/  UISETP.NE.AND UP0, UPT, UR6, 0x7, UPT ;  /* 0x000000070600788c */ /* 0x000fd2000bf05270 */
[----:B------:R-:W-:Y:S05]  /*bbc0*/  BRA.U !UP0, `(.L_x_2684) ;  /* 0x00000001082c7547 */ /* 0x000fea000b800000 */
[----:B------:R-:W-:-:S09]  /*bbd0*/  UISETP.NE.AND UP0, UPT, UR6, 0x8, UPT ;  /* 0x000000080600788c */ /* 0x000fd2000bf05270 */
[----:B------:R-:W-:Y:S05]  /*bbe0*/  BRA.U !UP0, `(.L_x_2685) ;  /* 0x0000000108147547 */ /* 0x000fea000b800000 */
[----:B------:R-:W-:-:S09]  /*bbf0*/  UISETP.NE.AND UP0, UPT, UR6, 0x9, UPT ;  /* 0x000000090600788c */ /* 0x000fd2000bf05270 */
[----:B------:R-:W-:Y:S05]  /*bc00*/  BRA.U UP0, `(.L_x_2678) ;  /* 0x0000000500d07547 */ /* 0x000fea000b800000 */
[----:B------:R-:W-:-:S05]  /*bc10*/  HFMA2 R5, -RZ, RZ, 0, 0 ;  /* 0x00000000ff057431 */ /* 0x000fca00000001ff */
[----:B------:R2:W-:Y:S01]  /*bc20*/  STG.E.64 desc[UR36][R2.64], R4 ;  /* 0x0000000402007986 */ /* 0x0005e2000c101b24 */
[----:B------:R-:W-:Y:S05]  /*bc30*/  BRA `(.L_x_2679) ;  /* 0x00000008009c7947 */ /* 0x000fea0003800000 */
.L_x_2685:
[----:B------:R-:W-:-:S04]  /*bc40*/  F2FP.F16.F32.PACK_AB R5, RZ, R4 ;  /* 0x00000004ff05723e */ /* 0x000fc800000000ff */
[----:B------:R-:W-:-:S05]  /*bc50*/  PRMT R5, R5, 0x5410, RZ ;  /* 0x0000541005057816 */ /* 0x000fca00000000ff */
[----:B------:R3:W-:Y:S01]  /*bc60*/  STG.E desc[UR36][R2.64], R5 ;  /* 0x0000000502007986 */ /* 0x0007e2000c101924 */
[----:B------:R-:W-:Y:S05]  /*bc70*/  BRA `(.L_x_2679) ;  /* 0x00000008008c7947 */ /* 0x000fea0003800000 */
.L_x_2684:
[----:B------:R-:W-:-:S06]  /*bc80*/  FMUL.FTZ R4, R4, 1 ;  /* 0x3f80000004047820 */ /* 0x000fcc0000410000 */
[----:B------:R-:W0:Y:S02]  /*bc90*/  F2F.F64.F32 R4, R4 ;  /* 0x0000000400047310 */ /* 0x000e240000201800 */
[----:B0-----:R4:W-:Y:S01]  /*bca0*/  STG.E.64 desc[UR36][R2.64], R4 ;  /* 0x0000000402007986 */ /* 0x0019e2000c101b24 */
[----:B------:R-:W-:Y:S05]  /*bcb0*/  BRA `(.L_x_2679) ;  /* 0x00000008007c7947 */ /* 0x000fea0003800000 */
.L_x_2674:
        /* <DEDUP_REMOVED lines=13> */
.L_x_2689:
        /* <DEDUP_REMOVED lines=16> */
.L_x_2692:
[----:B------:R-:W-:-:S04]  /*be90*/  SHF.R.U32.HI R4, RZ, 0x18, R4 ;  /* 0x00000018ff047819 */ /* 0x000fc80000011604 */
[----:B------:R-:W-:-:S04]  /*bea0*/  LOP3.LUT R4, R5, 0x80, R4, 0xf8, !PT ;  /* 0x0000008005047812 */ /* 0x000fc800078ef804 */
[----:B------:R-:W-:-:S07]  /*beb0*/  PRMT R0, R4, 0x7610, R0 ;  /* 0x0000761004007816 */ /* 0x000fce0000000000 */
.L_x_2691:
[----:B------:R-:W-:Y:S05]  /*bec0*/  BSYNC.RECONVERGENT B0 ;  /* 0x0000000000007941 */ /* 0x000fea0003800200 */
.L_x_2690:
[----:B------:R0:W-:Y:S01]  /*bed0*/  STG.E.U8 desc[UR36][R2.64], R0 ;  /* 0x0000000002007986 */ /* 0x0001e2000c101124 */
[----:B------:R-:W-:Y:S05]  /*bee0*/  BRA `(.L_x_2679) ;  /* 0x0000000400f07947 */ /* 0x000fea0003800000 */
.L_x_2688:
        /* <DEDUP_REMOVED lines=16> */
.L_x_2695:
[----:B------:R-:W-:-:S04]  /*bff0*/  SHF.R.U32.HI R4, RZ, 0x18, R4 ;  /* 0x00000018ff047819 */ /* 0x000fc80000011604 */
[----:B------:R-:W-:-:S04]  /*c000*/  LOP3.LUT R5, R5, 0x80, R4, 0xf8, !PT ;  /* 0x0000008005057812 */ /* 0x000fc800078ef804 */
[----:B------:R-:W-:-:S07]  /*c010*/  PRMT R0, R5, 0x7610, R0 ;  /* 0x0000761005007816 */ /* 0x000fce0000000000 */
.L_x_2694:
[----:B------:R-:W-:Y:S05]  /*c020*/  BSYNC.RECONVERGENT B0 ;  /* 0x0000000000007941 */ /* 0x000fea0003800200 */
.L_x_2693:
[----:B------:R0:W-:Y:S01]  /*c030*/  STG.E.U8 desc[UR36][R2.64], R0 ;  /* 0x0000000002007986 */ /* 0x0001e2000c101124 */
[----:B------:R-:W-:Y:S05]  /*c040*/  BRA `(.L_x_2679) ;  /* 0x0000000400987947 */ /* 0x000fea0003800000 */
.L_x_2687:
        /* <DEDUP_REMOVED lines=21> */
.L_x_2697:
[----:B------:R-:W0:Y:S02]  /*c1a0*/  F2I.U64.TRUNC R4, R4 ;  /* 0x0000000400047311 */ /* 0x000e24000020d800 */
[----:B0-----:R0:W-:Y:S01]  /*c1b0*/  STG.E.64 desc[UR36][R2.64], R4 ;  /* 0x0000000402007986 */ /* 0x0011e2000c101b24 */
[----:B------:R-:W-:Y:S05]  /*c1c0*/  BRA `(.L_x_2679) ;  /* 0x0000000400387947 */ /* 0x000fea0003800000 */
.L_x_2696:
[----:B------:R-:W0:Y:S02]  /*c1d0*/  F2I.FTZ.U32.TRUNC.NTZ R5, R4 ;  /* 0x0000000400057305 */ /* 0x000e24000021f000 */
[----:B0-----:R0:W-:Y:S01]  /*c1e0*/  STG.E desc[UR36][R2.64], R5 ;  /* 0x0000000502007986 */ /* 0x0011e2000c101924 */
[----:B------:R-:W-:Y:S05]  /*c1f0*/  BRA `(.L_x_2679) ;  /* 0x00000004002c7947 */ /* 0x000fea0003800000 */
.L_x_2686:
        /* <DEDUP_REMOVED lines=10> */
.L_x_2699:
[----:B------:R-:W-:Y:S01]  /*c2a0*/  FMUL.FTZ R4, R4, 1 ;  /* 0x3f80000004047820 */ /* 0x000fe20000410000 */
[----:B------:R-:W-:-:S05]  /*c2b0*/  CS2R R6, SRZ ;  /* 0x0000000000067805 */ /* 0x000fca000001ff00 */
[----:B------:R-:W0:Y:S02]  /*c2c0*/  F2F.F64.F32 R4, R4 ;  /* 0x0000000400047310 */ /* 0x000e240000201800 */
[----:B0-----:R0:W-:Y:S01]  /*c2d0*/  STG.E.128 desc[UR36][R2.64], R4 ;  /* 0x0000000402007986 */ /* 0x0011e2000c101d24 */
[----:B------:R-:W-:Y:S05]  /*c2e0*/  BRA `(.L_x_2679) ;  /* 0x0000000000f07947 */ /* 0x000fea0003800000 */
.L_x_2698:
[----:B------:R-:W-:-:S09]  /*c2f0*/  UISETP.NE.AND UP0, UPT, UR6, 0xf, UPT ;  /* 0x0000000f0600788c */ /* 0x000fd2000bf05270 */
[----:B------:R-:W-:Y:S05]  /*c300*/  BRA.U !UP0, `(.L_x_2700) ;  /* 0x0000000108e07547 */ /* 0x000fea000b800000 */
[----:B------:R-:W-:-:S09]  /*c310*/  UISETP.NE.AND UP0, UPT, UR6, 0x17, UPT ;  /* 0x000000170600788c */ /* 0x000fd2000bf05270 */
[----:B------:R-:W-:Y:S05]  /*c320*/  BRA.U !UP0, `(.L_x_2701) ;  /* 0x00000001088c7547 */ /* 0x000fea000b800000 */
[----:B------:R-:W-:-:S09]  /*c330*/  UISETP.NE.AND UP0, UPT, UR6, 0x18, UPT ;  /* 0x000000180600788c */ /* 0x000fd2000bf05270 */
[----:B------:R-:W-:Y:S05]  /*c340*/  BRA.U !UP0, `(.L_x_2702) ;  /* 0x0000000108447547 */ /* 0x000fea000b800000 */
.L_x_2678:
        /* <DEDUP_REMOVED lines=9> */
[----:B------:R-:W-:Y:S01]  /*c3e0*/  IMAD.U32 R5, RZ, RZ, UR5 ;  /* 0x00000005ff057e24 */ /* 0x000fe2000f8e00ff */
[----:B---3--:R-:W-:Y:S01]  /*c3f0*/  MOV R6, UR6 ;  /* 0x0000000600067c02 */ /* 0x008fe20008000f00 */
[----:B------:R-:W-:-:S02]  /*c400*/  IMAD.U32 R7, RZ, RZ, UR7 ;  /* 0x00000007ff077e24 */ /* 0x000fc4000f8e00ff */
[----:B----4-:R-:W-:Y:S01]  /*c410*/  IMAD.U32 R10, RZ, RZ, UR8 ;  /* 0x00000008ff0a7e24 */ /* 0x010fe2000f8e00ff */
[----:B-1----:R-:W-:-:S07]  /*c420*/  MOV R11, UR9 ;  /* 0x00000009000b7c02 */ /* 0x002fce0008000f00 */
[----:B------:R-:W-:-:S07]  /*c430*/  LEPC R20, `(.L_x_2703) ;  /* 0x000000001014794e */ /* 0x000fce0000000000 */
[----:B--2---:R-:W-:Y:S05]  /*c440*/  CALL.ABS.NOINC R2 ;  /* 0x0000000002007343 */ /* 0x004fea0003c00000 */
.L_x_2703:
[----:B------:R-:W-:Y:S05]  /*c450*/  BRA `(.L_x_2679) ;  /* 0x0000000000947947 */ /* 0x000fea0003800000 */
.L_x_2702:
[----:B------:R-:W-:Y:S01]  /*c460*/  LOP3.LUT R6, R4, 0x7fffffff, RZ, 0xc0, !PT ;  /* 0x7fffffff04067812 */ /* 0x000fe200078ec0ff */
[----:B------:R-:W-:Y:S01]  /*c470*/  BSSY.RECONVERGENT B0, `(.L_x_2704) ;  /* 0x000000b000007945 */ /* 0x000fe20003800200 */
[----:B------:R-:W-:Y:S01]  /*c480*/  SHF.R.U32.HI R7, RZ, 0x18, R4 ;  /* 0x00000018ff077819 */ /* 0x000fe20000011604 */
[----:B------:R-:W-:Y:S01]  /*c490*/  IMAD.MOV.U32 R0, RZ, RZ, 0x7f ;  /* 0x0000007fff007424 */ /* 0x000fe200078e00ff */
        /* <DEDUP_REMOVED lines=8> */
.L_x_2705:
[----:B------:R-:W-:Y:S05]  /*c520*/  BSYNC.RECONVERGENT B0 ;  /* 0x0000000000007941 */ /* 0x000fea0003800200 */
.L_x_2704:
[----:B------:R-:W-:-:S05]  /*c530*/  LOP3.LUT R5, R0, 0x80, R7, 0xf8, !PT ;  /* 0x0000008000057812 */ /* 0x000fca00078ef807 */
[----:B------:R0:W-:Y:S01]  /*c540*/  STG.E.U8 desc[UR36][R2.64], R5 ;  /* 0x0000000502007986 */ /* 0x0001e2000c101124 */
[----:B------:R-:W-:Y:S05]  /*c550*/  BRA `(.L_x_2679) ;  /* 0x0000000000547947 */ /* 0x000fea0003800000 */
.L_x_2701:
        /* <DEDUP_REMOVED lines=11> */
.L_x_2707:
[----:B------:R-:W-:Y:S01]  /*c610*/  IMAD.MOV.U32 R0, RZ, RZ, 0x7f ;  /* 0x0000007fff007424 */ /* 0x000fe200078e00ff */
[----:B------:R-:W-:-:S04]  /*c620*/  ISETP.GT.U32.AND P0, PT, R6, 0x7f800000, PT ;  /* 0x7f8000000600780c */ /* 0x000fc80003f04070 */
[----:B------:R-:W-:-:S09]  /*c630*/  SEL R0, R0, 0x7c, P0 ;  /* 0x0000007c00007807 */ /* 0x000fd20000000000 */
.L_x_2708:
[----:B------:R-:W-:Y:S05]  /*c640*/  BSYNC.RECONVERGENT B0 ;  /* 0x0000000000007941 */ /* 0x000fea0003800200 */
.L_x_2706:
[----:B------:R-:W-:-:S04]  /*c650*/  SHF.R.U32.HI R5, RZ, 0x18, R4 ;  /* 0x00000018ff057819 */ /* 0x000fc80000011604 */
[----:B------:R-:W-:-:S05]  /*c660*/  LOP3.LUT R5, R0, 0x80, R5, 0xf8, !PT ;  /* 0x0000008000057812 */ /* 0x000fca00078ef805 */
[----:B------:R0:W-:Y:S01]  /*c670*/  STG.E.U8 desc[UR36][R2.64], R5 ;  /* 0x0000000502007986 */ /* 0x0001e2000c101124 */
[----:B------:R-:W-:Y:S05]  /*c680*/  BRA `(.L_x_2679) ;  /* 0x0000000000087947 */ /* 0x000fea0003800000 */
.L_x_2700:
[----:B------:R-:W-:-:S05]  /*c690*/  F2FP.BF16.F32.PACK_AB R4, RZ, R4 ;  /* 0x00000004ff04723e */ /* 0x000fca00000010ff */
[----:B------:R0:W-:Y:S02]  /*c6a0*/  STG.E.U16 desc[UR36][R2.64], R4 ;  /* 0x0000000402007986 */ /* 0x0001e4000c101524 */
.L_x_2679:
[----:B------:R-:W-:-:S07]  /*c6b0*/  IADD3 R17, PT, PT, R17, 0x80, RZ ;  /* 0x0000008011117810 */ /* 0x000fce0007ffe0ff */
.L_x_2612:
[----:B------:R-:W-:Y:S05]  /*c6c0*/  BSYNC.RECONVERGENT B7 ;  /* 0x0000000000077941 */ /* 0x000fea0003800200 */
.L_x_2611:
[----:B------:R-:W5:Y:S02]  /*c6d0*/  LDCU UR4, c[0x0][0x380] ;  /* 0x00007000ff0477ac */ /* 0x000f640008000800 */
[----:B-----5:R-:W-:-:S13]  /*c6e0*/  ISETP.GE.AND P0, PT, R17, UR4, PT ;  /* 0x0000000411007c0c */ /* 0x020fda000bf06270 */
[----:B------:R-:W-:Y:S05]  /*c6f0*/  @P0 EXIT ;  /* 0x000000000000094d */ /* 0x000fea0003800000 */
[----:B------:R-:W5:Y:S01]  /*c700*/  LDCU UR4, c[0x0][0x388] ;  /* 0x00007100ff0477ac */ /* 0x000f620008000800 */
[----:B------:R-:W-:Y:S01]  /*c710*/  IMAD.MOV.U32 R18, RZ, RZ, RZ ;  /* 0x000000ffff127224 */ /* 0x000fe200078e00ff */
[----:B------:R-:W-:Y:S01]  /*c720*/  MOV R16, RZ ;  /* 0x000000ff00107202 */ /* 0x000fe20000000f00 */
[----:B0-----:R-:W-:Y:S01]  /*c730*/  IMAD.MOV.U32 R0, RZ, RZ, RZ ;  /* 0x000000ffff007224 */ /* 0x001fe200078e00ff */
        /* <DEDUP_REMOVED lines=350> */
.L_x_2709:
[----:B------:R-:W0:Y:S01]  /*dd20*/  LDCU.64 UR6, c[0x0][0x5e8] ;  /* 0x0000bd00ff0677ac */ /* 0x000e220008000a00 */
[----:B------:R-:W-:Y:S01]  /*dd30*/  BSSY.RECONVERGENT B6, `(.L_x_2710) ;  /* 0x00000e0000067945 */ /* 0x000fe20003800200 */
[----:B------:R-:W1:Y:S01]  /*dd40*/  LDCU.64 UR8, c[0x0][0x5f0] ;  /* 0x0000be00ff0877ac */ /* 0x000e620008000a00 */
[----:B------:R-:W-:-:S04]  /*dd50*/  UPRMT UR4, UR41, 0x7771, URZ ;  /* 0x0000777129047896 */ /* 0x000fc800080000ff */
[----:B------:R-:W-:Y:S01]  /*dd60*/  UISETP.GT.AND UP0, UPT, UR4, 0x9, UPT ;  /* 0x000000090400788c */ /* 0x000fe2000bf04270 */
[----:B0-----:R-:W-:Y:S02]  /*dd70*/  IADD3 R16, P0, PT, R16, UR6, RZ ;  /* 0x0000000610107c10 */ /* 0x001fe4000ff1e0ff */
[----:B-1234-:R-:W-:-:S03]  /*dd80*/  IADD3 R2, P1, PT, R0, UR8, RZ ;  /* 0x0000000800027c10 */ /* 0x01efc6000ff3e0ff */
        /* <DEDUP_REMOVED lines=14> */
.L_x_2714:
[----:B------:R-:W2:Y:S02]  /*de70*/  LDG.E.U8 R2, desc[UR36][R2.64] ;  /* 0x0000002402027981 */ /* 0x000ea4000c1e1100 */
[----:B--2---:R-:W-:Y:S01]  /*de80*/  I2FP.F32.U32 R19, R2 ;  /* 0x0000000200137245 */ /* 0x004fe20000201000 */
[----:B------:R-:W-:Y:S06]  /*de90*/  BRA `(.L_x_2716) ;  /* 0x0000000c00247947 */ /* 0x000fec0003800000 */
.L_x_2713:
        /* <DEDUP_REMOVED lines=9> */
.L_x_2718:
[----:B------:R-:W2:Y:S02]  /*df30*/  LDG.E R2, desc[UR36][R2.64] ;  /* 0x0000002402027981 */ /* 0x000ea4000c1e1900 */
[----:B--2---:R-:W-:Y:S01]  /*df40*/  I2FP.F32.S32 R19, R2 ;  /* 0x0000000200137245 */ /* 0x004fe20000201400 */
[----:B------:R-:W-:Y:S06]  /*df50*/  BRA `(.L_x_2716) ;  /* 0x0000000800f47947 */ /* 0x000fec0003800000 */
.L_x_2717:
[----:B------:R-:W2:Y:S02]  /*df60*/  LDG.E.U16 R2, desc[UR36][R2.64] ;  /* 0x0000002402027981 */ /* 0x000ea4000c1e1500 */
[----:B--2---:R0:W1:Y:S01]  /*df70*/  I2F.S16 R19, R2 ;  /* 0x0000000200137306 */ /* 0x0040620000101400 */
[----:B------:R-:W-:Y:S05]  /*df80*/  BRA `(.L_x_2716) ;  /* 0x0000000800e87947 */ /* 0x000fea0003800000 */
.L_x_2712:
        /* <DEDUP_REMOVED lines=8> */
.L_x_2720:
[----:B------:R-:W2:Y:S02]  /*e010*/  LDG.E.U16 R2, desc[UR36][R2.64] ;  /* 0x0000002402027981 */ /* 0x000ea4000c1e1500 */
[----:B--2---:R-:W-:Y:S01]  /*e020*/  HADD2.F32 R19, -RZ, R2.H0_H0 ;  /* 0x20000002ff137230 */ /* 0x004fe20000004100 */
[----:B------:R-:W-:Y:S06]  /*e030*/  BRA `(.L_x_2716) ;  /* 0x0000000800bc7947 */ /* 0x000fec0003800000 */
.L_x_2719:
        /* <DEDUP_REMOVED lines=8> */
.L_x_2722:
[----:B------:R-:W2:Y:S02]  /*e0c0*/  LDG.E.U16 R2, desc[UR36][R2.64] ;  /* 0x0000002402027981 */ /* 0x000ea4000c1e1500 */
[----:B--2---:R-:W-:Y:S01]  /*e0d0*/  HADD2.F32 R19, -RZ, R2.H0_H0 ;  /* 0x20000002ff137230 */ /* 0x004fe20000004100 */
[----:B------:R-:W-:Y:S06]  /*e0e0*/  BRA `(.L_x_2716) ;  /* 0x0000000800907947 */ /* 0x000fec0003800000 */
.L_x_2721:
[----:B------:R-:W2:Y:S01]  /*e0f0*/  LDG.E.64 R2, desc[UR36][R2.64] ;  /* 0x0000002402027981 */ /* 0x000ea2000c1e1b00 */
[----:B------:R-:W-:Y:S01]  /*e100*/  UMOV UR4, 0xf0000000 ;  /* 0xf000000000047882 */ /* 0x000fe20000000000 */
[----:B------:R-:W-:Y:S01]  /*e110*/  UMOV UR5, 0x380fffff ;  /* 0x380fffff00057882 */ /* 0x000fe20000000000 */
[----:B--2---:R-:W0:Y:S01]  /*e120*/  F2F.F32.F64 R19, R2 ;  /* 0x0000000200137310 */ /* 0x004e220000301000 */
[----:B------:R-:W-:-:S14]  /*e130*/  DSETP.GEU.AND P0, PT, |R2|, UR4, PT ;  /* 0x0000000402007e2a */ /* 0x000fdc000bf0e200 */
[----:B0-----:R-:W-:Y:S01]  /*e140*/  @!P0 FMUL R19, R19, 1.175494350822287508e-38 ;  /* 0x0080000013138820 */ /* 0x001fe20000400000 */
[----:B------:R-:W-:Y:S06]  /*e150*/  BRA `(.L_x_2716) ;  /* 0x0000000800747947 */ /* 0x000fec0003800000 */
.L_x_2711:
        /* <DEDUP_REMOVED lines=12> */
.L_x_2725:
[----:B------:R-:W2:Y:S01]  /*e220*/  LDG.E.64 R2, desc[UR36][R2.64] ;  /* 0x0000002402027981 */ /* 0x000ea2000c1e1b00 */
[----:B------:R-:W-:Y:S01]  /*e230*/  UMOV UR4, 0xf0000000 ;  /* 0xf000000000047882 */ /* 0x000fe20000000000 */
[----:B------:R-:W-:Y:S01]  /*e240*/  UMOV UR5, 0x380fffff ;  /* 0x380fffff00057882 */ /* 0x000fe20000000000 */
[----:B--2---:R-:W0:Y:S01]  /*e250*/  F2F.F32.F64 R19, R2 ;  /* 0x0000000200137310 */ /* 0x004e220000301000 */
[----:B------:R-:W-:-:S14]  /*e260*/  DSETP.GEU.AND P0, PT, |R2|, UR4, PT ;  /* 0x0000000402007e2a */ /* 0x000fdc000bf0e200 */
[----:B0-----:R-:W-:Y:S01]  /*e270*/  @!P0 FMUL R19, R19, 1.175494350822287508e-38 ;  /* 0x0080000013138820 */ /* 0x001fe20000400000 */
[----:B------:R-:W-:Y:S06]  /*e280*/  BRA `(.L_x_2716) ;  /* 0x0000000800287947 */ /* 0x000fec0003800000 */
.L_x_2724:
        /* <DEDUP_REMOVED lines=13> */
[----:B------:R-:W-:-:S04]  /*e360*/  VIADDMNMX.U32 R4, R4, R5, 0x4, !PT ;  /* 0x0000000404047446 */ /* 0x000fc80007800005 */
[----:B------:R-:W-:Y:S02]  /*e370*/  IADD3 R5, PT, PT, R4, -0x4, RZ ;  /* 0xfffffffc04057810 */ /* 0x000fe40007ffe0ff */
[C---:B------:R-:W-:Y:S02]  /*e380*/  IADD3 R4, PT, PT, R0.reuse, 0x1000000, RZ ;  /* 0x0100000000047810 */ /* 0x040fe40007ffe0ff */
        /* <DEDUP_REMOVED lines=9> */
.L_x_2727:
        /* <DEDUP_REMOVED lines=12> */
.L_x_2726:
[----:B------:R-:W2:Y:S02]  /*e4e0*/  LDG.E.U16 R2, desc[UR36][R2.64] ;  /* 0x0000002402027981 */ /* 0x000ea4000c1e1500 */
[----:B--2---:R-:W-:Y:S01]  /*e4f0*/  SHF.L.U32 R19, R2, 0x10, RZ ;  /* 0x0000001002137819 */ /* 0x004fe200000006ff */
[----:B------:R-:W-:Y:S06]  /*e500*/  BRA `(.L_x_2716) ;  /* 0x0000000400887947 */ /* 0x000fec0003800000 */
.L_x_2723:
        /* <DEDUP_REMOVED lines=11> */
.L_x_2730:
        /* <DEDUP_REMOVED lines=20> */
.L_x_2732:
[----:B------:R-:W-:Y:S05]  /*e700*/  BSYNC.RECONVERGENT B0 ;  /* 0x0000000000007941 */ /* 0x000fea0003800200 */
.L_x_2731:
[----:B------:R-:W-:Y:S01]  /*e710*/  IMAD.SHL.U32 R0, R0, 0x100000, RZ ;  /* 0x0010000000007824 */ /* 0x000fe200078e00ff */
[----:B------:R-:W-:-:S04]  /*e720*/  LEA R2, R2, 0x3b800000, 0x17 ;  /* 0x3b80000002027811 */ /* 0x000fc800078eb8ff */
[----:B------:R-:W-:Y:S01]  /*e730*/  LOP3.LUT R19, R2, R0, R19, 0xfe, !PT ;  /* 0x0000000002137212 */ /* 0x000fe200078efe13 */
[----:B------:R-:W-:Y:S06]  /*e740*/  BRA `(.L_x_2716) ;  /* 0x0000000000f87947 */ /* 0x000fec0003800000 */
.L_x_2729:
        /* <DEDUP_REMOVED lines=20> */
.L_x_2734:
[----:B------:R-:W-:Y:S05]  /*e890*/  BSYNC.RECONVERGENT B0 ;  /* 0x0000000000007941 */ /* 0x000fea0003800200 */
.L_x_2733:
[----:B------:R-:W-:Y:S02]  /*e8a0*/  SHF.L.U32 R0, R0, 0x15, RZ ;  /* 0x0000001500007819 */ /* 0x000fe400000006ff */
[----:B------:R-:W-:-:S04]  /*e8b0*/  LEA R2, R2, 0x37800000, 0x17 ;  /* 0x3780000002027811 */ /* 0x000fc800078eb8ff */
[----:B------:R-:W-:Y:S01]  /*e8c0*/  LOP3.LUT R19, R2, R0, R19, 0xfe, !PT ;  /* 0x0000000002137212 */ /* 0x000fe200078efe13 */
[----:B------:R-:W-:Y:S06]  /*e8d0*/  BRA `(.L_x_2716) ;  /* 0x0000000000947947 */ /* 0x000fec0003800000 */
.L_x_2728:
        /* <DEDUP_REMOVED lines=14> */
.L_x_2715:
[----:B------:R-:W-:Y:S01]  /*e9c0*/  MOV R2, 0x0 ;  /* 0x0000000000027802 */ /* 0x000fe20000000f00 */
[----:B------:R-:W0:Y:S01]  /*e9d0*/  LDCU.64 UR4, c[0x4][0x128] ;  /* 0x01002500ff0477ac */ /* 0x000e220008000a00 */
[----:B------:R-:W-:Y:S02]  /*e9e0*/  HFMA2 R8, -RZ, RZ, 0, 4.64916229248046875e-06 ;  /* 0x0000004eff087431 */ /* 0x000fe400000001ff */
[----:B------:R-:W-:Y:S01]  /*e9f0*/  IMAD.MOV.U32 R12, RZ, RZ, 0x1 ;  /* 0x00000001ff0c7424 */ /* 0x000fe200078e00ff */
[----:B------:R-:W-:Y:S01]  /*ea00*/  MOV R13, RZ ;  /* 0x000000ff000d7202 */ /* 0x000fe20000000f00 */
[----:B------:R-:W1:Y:S01]  /*ea10*/  LDCU.64 UR6, c[0x4][0x130] ;  /* 0x01002600ff0677ac */ /* 0x000e620008000a00 */
[----:B------:R-:W2:Y:S01]  /*ea20*/  LDC.64 R2, c[0x4][R2] ;  /* 0x0100000002027b82 */ /* 0x000ea20000000a00 */
[----:B------:R-:W3:Y:S01]  /*ea30*/  LDCU.64 UR8, c[0x4][0x18] ;  /* 0x01000300ff0877ac */ /* 0x000ee20008000a00 */
[----:B0-----:R-:W-:Y:S01]  /*ea40*/  MOV R4, UR4 ;  /* 0x0000000400047c02 */ /* 0x001fe20008000f00 */
[----:B------:R-:W-:Y:S01]  /*ea50*/  IMAD.U32 R5, RZ, RZ, UR5 ;  /* 0x00000005ff057e24 */ /* 0x000fe2000f8e00ff */
[----:B-1----:R-:W-:Y:S01]  /*ea60*/  MOV R6, UR6 ;  /* 0x0000000600067c02 */ /* 0x002fe20008000f00 */
[----:B------:R-:W-:Y:S01]  /*ea70*/  IMAD.U32 R7, RZ, RZ, UR7 ;  /* 0x00000007ff077e24 */ /* 0x000fe2000f8e00ff */
[----:B---3--:R-:W-:Y:S01]  /*ea80*/  MOV R10, UR8 ;  /* 0x00000008000a7c02 */ /* 0x008fe20008000f00 */
[----:B------:R-:W-:-:S07]  /*ea90*/  IMAD.U32 R11, RZ, RZ, UR9 ;  /* 0x00000009ff0b7e24 */ /* 0x000fce000f8e00ff */
[----:B------:R-:W-:-:S07]  /*eaa0*/  LEPC R20, `(.L_x_2737) ;  /* 0x000000001014794e */ /* 0x000fce0000000000 */
[----:B--2---:R-:W-:Y:S05]  /*eab0*/  CALL.ABS.NOINC R2 ;  /* 0x0000000002007343 */ /* 0x004fea0003c00000 */
.L_x_2737:
[----:B------:R-:W-:Y:S01]  /*eac0*/  IMAD.MOV.U32 R19, RZ, RZ, RZ ;  /* 0x000000ffff137224 */ /* 0x000fe200078e00ff */
[----:B------:R-:W-:Y:S06]  /*ead0*/  BRA `(.L_x_2716) ;  /* 0x0000000000147947 */ /* 0x000fec0003800000 */
.L_x_2736:
[----:B------:R-:W2:Y:S02]  /*eae0*/  LDG.E.64 R2, desc[UR36][R2.64] ;  /* 0x0000002402027981 */ /* 0x000ea4000c1e1b00 */
[----:B--2---:R0:W1:Y:S01]  /*eaf0*/  I2F.U64 R19, R2 ;  /* 0x0000000200137312 */ /* 0x0040620000301000 */
[----:B------:R-:W-:Y:S05]  /*eb00*/  BRA `(.L_x_2716) ;  /* 0x0000000000087947 */ /* 0x000fea0003800000 */
.L_x_2735:
[----:B------:R-:W2:Y:S02]  /*eb10*/  LDG.E R2, desc[UR36][R2.64] ;  /* 0x0000002402027981 */ /* 0x000ea4000c1e1900 */
[----:B--2---:R-:W-:-:S07]  /*eb20*/  I2FP.F32.U32 R19, R2 ;  /* 0x0000000200137245 */ /* 0x004fce0000201000 */
.L_x_2716:
[----:B------:R-:W-:Y:S05]  /*eb30*/  BSYNC.RECONVERGENT B6 ;  /* 0x0000000000067941 */ /* 0x000fea0003800200 */
.L_x_2710:
        /* <DEDUP_REMOVED lines=18> */
.L_x_2742:
[----:B------:R-:W2:Y:S02]  /*ec60*/  LDG.E.U8 R0, desc[UR36][R2.64] ;  /* 0x0000002402007981 */ /* 0x000ea4000c1e1100 */
[----:B--2---:R-:W-:Y:S01]  /*ec70*/  I2FP.F32.U32 R0, R0 ;  /* 0x0000000000007245 */ /* 0x004fe20000201000 */
[----:B------:R-:W-:Y:S06]  /*ec80*/  BRA `(.L_x_2744) ;  /* 0x0000000c00247947 */ /* 0x000fec0003800000 */
.L_x_2741:
        /* <DEDUP_REMOVED lines=9> */
.L_x_2746:
[----:B------:R-:W2:Y:S02]  /*ed20*/  LDG.E R0, desc[UR36][R2.64] ;  /* 0x0000002402007981 */ /* 0x000ea4000c1e1900 */
[----:B--2---:R-:W-:Y:S01]  /*ed30*/  I2FP.F32.S32 R0, R0 ;  /* 0x0000000000007245 */ /* 0x004fe20000201400 */
[----:B------:R-:W-:Y:S06]  /*ed40*/  BRA `(.L_x_2744) ;  /* 0x0000000800f47947 */ /* 0x000fec0003800000 */
.L_x_2745:
[----:B------:R-:W2:Y:S02]  /*ed50*/  LDG.E.U16 R0, desc[UR36][R2.64] ;  /* 0x0000002402007981 */ /* 0x000ea4000c1e1500 */
[----:B--2---:R-:W2:Y:S01]  /*ed60*/  I2F.S16 R0, R0 ;  /* 0x0000000000007306 */ /* 0x004ea20000101400 */
[----:B------:R-:W-:Y:S05]  /*ed70*/  BRA `(.L_x_2744) ;  /* 0x0000000800e87947 */ /* 0x000fea0003800000 */
.L_x_2740:
        /* <DEDUP_REMOVED lines=8> */
.L_x_2748:
[----:B------:R-:W2:Y:S02]  /*ee00*/  LDG.E.U16 R0, desc[UR36][R2.64] ;  /* 0x0000002402007981 */ /* 0x000ea4000c1e1500 */
[----:B--2---:R-:W-:Y:S01]  /*ee10*/  HADD2.F32 R0, -RZ, R0.H0_H0 ;  /* 0x20000000ff007230 */ /* 0x004fe20000004100 */
[----:B------:R-:W-:Y:S06]  /*ee20*/  BRA `(.L_x_2744) ;  /* 0x0000000800bc7947 */ /* 0x000fec0003800000 */
.L_x_2747:
        /* <DEDUP_REMOVED lines=8> */
.L_x_2750:
[----:B------:R-:W2:Y:S02]  /*eeb0*/  LDG.E.U16 R0, desc[UR36][R2.64] ;  /* 0x0000002402007981 */ /* 0x000ea4000c1e1500 */
[----:B--2---:R-:W-:Y:S01]  /*eec0*/  HADD2.F32 R0, -RZ, R0.H0_H0 ;  /* 0x20000000ff007230 */ /* 0x004fe20000004100 */
[----:B------:R-:W-:Y:S06]  /*eed0*/  BRA `(.L_x_2744) ;  /* 0x0000000800907947 */ /* 0x000fec0003800000 */
.L_x_2749:
[----:B------:R-:W2:Y:S01]  /*eee0*/  LDG.E.64 R2, desc[UR36][R2.64] ;  /* 0x0000002402027981 */ /* 0x000ea2000c1e1b00 */
[----:B------:R-:W-:Y:S01]  /*eef0*/  UMOV UR4, 0xf0000000 ;  /* 0xf000000000047882 */ /* 0x000fe20000000000 */
[----:B------:R-:W-:Y:S01]  /*ef00*/  UMOV UR5, 0x380fffff ;  /* 0x380fffff00057882 */ /* 0x000fe20000000000 */
[----:B--2---:R-:W0:Y:S01]  /*ef10*/  F2F.F32.F64 R0, R2 ;  /* 0x0000000200007310 */ /* 0x004e220000301000 */
[----:B------:R-:W-:-:S14]  /*ef20*/  DSETP.GEU.AND P0, PT, |R2|, UR4, PT ;  /* 0x0000000402007e2a */ /* 0x000fdc000bf0e200 */
[----:B0-----:R-:W-:Y:S01]  /*ef30*/  @!P0 FMUL R0, R0, 1.175494350822287508e-38 ;  /* 0x0080000000008820 */ /* 0x001fe20000400000 */
[----:B------:R-:W-:Y:S06]  /*ef40*/  BRA `(.L_x_2744) ;  /* 0x0000000800747947 */ /* 0x000fec0003800000 */
.L_x_2739:
        /* <DEDUP_REMOVED lines=12> */
.L_x_2753:
[----:B------:R-:W2:Y:S01]  /*f010*/  LDG.E.64 R2, desc[UR36][R2.64] ;  /* 0x0000002402027981 */ /* 0x000ea2000c1e1b00 */
[----:B------:R-:W-:Y:S01]  /*f020*/  UMOV UR4, 0xf0000000 ;  /* 0xf000000000047882 */ /* 0x000fe20000000000 */
[----:B------:R-:W-:Y:S01]  /*f030*/  UMOV UR5, 0x380fffff ;  /* 0x380fffff00057882 */ /* 0x000fe20000000000 */
[----:B--2---:R-:W0:Y:S01]  /*f040*/  F2F.F32.F64 R0, R2 ;  /* 0x0000000200007310 */ /* 0x004e220000301000 */
[----:B------:R-:W-:-:S14]  /*f050*/  DSETP.GEU.AND P0, PT, |R2|, UR4, PT ;  /* 0x0000000402007e2a */ /* 0x000fdc000bf0e200 */
[----:B0-----:R-:W-:Y:S01]  /*f060*/  @!P0 FMUL R0, R0, 1.175494350822287508e-38 ;  /* 0x0080000000008820 */ /* 0x001fe20000400000 */
[----:B------:R-:W-:Y:S06]  /*f070*/  BRA `(.L_x_2744) ;  /* 0x0000000800287947 */ /* 0x000fec0003800000 */
.L_x_2752:
        /* <DEDUP_REMOVED lines=16> */
[----:B------:R-:W-:Y:S01]  /*f180*/  IMAD.SHL.U32 R7, R5, 0x800000, RZ ;  /* 0x0080000005077824 */ /* 0x000fe200078e00ff */
[----:B------:R-:W-:-:S04]  /*f190*/  IADD3 R5, PT, PT, R4, 0x1000000, RZ ;  /* 0x0100000004057810 */ /* 0x000fc80007ffe0ff */
[----:B------:R-:W-:Y:S02]  /*f1a0*/  LEA.HI R6, R6, -R7, RZ, 0x1c ;  /* 0x8000000706067211 */ /* 0x000fe400078fe0ff */
[----:B------:R-:W-:-:S03]  /*f1b0*/  SHF.R.S32.HI R5, RZ, 0x8, R5 ;  /* 0x00000008ff057819 */ /* 0x000fc60000011405 */
[----:B------:R-:W-:-:S05]  /*f1c0*/  VIADD R6, R6, 0x3c000000 ;  /* 0x3c00000006067836 */ /* 0x000fca0000000000 */
[----:B------:R-:W-:-:S04]  /*f1d0*/  LOP3.LUT R5, R6, 0x7f800000, R5, 0xf8, !PT ;  /* 0x7f80000006057812 */ /* 0x000fc800078ef805 */
[----:B------:R-:W-:-:S04]  /*f1e0*/  SEL R5, R5, RZ, P0 ;  /* 0x000000ff05057207 */ /* 0x000fc80000000000 */
[----:B------:R-:W-:Y:S01]  /*f1f0*/  LOP3.LUT R0, R5, 0x80000000, R0, 0xf8, !PT ;  /* 0x8000000005007812 */ /* 0x000fe200078ef800 */
[----:B------:R-:W-:Y:S06]  /*f200*/  BRA `(.L_x_2744) ;  /* 0x0000000400c47947 */ /* 0x000fec0003800000 */
.L_x_2755:
        /* <DEDUP_REMOVED lines=12> */
.L_x_2754:
[----:B------:R-:W2:Y:S02]  /*f2d0*/  LDG.E.U16 R0, desc[UR36][R2.64] ;  /* 0x0000002402007981 */ /* 0x000ea4000c1e1500 */
[----:B--2---:R-:W-:Y:S01]  /*f2e0*/  SHF.L.U32 R0, R0, 0x10, RZ ;  /* 0x0000001000007819 */ /* 0x004fe200000006ff */
[----:B------:R-:W-:Y:S06]  /*f2f0*/  BRA `(.L_x_2744) ;  /* 0x0000000400887947 */ /* 0x000fec0003800000 */
.L_x_2751:
        /* <DEDUP_REMOVED lines=11> */
.L_x_2758:
        /* <DEDUP_REMOVED lines=20> */
.L_x_2760:
[----:B------:R-:W-:Y:S05]  /*f4f0*/  BSYNC.RECONVERGENT B0 ;  /* 0x0000000000007941 */ /* 0x000fea0003800200 */
.L_x_2759:
[----:B------:R-:W-:Y:S01]  /*f500*/  IMAD.SHL.U32 R0, R0, 0x100000, RZ ;  /* 0x0010000000007824 */ /* 0x000fe200078e00ff */
[----:B------:R-:W-:-:S04]  /*f510*/  LEA R2, R2, 0x3b800000, 0x17 ;  /* 0x3b80000002027811 */ /* 0x000fc800078eb8ff */
[----:B------:R-:W-:Y:S01]  /*f520*/  LOP3.LUT R0, R2, R0, R7, 0xfe, !PT ;  /* 0x0000000002007212 */ /* 0x000fe200078efe07 */
[----:B------:R-:W-:Y:S06]  /*f530*/  BRA `(.L_x_2744) ;  /* 0x0000000000f87947 */ /* 0x000fec0003800000 */
.L_x_2757:
        /* <DEDUP_REMOVED lines=20> */
.L_x_2762:
[----:B------:R-:W-:Y:S05]  /*f680*/  BSYNC.RECONVERGENT B0 ;  /* 0x0000000000007941 */ /* 0x000fea0003800200 */
.L_x_2761:
[----:B------:R-:W-:Y:S02]  /*f690*/  SHF.L.U32 R0, R0, 0x15, RZ ;  /* 0x0000001500007819 */ /* 0x000fe400000006ff */
[----:B------:R-:W-:-:S04]  /*f6a0*/  LEA R2, R2, 0x37800000, 0x17 ;  /* 0x3780000002027811 */ /* 0x000fc800078eb8ff */
[----:B------:R-:W-:Y:S01]  /*f6b0*/  LOP3.LUT R0, R2, R0, R7, 0xfe, !PT ;  /* 0x0000000002007212 */ /* 0x000fe200078efe07 */
[----:B------:R-:W-:Y:S06]  /*f6c0*/  BRA `(.L_x_2744) ;  /* 0x0000000000947947 */ /* 0x000fec0003800000 */
.L_x_2756:
        /* <DEDUP_REMOVED lines=14> */
.L_x_2743:
[----:B------:R-:W-:Y:S01]  /*f7b0*/  MOV R2, 0x0 ;  /* 0x0000000000027802 */ /* 0x000fe20000000f00 */
[----:B------:R-:W0:Y:S01]  /*f7c0*/  LDCU.64 UR4, c[0x4][0x128] ;  /* 0x01002500ff0477ac */ /* 0x000e220008000a00 */
[----:B------:R-:W-:Y:S02]  /*f7d0*/  HFMA2 R8, -RZ, RZ, 0, 4.64916229248046875e-06 ;  /* 0x0000004eff087431 */ /* 0x000fe400000001ff */
[----:B------:R-:W-:Y:S01]  /*f7e0*/  IMAD.MOV.U32 R12, RZ, RZ, 0x1 ;  /* 0x00000001ff0c7424 */ /* 0x000fe200078e00ff */
[----:B------:R-:W-:Y:S01]  /*f7f0*/  MOV R13, RZ ;  /* 0x000000ff000d7202 */ /* 0x000fe20000000f00 */
[----:B------:R-:W1:Y:S01]  /*f800*/  LDCU.64 UR6, c[0x4][0x130] ;  /* 0x01002600ff0677ac */ /* 0x000e620008000a00 */
[----:B------:R-:W2:Y:S01]  /*f810*/  LDC.64 R2, c[0x4][R2] ;  /* 0x0100000002027b82 */ /* 0x000ea20000000a00 */
[----:B------:R-:W4:Y:S01]  /*f820*/  LDCU.64 UR8, c[0x4][0x18] ;  /* 0x01000300ff0877ac */ /* 0x000f220008000a00 */
[----:B0-----:R-:W-:Y:S01]  /*f830*/  MOV R4, UR4 ;  /* 0x0000000400047c02 */ /* 0x001fe20008000f00 */
[----:B------:R-:W-:Y:S01]  /*f840*/  IMAD.U32 R5, RZ, RZ, UR5 ;  /* 0x00000005ff057e24 */ /* 0x000fe2000f8e00ff */
[----:B-1----:R-:W-:Y:S01]  /*f850*/  MOV R6, UR6 ;  /* 0x0000000600067c02 */ /* 0x002fe20008000f00 */
[----:B------:R-:W-:Y:S01]  /*f860*/  IMAD.U32 R7, RZ, RZ, UR7 ;  /* 0x00000007ff077e24 */ /* 0x000fe2000f8e00ff */
[----:B----4-:R-:W-:Y:S01]  /*f870*/  MOV R10, UR8 ;  /* 0x00000008000a7c02 */ /* 0x010fe20008000f00 */
[----:B------:R-:W-:-:S07]  /*f880*/  IMAD.U32 R11, RZ, RZ, UR9 ;  /* 0x00000009ff0b7e24 */ /* 0x000fce000f8e00ff */
[----:B------:R-:W-:-:S07]  /*f890*/  LEPC R20, `(.L_x_2765) ;  /* 0x000000001014794e */ /* 0x000fce0000000000 */
[----:B--23-5:R-:W-:Y:S05]  /*f8a0*/  CALL.ABS.NOINC R2 ;  /* 0x0000000002007343 */ /* 0x02cfea0003c00000 */
.L_x_2765:
[----:B------:R-:W-:Y:S01]  /*f8b0*/  IMAD.MOV.U32 R0, RZ, RZ, RZ ;  /* 0x000000ffff007224 */ /* 0x000fe200078e00ff */
[----:B------:R-:W-:Y:S06]  /*f8c0*/  BRA `(.L_x_2744) ;  /* 0x0000000000147947 */ /* 0x000fec0003800000 */
.L_x_2764:
[----:B------:R-:W2:Y:S02]  /*f8d0*/  LDG.E.64 R2, desc[UR36][R2.64] ;  /* 0x0000002402027981 */ /* 0x000ea4000c1e1b00 */
[----:B--2---:R0:W1:Y:S01]  /*f8e0*/  I2F.U64 R0, R2 ;  /* 0x0000000200007312 */ /* 0x0040620000301000 */
[----:B------:R-:W-:Y:S05]  /*f8f0*/  BRA `(.L_x_2744) ;  /* 0x0000000000087947 */ /* 0x000fea0003800000 */
.L_x_2763:
[----:B------:R-:W2:Y:S02]  /*f900*/  LDG.E R0, desc[UR36][R2.64] ;  /* 0x0000002402007981 */ /* 0x000ea4000c1e1900 */
[----:B--2---:R-:W-:-:S07]  /*f910*/  I2FP.F32.U32 R0, R0 ;  /* 0x0000000000007245 */ /* 0x004fce0000201000 */
.L_x_2744:
[----:B------:R-:W-:Y:S05]  /*f920*/  BSYNC.RECONVERGENT B6 ;  /* 0x0000000000067941 */ /* 0x000fea0003800200 */
.L_x_2738:
[----:B------:R-:W-:Y:S01]  /*f930*/  UISETP.NE.AND UP0, UPT, UR40, URZ, UPT ;  /* 0x000000ff2800728c */ /* 0x000fe2000bf05270 */
[----:B------:R-:W-:Y:S08]  /*f940*/  BSSY.RECONVERGENT B0, `(.L_x_2766) ;  /* 0x0000018000007945 */ /* 0x000ff00003800200 */
[----:B------:R-:W-:Y:S05]  /*f950*/  BRA.U !UP0, `(.L_x_2767) ;  /* 0x0000000108247547 */ /* 0x000fea000b800000 */
[----:B012--5:R-:W-:-:S13]  /*f960*/  FSETP.GTU.FTZ.AND P0, PT, R0, RZ, PT ;  /* 0x000000ff0000720b */ /* 0x027fda0003f1c000 */
[----:B------:R-:W0:Y:S08]  /*f970*/  @!P0 LDC R3, c[0x0][0x600] ;  /* 0x00018000ff038b82 */ /* 0x000e300000000800 */
[----:B----4-:R-:W3:Y:S08]  /*f980*/  @!P0 LDC R2, c[0x0][0x608] ;  /* 0x00018200ff028b82 */ /* 0x010ef00000000800 */
[----:B------:R-:W1:Y:S01]  /*f990*/  @P0 LDC R4, c[0x0][0x604] ;  /* 0x00018100ff040b82 */ /* 0x000e620000000800 */
[----:B0-----:R-:W-:Y:S01]  /*f9a0*/  @!P0 FADD.FTZ R3, R0, R3 ;  /* 0x0000000300038221 */ /* 0x001fe20000010000 */
[----:B---3--:R-:W-:-:S04]  /*f9b0*/  @!P0 FMUL.FTZ R2, R19, R2 ;  /* 0x0000000213028220 */ /* 0x008fc80000410000 */
[----:B------:R-:W-:Y:S01]  /*f9c0*/  @!P0 FMUL.FTZ R2, R2, R3 ;  /* 0x0000000302028220 */ /* 0x000fe20000410000 */
[----:B-1----:R-:W-:Y:S01]  /*f9d0*/  @P0 FMUL.FTZ R2, R19, R4 ;  /* 0x0000000413020220 */ /* 0x002fe20000410000 */
[----:B------:R-:W-:Y:S06]  /*f9e0*/  BRA `(.L_x_2768) ;  /* 0x0000000000347947 */ /* 0x000fec0003800000 */
.L_x_2767:
[----:B012--5:R-:W-:-:S13]  /*f9f0*/  FSETP.GTU.FTZ.AND P0, PT, R0, RZ, PT ;  /* 0x000000ff0000720b */ /* 0x027fda0003f1c000 */
[----:B------:R-:W-:Y:S05]  /*fa00*/  @P0 BRA `(.L_x_2769) ;  /* 0x0000000000240947 */ /* 0x000fea0003800000 */
[----:B------:R-:W0:Y:S01]  /*fa10*/  LDCU UR4, c[0x0][0x608] ;  /* 0x0000c100ff0477ac */ /* 0x000e220008000800 */
[----:B------:R-:W1:Y:S01]  /*fa20*/  LDCU UR5, c[0x0][0x600] ;  /* 0x0000c000ff0577ac */ /* 0x000e620008000800 */
[----:B0-----:R-:W-:Y:S01]  /*fa30*/  FMUL.FTZ R0, R0, UR4 ;  /* 0x0000000400007c20 */ /* 0x001fe20008410000 */
[----:B---34-:R-:W-:-:S03]  /*fa40*/  FMUL.FTZ R2, R19, UR4 ;  /* 0x0000000413027c20 */ /* 0x018fc60008410000 */
[----:B------:R-:W-:Y:S01]  /*fa50*/  FMUL.FTZ R0, R0, 1.4426950216293334961 ;  /* 0x3fb8aa3b00007820 */ /* 0x000fe20000410000 */
[----:B-1----:R-:W-:-:S03]  /*fa60*/  FMUL.FTZ R2, R2, UR5 ;  /* 0x0000000502027c20 */ /* 0x002fc60008410000 */
[----:B------:R-:W0:Y:S02]  /*fa70*/  MUFU.EX2 R3, R0 ;  /* 0x0000000000037308 */ /* 0x000e240000000800 */
[----:B0-----:R-:W-:Y:S01]  /*fa80*/  FMUL.FTZ R2, R2, R3 ;  /* 0x0000000302027220 */ /* 0x001fe20000410000 */
[----:B------:R-:W-:Y:S06]  /*fa90*/  BRA `(.L_x_2768) ;  /* 0x0000000000087947 */ /* 0x000fec0003800000 */
.L_x_2769:
[----:B------:R-:W3:Y:S02]  /*faa0*/  LDCU UR4, c[0x0][0x604] ;  /* 0x0000c080ff0477ac */ /* 0x000ee40008000800 */
[----:B---34-:R-:W-:-:S07]  /*fab0*/  FMUL.FTZ R2, R19, UR4 ;  /* 0x0000000413027c20 */ /* 0x018fce0008410000 */
.L_x_2768:
[----:B------:R-:W-:Y:S05]  /*fac0*/  BSYNC.RECONVERGENT B0 ;  /* 0x0000000000007941 */ /* 0x000fea0003800200 */
.L_x_2766:
        /* <DEDUP_REMOVED lines=12> */
[----:B0-----:R-:W-:Y:S01]  /*fb90*/  STG.E.U8 desc[UR36][R16.64], R3 ;  /* 0x0000000310007986 */ /* 0x001fe2000c101124 */
[----:B------:R-:W-:Y:S05]  /*fba0*/  EXIT ;  /* 0x000000000000794d */ /* 0x000fea0003800000 */
.L_x_2773:
[----:B------:R-:W0:Y:S02]  /*fbb0*/  F2I.S64.TRUNC R2, R2 ;  /* 0x0000000200027311 */ /* 0x000e24000020d900 */
[----:B0-----:R-:W-:-:S05]  /*fbc0*/  MOV R5, R2 ;  /* 0x0000000200057202 */ /* 0x001fca0000000f00 */
[----:B------:R-:W-:Y:S01]  /*fbd0*/  STG.E.U8 desc[UR36][R16.64], R5 ;  /* 0x0000000510007986 */ /* 0x000fe2000c101124 */
[----:B------:R-:W-:Y:S05]  /*fbe0*/  EXIT ;  /* 0x000000000000794d */ /* 0x000fea0003800000 */
.L_x_2772:
[----:B------:R-:W-:-:S09]  /*fbf0*/  UISETP.NE.AND UP0, UPT, UR4, 0x2, UPT ;  /* 0x000000020400788c */ /* 0x000fd2000bf05270 */
[----:B------:R-:W-:Y:S05]  /*fc00*/  BRA.U !UP0, `(.L_x_2775) ;  /* 0x0000000108287547 */ /* 0x000fea000b800000 */
[----:B------:R-:W-:-:S09]  /*fc10*/  UISETP.NE.AND UP0, UPT, UR4, 0x3, UPT ;  /* 0x000000030400788c */ /* 0x000fd2000bf05270 */
[----:B------:R-:W-:Y:S05]  /*fc20*/  BRA.U !UP0, `(.L_x_2776) ;  /* 0x0000000108147547 */ /* 0x000fea000b800000 */
[----:B------:R-:W-:-:S09]  /*fc30*/  UISETP.NE.AND UP0, UPT, UR4, 0x4, UPT ;  /* 0x000000040400788c */ /* 0x000fd2000bf05270 */
[----:B------:R-:W-:Y:S05]  /*fc40*/  BRA.U UP0, `(.L_x_2774) ;  /* 0x0000000900387547 */ /* 0x000fea000b800000 */
[----:B------:R-:W0:Y:S02]  /*fc50*/  F2I.S64.TRUNC R2, R2 ;  /* 0x0000000200027311 */ /* 0x000e24000020d900 */
[----:B0-----:R-:W-:Y:S01]  /*fc60*/  STG.E.64 desc[UR36][R16.64], R2 ;  /* 0x0000000210007986 */ /* 0x001fe2000c101b24 */
[----:B------:R-:W-:Y:S05]  /*fc70*/  EXIT ;  /* 0x000000000000794d */ /* 0x000fea0003800000 */
.L_x_2776:
[----:B------:R-:W0:Y:S02]  /*fc80*/  F2I.FTZ.TRUNC.NTZ R3, R2 ;  /* 0x0000000200037305 */ /* 0x000e24000021f100 */
[----:B0-----:R-:W-:Y:S01]  /*fc90*/  STG.E desc[UR36][R16.64], R3 ;  /* 0x0000000310007986 */ /* 0x001fe2000c101924 */
[----:B------:R-:W-:Y:S05]  /*fca0*/  EXIT ;  /* 0x000000000000794d */ /* 0x000fea0003800000 */
.L_x_2775:
[----:B------:R-:W0:Y:S02]  /*fcb0*/  F2I.FTZ.TRUNC.NTZ R3, R2 ;  /* 0x0000000200037305 */ /* 0x000e24000021f100 */
[----:B0-----:R-:W-:Y:S01]  /*fcc0*/  STG.E.U16 desc[UR36][R16.64], R3 ;  /* 0x0000000310007986 */ /* 0x001fe2000c101524 */
[----:B------:R-:W-:Y:S05]  /*fcd0*/  EXIT ;  /* 0x000000000000794d */ /* 0x000fea0003800000 */
.L_x_2771:
[----:B------:R-:W-:-:S09]  /*fce0*/  UISETP.GT.AND UP0, UPT, UR4, 0x6, UPT ;  /* 0x000000060400788c */ /* 0x000fd2000bf04270 */
[----:B------:R-:W-:Y:S05]  /*fcf0*/  BRA.U UP0, `(.L_x_2777) ;  /* 0x0000000100247547 */ /* 0x000fea000b800000 */
[----:B------:R-:W-:-:S09]  /*fd00*/  UISETP.NE.AND UP0, UPT, UR4, 0x5, UPT ;  /* 0x000000050400788c */ /* 0x000fd2000bf05270 */
[----:B------:R-:W-:Y:S05]  /*fd10*/  BRA.U !UP0, `(.L_x_2778) ;  /* 0x0000000108107547 */ /* 0x000fea000b800000 */
[----:B------:R-:W-:-:S09]  /*fd20*/  UISETP.NE.AND UP0, UPT, UR4, 0x6, UPT ;  /* 0x000000060400788c */ /* 0x000fd2000bf05270 */
[----:B------:R-:W-:Y:S05]  /*fd30*/  BRA.U UP0, `(.L_x_2774) ;  /* 0x0000000500fc7547 */ /* 0x000fea000b800000 */
[----:B------:R-:W-:Y:S01]  /*fd40*/  STG.E desc[UR36][R16.64], R2 ;  /* 0x0000000210007986 */ /* 0x000fe2000c101924 */
[----:B------:R-:W-:Y:S05]  /*fd50*/  EXIT ;  /* 0x000000000000794d */ /* 0x000fea0003800000 */
.L_x_2778:
[----:B------:R-:W-:-:S05]  /*fd60*/  F2FP.F16.F32.PACK_AB R2, RZ, R2 ;  /* 0x00000002ff02723e */ /* 0x000fca00000000ff */
[----:B------:R-:W-:Y:S01]  /*fd70*/  STG.E.U16 desc[UR36][R16.64], R2 ;  /* 0x0000000210007986 */ /* 0x000fe2000c101524 */
[----:B------:R-:W-:Y:S05]  /*fd80*/  EXIT ;  /* 0x000000000000794d */ /* 0x000fea0003800000 */
.L_x_2777:
[----:B------:R-:W-:-:S09]  /*fd90*/  UISETP.NE.AND UP0, UPT, UR4, 0x7, UPT ;  /* 0x000000070400788c */ /* 0x000fd2000bf05270 */
[----:B------:R-:W-:Y:S05]  /*fda0*/  BRA.U !UP0, `(.L_x_2779) ;  /* 0x00000001082c7547 */ /* 0x000fea000b800000 */
[----:B------:R-:W-:-:S09]  /*fdb0*/  UISETP.NE.AND UP0, UPT, UR4, 0x8, UPT ;  /* 0x000000080400788c */ /* 0x000fd2000bf05270 */
[----:B------:R-:W-:Y:S05]  /*fdc0*/  BRA.U !UP0, `(.L_x_2780) ;  /* 0x0000000108147547 */ /* 0x000fea000b800000 */
[----:B------:R-:W-:-:S09]  /*fdd0*/  UISETP.NE.AND UP0, UPT, UR4, 0x9, UPT ;  /* 0x000000090400788c */ /* 0x000fd2000bf05270 */
[----:B------:R-:W-:Y:S05]  /*fde0*/  BRA.U UP0, `(.L_x_2774) ;  /* 0x0000000500d07547 */ /* 0x000fea000b800000 */
[----:B------:R-:W-:-:S05]  /*fdf0*/  IMAD.MOV.U32 R3, RZ, RZ, RZ ;  /* 0x000000ffff037224 */ /* 0x000fca00078e00ff */
[----:B------:R-:W-:Y:S01]  /*fe00*/  STG.E.64 desc[UR36][R16.64], R2 ;  /* 0x0000000210007986 */ /* 0x000fe2000c101b24 */
[----:B------:R-:W-:Y:S05]  /*fe10*/  EXIT ;  /* 0x000000000000794d */ /* 0x000fea0003800000 */
.L_x_2780:
[----:B------:R-:W-:-:S04]  /*fe20*/  F2FP.F16.F32.PACK_AB R3, RZ, R2 ;  /* 0x00000002ff03723e */ /* 0x000fc800000000ff */
[----:B------:R-:W-:-:S05]  /*fe30*/  PRMT R3, R3, 0x5410, RZ ;  /* 0x0000541003037816 */ /* 0x000fca00000000ff */
[----:B------:R-:W-:Y:S01]  /*fe40*/  STG.E desc[UR36][R16.64], R3 ;  /* 0x0000000310007986 */ /* 0x000fe2000c101924 */
[----:B------:R-:W-:Y:S05]  /*fe50*/  EXIT ;  /* 0x000000000000794d */ /* 0x000fea0003800000 */
.L_x_2779:
[----:B------:R-:W-:-:S06]  /*fe60*/  FMUL.FTZ R2, R2, 1 ;  /* 0x3f80000002027820 */ /* 0x000fcc0000410000 */
[----:B------:R-:W0:Y:S02]  /*fe70*/  F2F.F64.F32 R2, R2 ;  /* 0x0000000200027310 */ /* 0x000e240000201800 */
[----:B0-----:R-:W-:Y:S01]  /*fe80*/  STG.E.64 desc[UR36][R16.64], R2 ;  /* 0x0000000210007986 */ /* 0x001fe2000c101b24 */
[----:B------:R-:W-:Y:S05]  /*fe90*/  EXIT ;  /* 0x000000000000794d */ /* 0x000fea0003800000 */
.L_x_2770:
        /* <DEDUP_REMOVED lines=11> */
[----:B0-----:R-:W-:Y:S01]  /*ff50*/  STG.E.U16 desc[UR36][R16.64], R3 ;  /* 0x0000000310007986 */ /* 0x001fe2000c101524 */
[----:B------:R-:W-:Y:S05]  /*ff60*/  EXIT ;  /* 0x000000000000794d */ /* 0x000fea0003800000 */
.L_x_2784:
[----:B------:R-:W-:Y:S01]  /*ff70*/  LOP3.LUT R4, R2, 0x7fffffff, RZ, 0xc0, !PT ;  /* 0x7fffffff02047812 */ /* 0x000fe200078ec0ff */
[----:B------:R-:W-:Y:S01]  /*ff80*/  BSSY.RECONVERGENT B0, `(.L_x_2785) ;  /* 0x0000012000007945 */ /* 0x000fe20003800200 */
[----:B------:R-:W-:Y:S02]  /*ff90*/  HFMA2 R8, -RZ, RZ, 0, 7.62939453125e-06 ;  /* 0x00000080ff087431 */ /* 0x000fe400000001ff */
        /* <DEDUP_REMOVED lines=13> */
.L_x_2787:
[----:B------:R-:W-:-:S04]  /*10070*/  SHF.R.U32.HI R2, RZ, 0x18, R2 ;  /* 0x00000018ff027819 */ /* 0x000fc80000011602 */
[----:B------:R-:W-:-:S04]  /*10080*/  LOP3.LUT R2, R3, 0x80, R2, 0xf8, !PT ;  /* 0x0000008003027812 */ /* 0x000fc800078ef802 */
[----:B------:R-:W-:-:S07]  /*10090*/  PRMT R8, R2, 0x7610, R8 ;  /* 0x0000761002087816 */ /* 0x000fce0000000008 */
.L_x_2786:
[----:B------:R-:W-:Y:S05]  /*100a0*/  BSYNC.RECONVERGENT B0 ;  /* 0x0000000000007941 */ /* 0x000fea0003800200 */
.L_x_2785:
[----:B------:R-:W-:Y:S01]  /*100b0*/  STG.E.U8 desc[UR36][R16.64], R8 ;  /* 0x0000000810007986 */ /* 0x000fe2000c101124 */
[----:B------:R-:W-:Y:S05]  /*100c0*/  EXIT ;  /* 0x000000000000794d */ /* 0x000fea0003800000 */
.L_x_2783:
        /* <DEDUP_REMOVED lines=16> */
.L_x_2790:
[----:B------:R-:W-:-:S04]  /*101d0*/  SHF.R.U32.HI R2, RZ, 0x18, R2 ;  /* 0x00000018ff027819 */ /* 0x000fc80000011602 */
[----:B------:R-:W-:-:S04]  /*101e0*/  LOP3.LUT R3, R3, 0x80, R2, 0xf8, !PT ;  /* 0x0000008003037812 */ /* 0x000fc800078ef802 */
[----:B------:R-:W-:-:S07]  /*101f0*/  PRMT R8, R3, 0x7610, R8 ;  /* 0x0000761003087816 */ /* 0x000fce0000000008 */
.L_x_2789:
[----:B------:R-:W-:Y:S05]  /*10200*/  BSYNC.RECONVERGENT B0 ;  /* 0x0000000000007941 */ /* 0x000fea0003800200 */
.L_x_2788:
[----:B------:R-:W-:Y:S01]  /*10210*/  STG.E.U8 desc[UR36][R16.64], R8 ;  /* 0x0000000810007986 */ /* 0x000fe2000c101124 */
[----:B------:R-:W-:Y:S05]  /*10220*/  EXIT ;  /* 0x000000000000794d */ /* 0x000fea0003800000 */
.L_x_2782:
        /* <DEDUP_REMOVED lines=21> */
.L_x_2792:
[----:B------:R-:W0:Y:S02]  /*10380*/  F2I.U64.TRUNC R2, R2 ;  /* 0x0000000200027311 */ /* 0x000e24000020d800 */
[----:B0-----:R-:W-:Y:S01]  /*10390*/  STG.E.64 desc[UR36][R16.64], R2 ;  /* 0x0000000210007986 */ /* 0x001fe2000c101b24 */
[----:B------:R-:W-:Y:S05]  /*103a0*/  EXIT ;  /* 0x000000000000794d */ /* 0x000fea0003800000 */
.L_x_2791:
[----:B------:R-:W0:Y:S02]  /*103b0*/  F2I.FTZ.U32.TRUNC.NTZ R3, R2 ;  /* 0x0000000200037305 */ /* 0x000e24000021f000 */
[----:B0-----:R-:W-:Y:S01]  /*103c0*/  STG.E desc[UR36][R16.64], R3 ;  /* 0x0000000310007986 */ /* 0x001fe2000c101924 */
[----:B------:R-:W-:Y:S05]  /*103d0*/  EXIT ;  /* 0x000000000000794d */ /* 0x000fea0003800000 */
.L_x_2781:
        /* <DEDUP_REMOVED lines=8> */
[----:B------:R-:W-:Y:S01]  /*10460*/  STG.E.U8 desc[UR36][R16.64], R3 ;  /* 0x0000000310007986 */ /* 0x000fe2000c101124 */
[----:B------:R-:W-:Y:S05]  /*10470*/  EXIT ;  /* 0x000000000000794d */ /* 0x000fea0003800000 */
.L_x_2794:
[----:B------:R-:W-:Y:S01]  /*10480*/  FMUL.FTZ R4, R2, 1 ;  /* 0x3f80000002047820 */ /* 0x000fe20000410000 */
[----:B------:R-:W-:-:S05]  /*10490*/  CS2R R6, SRZ ;  /* 0x0000000000067805 */ /* 0x000fca000001ff00 */
[----:B------:R-:W0:Y:S02]  /*104a0*/  F2F.F64.F32 R4, R4 ;  /* 0x0000000400047310 */ /* 0x000e240000201800 */
[----:B0-----:R-:W-:Y:S01]  /*104b0*/  STG.E.128 desc[UR36][R16.64], R4 ;  /* 0x0000000410007986 */ /* 0x001fe2000c101d24 */
[----:B------:R-:W-:Y:S05]  /*104c0*/  EXIT ;  /* 0x000000000000794d */ /* 0x000fea0003800000 */
.L_x_2793:
[----:B------:R-:W-:-:S09]  /*104d0*/  UISETP.NE.AND UP0, UPT, UR4, 0xf, UPT ;  /* 0x0000000f0400788c */ /* 0x000fd2000bf05270 */
[----:B------:R-:W-:Y:S05]  /*104e0*/  BRA.U !UP0, `(.L_x_2795) ;  /* 0x0000000108e07547 */ /* 0x000fea000b800000 */
[----:B------:R-:W-:-:S09]  /*104f0*/  UISETP.NE.AND UP0, UPT, UR4, 0x17, UPT ;  /* 0x000000170400788c */ /* 0x000fd2000bf05270 */
[----:B------:R-:W-:Y:S05]  /*10500*/  BRA.U !UP0, `(.L_x_2796) ;  /* 0x00000001088c7547 */ /* 0x000fea000b800000 */
[----:B------:R-:W-:-:S09]  /*10510*/  UISETP.NE.AND UP0, UPT, UR4, 0x18, UPT ;  /* 0x000000180400788c */ /* 0x000fd2000bf05270 */
[----:B------:R-:W-:Y:S05]  /*10520*/  BRA.U !UP0, `(.L_x_2797) ;  /* 0x0000000108447547 */ /* 0x000fea000b800000 */
.L_x_2774:
[----:B------:R-:W-:Y:S01]  /*10530*/  MOV R0, 0x0 ;  /* 0x0000000000007802 */ /* 0x000fe20000000f00 */
[----:B------:R-:W0:Y:S01]  /*10540*/  LDCU.64 UR4, c[0x4][0x128] ;  /* 0x01002500ff0477ac */ /* 0x000e220008000a00 */
[----:B------:R-:W-:Y:S02]  /*10550*/  HFMA2 R8, -RZ, RZ, 0, 6.020069122314453125e-06 ;  /* 0x00000065ff087431 */ /* 0x000fe400000001ff */
[----:B------:R-:W-:Y:S01]  /*10560*/  IMAD.MOV.U32 R12, RZ, RZ, 0x1 ;  /* 0x00000001ff0c7424 */ /* 0x000fe200078e00ff */
[----:B------:R1:W2:Y:S01]  /*10570*/  LDC.64 R2, c[0x4][R0] ;  /* 0x0100000000027b82 */ /* 0x0002a20000000a00 */
[----:B------:R-:W3:Y:S01]  /*10580*/  LDCU.64 UR6, c[0x4][0x130] ;  /* 0x01002600ff0677ac */ /* 0x000ee20008000a00 */
[----:B------:R-:W-:Y:S01]  /*10590*/  MOV R13, RZ ;  /* 0x000000ff000d7202 */ /* 0x000fe20000000f00 */
[----:B------:R-:W4:Y:S01]  /*105a0*/  LDCU.64 UR8, c[0x4][0x20] ;  /* 0x01000400ff0877ac */ /* 0x000f220008000a00 */
[----:B0-----:R-:W-:Y:S01]  /*105b0*/  MOV R4, UR4 ;  /* 0x0000000400047c02 */ /* 0x001fe20008000f00 */
[----:B------:R-:W-:Y:S01]  /*105c0*/  IMAD.U32 R5, RZ, RZ, UR5 ;  /* 0x00000005ff057e24 */ /* 0x000fe2000f8e00ff */
[----:B---3--:R-:W-:Y:S01]  /*105d0*/  MOV R6, UR6 ;  /* 0x0000000600067c02 */ /* 0x008fe20008000f00 */
[----:B------:R-:W-:Y:S01]  /*105e0*/  IMAD.U32 R7, RZ, RZ, UR7 ;  /* 0x00000007ff077e24 */ /* 0x000fe2000f8e00ff */
[----:B----4-:R-:W-:Y:S01]  /*105f0*/  MOV R10, UR8 ;  /* 0x00000008000a7c02 */ /* 0x010fe20008000f00 */
[----:B-1----:R-:W-:-:S07]  /*10600*/  IMAD.U32 R11, RZ, RZ, UR9 ;  /* 0x00000009ff0b7e24 */ /* 0x002fce000f8e00ff */
[----:B------:R-:W-:-:S07]  /*10610*/  LEPC R20, `(.L_x_2798) ;  /* 0x000000001014794e */ /* 0x000fce0000000000 */
[----:B--2---:R-:W-:Y:S05]  /*10620*/  CALL.ABS.NOINC R2 ;  /* 0x0000000002007343 */ /* 0x004fea0003c00000 */
.L_x_2798:
[----:B------:R-:W-:Y:S05]  /*10630*/  EXIT ;  /* 0x000000000000794d */ /* 0x000fea0003800000 */
.L_x_2797:
        /* <DEDUP_REMOVED lines=12> */
.L_x_2800:
[----:B------:R-:W-:Y:S05]  /*10700*/  BSYNC.RECONVERGENT B0 ;  /* 0x0000000000007941 */ /* 0x000fea0003800200 */
.L_x_2799:
[----:B------:R-:W-:-:S05]  /*10710*/  LOP3.LUT R3, R0, 0x80, R5, 0xf8, !PT ;  /* 0x0000008000037812 */ /* 0x000fca00078ef805 */
[----:B------:R-:W-:Y:S01]  /*10720*/  STG.E.U8 desc[UR36][R16.64], R3 ;  /* 0x0000000310007986 */ /* 0x000fe2000c101124 */
[----:B------:R-:W-:Y:S05]  /*10730*/  EXIT ;  /* 0x000000000000794d */ /* 0x000fea0003800000 */
.L_x_2796:
        /* <DEDUP_REMOVED lines=11> */
.L_x_2802:
[----:B------:R-:W-:Y:S01]  /*107f0*/  HFMA2 R0, -RZ, RZ, 0, 7.569789886474609375e-06 ;  /* 0x0000007fff007431 */ /* 0x000fe200000001ff */
[----:B------:R-:W-:-:S04]  /*10800*/  ISETP.GT.U32.AND P0, PT, R4, 0x7f800000, PT ;  /* 0x7f8000000400780c */ /* 0x000fc80003f04070 */
[----:B------:R-:W-:-:S09]  /*10810*/  SEL R0, R0, 0x7c, P0 ;  /* 0x0000007c00007807 */ /* 0x000fd20000000000 */
.L_x_2803:
[----:B------:R-:W-:Y:S05]  /*10820*/  BSYNC.RECONVERGENT B0 ;  /* 0x0000000000007941 */ /* 0x000fea0003800200 */
.L_x_2801:
[----:B------:R-:W-:-:S04]  /*10830*/  SHF.R.U32.HI R3, RZ, 0x18, R2 ;  /* 0x00000018ff037819 */ /* 0x000fc80000011602 */
[----:B------:R-:W-:-:S05]  /*10840*/  LOP3.LUT R3, R0, 0x80, R3, 0xf8, !PT ;  /* 0x0000008000037812 */ /* 0x000fca00078ef803 */
[----:B------:R-:W-:Y:S01]  /*10850*/  STG.E.U8 desc[UR36][R16.64], R3 ;  /* 0x0000000310007986 */ /* 0x000fe2000c101124 */
[----:B------:R-:W-:Y:S05]  /*10860*/  EXIT ;  /* 0x000000000000794d */ /* 0x000fea0003800000 */
.L_x_2795:
[----:B------:R-:W-:-:S05]  /*10870*/  F2FP.BF16.F32.PACK_AB R2, RZ, R2 ;  /* 0x00000002ff02723e */ /* 0x000fca00000010ff */
[----:B------:R-:W-:Y:S01]  /*10880*/  STG.E.U16 desc[UR36][R16.64], R2 ;  /* 0x0000000210007986 */ /* 0x000fe2000c101524 */
[----:B------:R-:W-:Y:S05]  /*10890*/  EXIT ;  /* 0x000000000000794d */ /* 0x000fea0003800000 */
.L_x_2804:
        /* <DEDUP_REMOVED lines=14> */
.L_x_7953:


//--------------------- .text._ZN2at6native27unrolled_elementwise_kernelIZZZNS0_60_GLOBAL__N__171e0b9f_22_ActivationEluKernel_cu_9e10b42f_306119elu_backward_kernelERNS_18TensorIteratorBaseERKN3c106ScalarES8_S8_bENKUlvE_clEvENKUlvE0_clEvEUlffE_St5arrayIPcLm3EELi4E23TrivialOffsetCalculatorILi2EjESF_ILi1EjENS0_6memory12LoadWithCastILi2EEENSI_13StoreWithCastILi1EEEEEviT_T0_T2_T3_T4_T5_ --------------------------
	.section	.text._ZN2at6native27unrolled_elementwise_kernelIZZZNS0_60_GLOBAL__N__171e0b9f_22_ActivationEluKernel_cu_9e10b42f_306119elu_backward_kernelERNS_18TensorIteratorBaseERKN3c106ScalarES8_S8_bENKUlvE_clEvENKUlvE0_clEvEUlffE_St5arrayIPcLm3EELi4E23TrivialOffsetCalculatorILi2EjESF_ILi1EjENS0_6memory12LoadWithCastILi2EEENSI_13StoreWithCastILi1EEEEEviT_T0_T2_T3_T4_T5_,"ax",@progbits
	.align	128
        .global         _ZN2at6native27unrolled_elementwise_kernelIZZZNS0_60_GLOBAL__N__171e0b9f_22_ActivationEluKernel_cu_9e10b42f_306119elu_backward_kernelERNS_18TensorIteratorBaseERKN3c106ScalarES8_S8_bENKUlvE_clEvENKUlvE0_clEvEUlffE_St5arrayIPcLm3EELi4E23TrivialOffsetCalculatorILi2EjESF_ILi1EjENS0_6memory12LoadWithCastILi2EEENSI_13StoreWithCastILi1EEEEEviT_T0_T2_T3_T4_T5_
        .type           _ZN2at6native27unrolled_elementwise_kernelIZZZNS0_60_GLOBAL__N__171e0b9f_22_ActivationEluKernel_cu_9e10b42f_306119elu_backward_kernelERNS_18TensorIteratorBaseERKN3c106ScalarES8_S8_bENKUlvE_clEvENKUlvE0_clEvEUlffE_St5arrayIPcLm3EELi4E23TrivialOffsetCalculatorILi2EjESF_ILi1EjENS0_6memory12LoadWithCastILi2EEENSI_13StoreWithCastILi1EEEEEviT_T0_T2_T3_T4_T5_,@function
        .size           _ZN2at6native27unrolled_elementwise_kernelIZZZNS0_60_GLOBAL__N__171e0b9f_22_ActivationEluKernel_cu_9e10b42f_306119elu_backward_kernelERNS_18TensorIteratorBaseERKN3c106ScalarES8_S8_bENKUlvE_clEvENKUlvE0_clEvEUlffE_St5arrayIPcLm3EELi4E23TrivialOffsetCalculatorILi2EjESF_ILi1EjENS0_6memory12LoadWithCastILi2EEENSI_13StoreWithCastILi1EEEEEviT_T0_T2_T3_T4_T5_,(.L_x_7954 - _ZN2at6native27unrolled_elementwise_kernelIZZZNS0_60_GLOBAL__N__171e0b9f_22_ActivationEluKernel_cu_9e10b42f_306119elu_backward_kernelERNS_18TensorIteratorBaseERKN3c106ScalarES8_S8_bENKUlvE_clEvENKUlvE0_clEvEUlffE_St5arrayIPcLm3EELi4E23TrivialOffsetCalculatorILi2EjESF_ILi1EjENS0_6memory12LoadWithCastILi2EEENSI_13StoreWithCastILi1EEEEEviT_T0_T2_T3_T4_T5_)
        .other          _ZN2at6native27unrolled_elementwise_kernelIZZZNS0_60_GLOBAL__N__171e0b9f_22_ActivationEluKernel_cu_9e10b42f_306119elu_backward_kernelERNS_18TensorIteratorBaseERKN3c106ScalarES8_S8_bENKUlvE_clEvENKUlvE0_clEvEUlffE_St5arrayIPcLm3EELi4E23TrivialOffsetCalculatorILi2EjESF_ILi1EjENS0_6memory12LoadWithCastILi2EEENSI_13StoreWithCastILi1EEEEEviT_T0_T2_T3_T4_T5_,@"STO_CUDA_ENTRY STV_DEFAULT"
_ZN2at6native27unrolled_elementwise_kernelIZZZNS0_60_GLOBAL__N__171e0b9f_22_ActivationEluKernel_cu_9e10b42f_306119elu_backward_kernelERNS_18TensorIteratorBaseERKN3c106ScalarES8_S8_bENKUlvE_clEvENKUlvE0_clEvEUlffE_St5arrayIPcLm3EELi4E23TrivialOffsetCalculatorILi2EjESF_ILi1EjENS0_6memory12LoadWithCastILi2EEENSI_13StoreWithCastILi1EEEEEviT_T0_T2_T3_T4_T5_:
.text._ZN2at6native27unrolled_elementwise_kernelIZZZNS0_60_GLOBAL__N__171e0b9f_22_ActivationEluKernel_cu_9e10b42f_306119elu_backward_kernelERNS_18TensorIteratorBaseERKN3c106ScalarES8_S8_bENKUlvE_clEvENKUlvE0_clEvEUlffE_St5arrayIPcLm3EELi4E23TrivialOffsetCalculatorILi2EjESF_ILi1EjENS0_6memory12LoadWithCastILi2EEENSI_13StoreWithCastILi1EEEEEviT_T0_T2_T3_T4_T5_:
[----:B------:R-:W0:Y:S01]  /*0000*/  LDC R1, c[0x0][0x37c] ;  /* 0x0000df00ff017b82 */ /* 0x000e220000000800 */
[----:B------:R-:W1:Y:S07]  /*0010*/  S2R R2, SR_CTAID.X ;  /* 0x0000000000027919 */ /* 0x000e6e0000002500 */
[----:B------:R-:W1:Y:S01]  /*0020*/  LDC R3, c[0x0][0x380] ;  /* 0x0000e000ff037b82 */ /* 0x000e620000000800 */
[----:B------:R-:W2:Y:S01]  /*0030*/  LDCU.64 UR36, c[0x0][0x358] ;  /* 0x00006b00ff2477ac */ /* 0x000ea20008000a00 */
[----:B------:R-:W-:Y:S01]  /*0040*/  BSSY.RECONVERGENT B7, `(.L_x_2805) ;  /* 0x00001cf000077945 */ /* 0x000fe20003800200 */
[----:B------:R-:W3:Y:S01]  /*0050*/  S2R R28, SR_TID.X ;  /* 0x00000000001c7919 */ /* 0x000ee20000002100 */
[----:B------:R-:W-:Y:S01]  /*0060*/  IMAD.MOV.U32 R16, RZ, RZ, RZ ;  /* 0x000000ffff107224 */ /* 0x000fe200078e00ff */
[----:B------:R-:W4:Y:S01]  /*0070*/  LDCU.U8 UR38, c[0x0][0x3bc] ;  /* 0x00007780ff2677ac */ /* 0x000f220008000000 */
[----:B------:R-:W-:Y:S01]  /*0080*/  IMAD.MOV.U32 R27, RZ, RZ, RZ ;  /* 0x000000ffff1b7224 */ /* 0x000fe200078e00ff */
        /* <DEDUP_REMOVED lines=8> */
[----:B------:R-:W-:Y:S01]  /*0110*/  BSSY.RECONVERGENT B6, `(.L_x_2807) ;  /* 0x00000df000067945 */ /* 0x000fe20003800200 */
        /* <DEDUP_REMOVED lines=17> */
.L_x_2811:
[----:B------:R-:W2:Y:S02]  /*0230*/  LDG.E.U8 R4, desc[UR36][R4.64] ;  /* 0x0000002404047981 */ /* 0x000ea4000c1e1100 */
[----:B--2---:R-:W-:Y:S01]  /*0240*/  I2FP.F32.U32 R16, R4 ;  /* 0x0000000400107245 */ /* 0x004fe20000201000 */
[----:B------:R-:W-:Y:S06]  /*0250*/  BRA `(.L_x_2813) ;  /* 0x0000000c00287947 */ /* 0x000fec0003800000 */
.L_x_2810:
        /* <DEDUP_REMOVED lines=9> */
.L_x_2815:
[----:B------:R-:W2:Y:S02]  /*02f0*/  LDG.E R4, desc[UR36][R4.64] ;  /* 0x0000002404047981 */ /* 0x000ea4000c1e1900 */
[----:B--2---:R-:W-:Y:S01]  /*0300*/  I2FP.F32.S32 R16, R4 ;  /* 0x0000000400107245 */ /* 0x004fe20000201400 */
[----:B------:R-:W-:Y:S06]  /*0310*/  BRA `(.L_x_2813) ;  /* 0x0000000800f87947 */ /* 0x000fec0003800000 */
.L_x_2814:
[----:B------:R-:W2:Y:S02]  /*0320*/  LDG.E.U16 R4, desc[UR36][R4.64] ;  /* 0x0000002404047981 */ /* 0x000ea4000c1e1500 */
[----:B--2---:R2:W3:Y:S01]  /*0330*/  I2F.S16 R16, R4 ;  /* 0x0000000400107306 */ /* 0x0044e20000101400 */
[----:B------:R-:W-:Y:S05]  /*0340*/  BRA `(.L_x_2813) ;  /* 0x0000000800ec7947 */ /* 0x000fea0003800000 */
.L_x_2809:
        /* <DEDUP_REMOVED lines=8> */
.L_x_2817:
[----:B------:R-:W2:Y:S02]  /*03d0*/  LDG.E.U16 R4, desc[UR36][R4.64] ;  /* 0x0000002404047981 */ /* 0x000ea4000c1e1500 */
[----:B--2---:R-:W-:Y:S01]  /*03e0*/  HADD2.F32 R16, -RZ, R4.H0_H0 ;  /* 0x20000004ff107230 */ /* 0x004fe20000004100 */
[----:B------:R-:W-:Y:S06]  /*03f0*/  BRA `(.L_x_2813) ;  /* 0x0000000800c07947 */ /* 0x000fec0003800000 */
.L_x_2816:
        /* <DEDUP_REMOVED lines=8> */
.L_x_2819:
[----:B------:R-:W2:Y:S02]  /*0480*/  LDG.E.U16 R4, desc[UR36][R4.64] ;  /* 0x0000002404047981 */ /* 0x000ea4000c1e1500 */
[----:B--2---:R-:W-:Y:S01]  /*0490*/  HADD2.F32 R16, -RZ, R4.H0_H0 ;  /* 0x20000004ff107230 */ /* 0x004fe20000004100 */
[----:B------:R-:W-:Y:S06]  /*04a0*/  BRA `(.L_x_2813) ;  /* 0x0000000800947947 */ /* 0x000fec0003800000 */
.L_x_2818:
[----:B------:R-:W2:Y:S01]  /*04b0*/  LDG.E.64 R4, desc[UR36][R4.64] ;  /* 0x0000002404047981 */ /* 0x000ea2000c1e1b00 */
[----:B------:R-:W-:Y:S01]  /*04c0*/  UMOV UR4, 0xf0000000 ;  /* 0xf000000000047882 */ /* 0x000fe20000000000 */
[----:B------:R-:W-:Y:S01]  /*04d0*/  UMOV UR5, 0x380fffff ;  /* 0x380fffff00057882 */ /* 0x000fe20000000000 */
[----:B--2---:R-:W0:Y:S01]  /*04e0*/  F2F.F32.F64 R16, R4 ;  /* 0x0000000400107310 */ /* 0x004e220000301000 */
[----:B------:R-:W-:-:S14]  /*04f0*/  DSETP.GEU.AND P0, PT, |R4|, UR4, PT ;  /* 0x0000000404007e2a */ /* 0x000fdc000bf0e200 */
[----:B0-----:R-:W-:Y:S01]  /*0500*/  @!P0 FMUL R16, R16, 1.175494350822287508e-38 ;  /* 0x0080000010108820 */ /* 0x001fe20000400000 */
[----:B------:R-:W-:Y:S06]  /*0510*/  BRA `(.L_x_2813) ;  /* 0x0000000800787947 */ /* 0x000fec0003800000 */
.L_x_2808:
        /* <DEDUP_REMOVED lines=12> */
.L_x_2822:
[----:B------:R-:W2:Y:S01]  /*05e0*/  LDG.E.64 R4, desc[UR36][R4.64] ;  /* 0x0000002404047981 */ /* 0x000ea2000c1e1b00 */
[----:B------:R-:W-:Y:S01]  /*05f0*/  UMOV UR4, 0xf0000000 ;  /* 0xf000000000047882 */ /* 0x000fe20000000000 */
[----:B------:R-:W-:Y:S01]  /*0600*/  UMOV UR5, 0x380fffff ;  /* 0x380fffff00057882 */ /* 0x000fe20000000000 */
[----:B--2---:R-:W0:Y:S01]  /*0610*/  F2F.F32.F64 R16, R4 ;  /* 0x0000000400107310 */ /* 0x004e220000301000 */
[----:B------:R-:W-:-:S14]  /*0620*/  DSETP.GEU.AND P0, PT, |R4|, UR4, PT ;  /* 0x0000000404007e2a */ /* 0x000fdc000bf0e200 */
[----:B0-----:R-:W-:Y:S01]  /*0630*/  @!P0 FMUL R16, R16, 1.175494350822287508e-38 ;  /* 0x0080000010108820 */ /* 0x001fe20000400000 */
[----:B------:R-:W-:Y:S06]  /*0640*/  BRA `(.L_x_2813) ;  /* 0x00000008002c7947 */ /* 0x000fec0003800000 */
.L_x_2821:
        /* <DEDUP_REMOVED lines=25> */
.L_x_2824:
        /* <DEDUP_REMOVED lines=11> */
[----:B------:R-:W-:Y:S01]  /*0890*/  LOP3.LUT R16, R0, 0x80000000, R3, 0xf8, !PT ;  /* 0x8000000000107812 */ /* 0x000fe200078ef803 */
[----:B------:R-:W-:Y:S06]  /*08a0*/  BRA `(.L_x_2813) ;  /* 0x0000000400947947 */ /* 0x000fec0003800000 */
.L_x_2823:
[----:B------:R-:W2:Y:S02]  /*08b0*/  LDG.E.U16 R4, desc[UR36][R4.64] ;  /* 0x0000002404047981 */ /* 0x000ea4000c1e1500 */
[----:B--2---:R-:W-:Y:S01]  /*08c0*/  IMAD.U32 R16, R4, 0x10000, RZ ;  /* 0x0001000004107824 */ /* 0x004fe200078e00ff */
[----:B------:R-:W-:Y:S06]  /*08d0*/  BRA `(.L_x_2813) ;  /* 0x0000000400887947 */ /* 0x000fec0003800000 */
.L_x_2820:
        /* <DEDUP_REMOVED lines=11> */
.L_x_2827:
        /* <DEDUP_REMOVED lines=20> */
.L_x_2829:
[----:B------:R-:W-:Y:S05]  /*0ad0*/  BSYNC.RECONVERGENT B0 ;  /* 0x0000000000007941 */ /* 0x000fea0003800200 */
.L_x_2828:
[----:B------:R-:W-:Y:S01]  /*0ae0*/  IMAD.SHL.U32 R0, R0, 0x100000, RZ ;  /* 0x0010000000007824 */ /* 0x000fe200078e00ff */
[----:B------:R-:W-:-:S04]  /*0af0*/  LEA R3, R3, 0x3b800000, 0x17 ;  /* 0x3b80000003037811 */ /* 0x000fc800078eb8ff */
[----:B------:R-:W-:Y:S01]  /*0b00*/  LOP3.LUT R16, R3, R0, R7, 0xfe, !PT ;  /* 0x0000000003107212 */ /* 0x000fe200078efe07 */
[----:B------:R-:W-:Y:S06]  /*0b10*/  BRA `(.L_x_2813) ;  /* 0x0000000000f87947 */ /* 0x000fec0003800000 */
.L_x_2826:
        /* <DEDUP_REMOVED lines=20> */
.L_x_2831:
[----:B------:R-:W-:Y:S05]  /*0c60*/  BSYNC.RECONVERGENT B0 ;  /* 0x0000000000007941 */ /* 0x000fea0003800200 */
.L_x_2830:
[----:B------:R-:W-:Y:S01]  /*0c70*/  IMAD.SHL.U32 R0, R0, 0x200000, RZ ;  /* 0x0020000000007824 */ /* 0x000fe200078e00ff */
[----:B------:R-:W-:-:S04]  /*0c80*/  LEA R3, R3, 0x37800000, 0x17 ;  /* 0x3780000003037811 */ /* 0x000fc800078eb8ff */
[----:B------:R-:W-:Y:S01]  /*0c90*/  LOP3.LUT R16, R3, R0, R7, 0xfe, !PT ;  /* 0x0000000003107212 */ /* 0x000fe200078efe07 */
[----:B------:R-:W-:Y:S06]  /*0ca0*/  BRA `(.L_x_2813) ;  /* 0x0000000000947947 */ /* 0x000fec0003800000 */
.L_x_2825:
[----:B------:R-:W-:-:S09]  /*0cb0*/  UISETP.NE.AND UP0, UPT, UR4, 0x1c, UPT ;  /* 0x0000001c0400788c */ /* 0x000fd2000bf05270 */
[----:B------:R-:W-:Y:S05]  /*0cc0*/  BRA.U !UP0, `(.L_x_2832) ;  /* 0x0000000108847547 */ /* 0x000fea000b800000 */
[----:B------:R-:W-:-:S09]  /*0cd0*/  UISETP.NE.AND UP0, UPT, UR4, 0x1d, UPT ;  /* 0x0000001d0400788c */ /* 0x000fd2000bf05270 */
[----:B------:R-:W-:Y:S05]  /*0ce0*/  BRA.U !UP0, `(.L_x_2833) ;  /* 0x0000000108707547 */ /* 0x000fea000b800000 */
[----:B------:R-:W-:-:S09]  /*0cf0*/  UISETP.NE.AND UP0, UPT, UR4, 0x2c, UPT ;  /* 0x0000002c0400788c */ /* 0x000fd2000bf05270 */
[----:B------:R-:W-:Y:S05]  /*0d00*/  BRA.U !UP0, `(.L_x_2834) ;  /* 0x0000000108487547 */ /* 0x000fea000b800000 */
.L_x_2812:
        /* <DEDUP_REMOVED lines=16> */
.L_x_2835:
[----:B------:R-:W-:Y:S01]  /*0e10*/  IMAD.MOV.U32 R16, RZ, RZ, RZ ;  /* 0x000000ffff107224 */ /* 0x000fe200078e00ff */
[----:B------:R-:W-:Y:S06]  /*0e20*/  BRA `(.L_x_2813) ;  /* 0x0000000000347947 */ /* 0x000fec0003800000 */
.L_x_2834:
[----:B------:R-:W2:Y:S01]  /*0e30*/  LDG.E.U8 R4, desc[UR36][R4.64] ;  /* 0x0000002404047981 */ /* 0x000ea2000c1e1100 */
[----:B------:R-:W-:Y:S01]  /*0e40*/  IMAD.MOV.U32 R16, RZ, RZ, 0x400000 ;  /* 0x00400000ff107424 */ /* 0x000fe200078e00ff */
[----:B--2---:R-:W-:-:S13]  /*0e50*/  ISETP.NE.AND P0, PT, R4, RZ, PT ;  /* 0x000000ff0400720c */ /* 0x004fda0003f05270 */
[----:B------:R-:W-:Y:S05]  /*0e60*/  @!P0 BRA `(.L_x_2813) ;  /* 0x0000000000248947 */ /* 0x000fea0003800000 */
[----:B------:R-:W-:-:S13]  /*0e70*/  ISETP.NE.AND P0, PT, R4, 0xff, PT ;  /* 0x000000ff0400780c */ /* 0x000fda0003f05270 */
[----:B------:R-:W-:Y:S02]  /*0e80*/  @!P0 IMAD.MOV.U32 R16, RZ, RZ, 0x7f800001 ;  /* 0x7f800001ff108424 */ /* 0x000fe400078e00ff */
[----:B------:R-:W-:Y:S01]  /*0e90*/  @P0 IMAD.SHL.U32 R16, R4, 0x800000, RZ ;  /* 0x0080000004100824 */ /* 0x000fe200078e00ff */
[----:B------:R-:W-:Y:S06]  /*0ea0*/  BRA `(.L_x_2813) ;  /* 0x0000000000147947 */ /* 0x000fec0003800000 */
.L_x_2833:
[----:B------:R-:W2:Y:S02]  /*0eb0*/  LDG.E.64 R4, desc[UR36][R4.64] ;  /* 0x0000002404047981 */ /* 0x000ea4000c1e1b00 */
[----:B--2---:R0:W1:Y:S01]  /*0ec0*/  I2F.U64 R16, R4 ;  /* 0x0000000400107312 */ /* 0x0040620000301000 */
[----:B------:R-:W-:Y:S05]  /*0ed0*/  BRA `(.L_x_2813) ;  /* 0x0000000000087947 */ /* 0x000fea0003800000 */
.L_x_2832:
[----:B------:R-:W2:Y:S02]  /*0ee0*/  LDG.E R4, desc[UR36][R4.64] ;  /* 0x0000002404047981 */ /* 0x000ea4000c1e1900 */
[----:B--2---:R-:W-:-:S07]  /*0ef0*/  I2FP.F32.U32 R16, R4 ;  /* 0x0000000400107245 */ /* 0x004fce0000201000 */
.L_x_2813:
[----:B------:R-:W-:Y:S05]  /*0f00*/  BSYNC.RECONVERGENT B6 ;  /* 0x0000000000067941 */ /* 0x000fea0003800200 */
.L_x_2807:
[----:B0-2-4-:R-:W0:Y:S01]  /*0f10*/  LDC.64 R4, c[0x0][0x3b0] ;  /* 0x0000ec00ff047b82 */ /* 0x015e220000000a00 */
[----:B------:R-:W2:Y:S01]  /*0f20*/  LDCU UR5, c[0x0][0x3c4] ;  /* 0x00007880ff0577ac */ /* 0x000ea20008000800 */
[----:B------:R-:W-:Y:S01]  /*0f30*/  BSSY.RECONVERGENT B6, `(.L_x_2836) ;  /* 0x00000de000067945 */ /* 0x000fe20003800200 */
        /* <DEDUP_REMOVED lines=17> */
.L_x_2840:
[----:B------:R-:W2:Y:S02]  /*1050*/  LDG.E.U8 R4, desc[UR36][R4.64] ;  /* 0x0000002404047981 */ /* 0x000ea4000c1e1100 */
[----:B--2---:R-:W-:Y:S01]  /*1060*/  I2FP.F32.U32 R27, R4 ;  /* 0x00000004001b7245 */ /* 0x004fe20000201000 */
[----:B------:R-:W-:Y:S06]  /*1070*/  BRA `(.L_x_2842) ;  /* 0x0000000c00247947 */ /* 0x000fec0003800000 */
.L_x_2839:
        /* <DEDUP_REMOVED lines=9> */
.L_x_2844:
[----:B------:R-:W2:Y:S02]  /*1110*/  LDG.E R4, desc[UR36][R4.64] ;  /* 0x0000002404047981 */ /* 0x000ea4000c1e1900 */
[----:B--2---:R-:W-:Y:S01]  /*1120*/  I2FP.F32.S32 R27, R4 ;  /* 0x00000004001b7245 */ /* 0x004fe20000201400 */
[----:B------:R-:W-:Y:S06]  /*1130*/  BRA `(.L_x_2842) ;  /* 0x0000000800f47947 */ /* 0x000fec0003800000 */
.L_x_2843:
[----:B------:R-:W2:Y:S02]  /*1140*/  LDG.E.U16 R4, desc[UR36][R4.64] ;  /* 0x0000002404047981 */ /* 0x000ea4000c1e1500 */
[----:B--2---:R0:W2:Y:S01]  /*1150*/  I2F.S16 R27, R4 ;  /* 0x00000004001b7306 */ /* 0x0040a20000101400 */
[----:B------:R-:W-:Y:S05]  /*1160*/  BRA `(.L_x_2842) ;  /* 0x0000000800e87947 */ /* 0x000fea0003800000 */
.L_x_2838:
        /* <DEDUP_REMOVED lines=8> */
.L_x_2846:
[----:B------:R-:W2:Y:S02]  /*11f0*/  LDG.E.U16 R4, desc[UR36][R4.64] ;  /* 0x0000002404047981 */ /* 0x000ea4000c1e1500 */
[----:B--2---:R-:W-:Y:S01]  /*1200*/  HADD2.F32 R27, -RZ, R4.H0_H0 ;  /* 0x20000004ff1b7230 */ /* 0x004fe20000004100 */
[----:B------:R-:W-:Y:S06]  /*1210*/  BRA `(.L_x_2842) ;  /* 0x0000000800bc7947 */ /* 0x000fec0003800000 */
.L_x_2845:
        /* <DEDUP_REMOVED lines=8> */
.L_x_2848:
[----:B------:R-:W2:Y:S02]  /*12a0*/  LDG.E.U16 R4, desc[UR36][R4.64] ;  /* 0x0000002404047981 */ /* 0x000ea4000c1e1500 */
[----:B--2---:R-:W-:Y:S01]  /*12b0*/  HADD2.F32 R27, -RZ, R4.H0_H0 ;  /* 0x20000004ff1b7230 */ /* 0x004fe20000004100 */
[----:B------:R-:W-:Y:S06]  /*12c0*/  BRA `(.L_x_2842) ;  /* 0x0000000800907947 */ /* 0x000fec0003800000 */
.L_x_2847:
[----:B------:R-:W2:Y:S01]  /*12d0*/  LDG.E.64 R4, desc[UR36][R4.64] ;  /* 0x0000002404047981 */ /* 0x000ea2000c1e1b00 */
[----:B------:R-:W-:Y:S01]  /*12e0*/  UMOV UR4, 0xf0000000 ;  /* 0xf000000000047882 */ /* 0x000fe20000000000 */
[----:B------:R-:W-:Y:S01]  /*12f0*/  UMOV UR5, 0x380fffff ;  /* 0x380fffff00057882 */ /* 0x000fe20000000000 */
[----:B--2---:R-:W0:Y:S01]  /*1300*/  F2F.F32.F64 R27, R4 ;  /* 0x00000004001b7310 */ /* 0x004e220000301000 */
[----:B------:R-:W-:-:S14]  /*1310*/  DSETP.GEU.AND P0, PT, |R4|, UR4, PT ;  /* 0x0000000404007e2a */ /* 0x000fdc000bf0e200 */
[----:B0-----:R-:W-:Y:S01]  /*1320*/  @!P0 FMUL R27, R27, 1.175494350822287508e-38 ;  /* 0x008000001b1b8820 */ /* 0x001fe20000400000 */
[----:B------:R-:W-:Y:S06]  /*1330*/  BRA `(.L_x_2842) ;  /* 0x0000000800747947 */ /* 0x000fec0003800000 */
.L_x_2837:
        /* <DEDUP_REMOVED lines=12> */
.L_x_2851:
[----:B------:R-:W2:Y:S01]  /*1400*/  LDG.E.64 R4, desc[UR36][R4.64] ;  /* 0x0000002404047981 */ /* 0x000ea2000c1e1b00 */
[----:B------:R-:W-:Y:S01]  /*1410*/  UMOV UR4, 0xf0000000 ;  /* 0xf000000000047882 */ /* 0x000fe20000000000 */
[----:B------:R-:W-:Y:S01]  /*1420*/  UMOV UR5, 0x380fffff ;  /* 0x380fffff00057882 */ /* 0x000fe20000000000 */
[----:B--2---:R-:W0:Y:S01]  /*1430*/  F2F.F32.F64 R27, R4 ;  /* 0x00000004001b7310 */ /* 0x004e220000301000 */
[----:B------:R-:W-:-:S14]  /*1440*/  DSETP.GEU.AND P0, PT, |R4|, UR4, PT ;  /* 0x0000000404007e2a */ /* 0x000fdc000bf0e200 */
[----:B0-----:R-:W-:Y:S01]  /*1450*/  @!P0 FMUL R27, R27, 1.175494350822287508e-38 ;  /* 0x008000001b1b8820 */ /* 0x001fe20000400000 */
[----:B------:R-:W-:Y:S06]  /*1460*/  BRA `(.L_x_2842) ;  /* 0x0000000800287947 */ /* 0x000fec0003800000 */
.L_x_2850:
        /* <DEDUP_REMOVED lines=25> */
.L_x_2853:
[----:B------:R-:W2:Y:S02]  /*1600*/  LDG.E.U8 R4, desc[UR36][R4.64] ;  /* 0x0000002404047981 */ /* 0x000ea4000c1e1100 */
[C---:B--2---:R-:W-:Y:S02]  /*1610*/  IMAD.SHL.U32 R3, R4.reuse, 0x2000000, RZ ;  /* 0x0200000004037824 */ /* 0x044fe400078e00ff */
[----:B------:R-:W-:-:S03]  /*1620*/  IMAD.SHL.U32 R6, R4, 0x100, RZ ;  /* 0x0000010004067824 */ /* 0x000fc600078e00ff */
        /* <DEDUP_REMOVED lines=9> */
.L_x_2852:
[----:B------:R-:W2:Y:S02]  /*16c0*/  LDG.E.U16 R4, desc[UR36][R4.64] ;  /* 0x0000002404047981 */ /* 0x000ea4000c1e1500 */
[----:B--2---:R-:W-:Y:S01]  /*16d0*/  IMAD.U32 R27, R4, 0x10000, RZ ;  /* 0x00010000041b7824 */ /* 0x004fe200078e00ff */
[----:B------:R-:W-:Y:S06]  /*16e0*/  BRA `(.L_x_2842) ;  /* 0x0000000400887947 */ /* 0x000fec0003800000 */
.L_x_2849:
        /* <DEDUP_REMOVED lines=11> */
.L_x_2856:
        /* <DEDUP_REMOVED lines=20> */
.L_x_2858:
[----:B------:R-:W-:Y:S05]  /*18e0*/  BSYNC.RECONVERGENT B0 ;  /* 0x0000000000007941 */ /* 0x000fea0003800200 */
.L_x_2857:
[----:B------:R-:W-:Y:S01]  /*18f0*/  IMAD.SHL.U32 R0, R0, 0x100000, RZ ;  /* 0x0010000000007824 */ /* 0x000fe200078e00ff */
[----:B------:R-:W-:-:S04]  /*1900*/  LEA R3, R3, 0x3b800000, 0x17 ;  /* 0x3b80000003037811 */ /* 0x000fc800078eb8ff */
[----:B------:R-:W-:Y:S01]  /*1910*/  LOP3.LUT R27, R3, R0, R27, 0xfe, !PT ;  /* 0x00000000031b7212 */ /* 0x000fe200078efe1b */
[----:B------:R-:W-:Y:S06]  /*1920*/  BRA `(.L_x_2842) ;  /* 0x0000000000f87947 */ /* 0x000fec0003800000 */
.L_x_2855:
        /* <DEDUP_REMOVED lines=20> */
.L_x_2860:
[----:B------:R-:W-:Y:S05]  /*1a70*/  BSYNC.RECONVERGENT B0 ;  /* 0x0000000000007941 */ /* 0x000fea0003800200 */
.L_x_2859:
[----:B------:R-:W-:Y:S01]  /*1a80*/  IMAD.SHL.U32 R0, R0, 0x200000, RZ ;  /* 0x0020000000007824 */ /* 0x000fe200078e00ff */
[----:B------:R-:W-:-:S04]  /*1a90*/  LEA R3, R3, 0x37800000, 0x17 ;  /* 0x3780000003037811 */ /* 0x000fc800078eb8ff */
[----:B------:R-:W-:Y:S01]  /*1aa0*/  LOP3.LUT R27, R3, R0, R27, 0xfe, !PT ;  /* 0x00000000031b7212 */ /* 0x000fe200078efe1b */
[----:B------:R-:W-:Y:S06]  /*1ab0*/  BRA `(.L_x_2842) ;  /* 0x0000000000947947 */ /* 0x000fec0003800000 */
.L_x_2854:
[----:B------:R-:W-:-:S09]  /*1ac0*/  UISETP.NE.AND UP0, UPT, UR4, 0x1c, UPT ;  /* 0x0000001c0400788c */ /* 0x000fd2000bf05270 */
[----:B------:R-:W-:Y:S05]  /*1ad0*/  BRA.U !UP0, `(.L_x_2861) ;  /* 0x0000000108847547 */ /* 0x000fea000b800000 */
[----:B------:R-:W-:-:S09]  /*1ae0*/  UISETP.NE.AND UP0, UPT, UR4, 0x1d, UPT ;  /* 0x0000001d0400788c */ /* 0x000fd2000bf05270 */
[----:B------:R-:W-:Y:S05]  /*1af0*/  BRA.U !UP0, `(.L_x_2862) ;  /* 0x0000000108707547 */ /* 0x000fea000b800000 */
[----:B------:R-:W-:-:S09]  /*1b00*/  UISETP.NE.AND UP0, UPT, UR4, 0x2c, UPT ;  /* 0x0000002c0400788c */ /* 0x000fd2000bf05270 */
[----:B------:R-:W-:Y:S05]  /*1b10*/  BRA.U !UP0, `(.L_x_2863) ;  /* 0x0000000108487547 */ /* 0x000fea000b800000 */
.L_x_2841:
[----:B------:R-:W-:Y:S01]  /*1b20*/  MOV R14, 0x0 ;  /* 0x00000000000e7802 */ /* 0x000fe20000000f00 */
[----:B------:R-:W0:Y:S01]  /*1b30*/  LDCU.64 UR4, c[0x4][0x128] ;  /* 0x01002500ff0477ac */ /* 0x000e220008000a00 */
[----:B------:R-:W-:Y:S02]  /*1b40*/  IMAD.MOV.U32 R8, RZ, RZ, 0x4e ;  /* 0x0000004eff087424 */ /* 0x000fe400078e00ff */
[----:B------:R-:W-:Y:S01]  /*1b50*/  IMAD.MOV.U32 R12, RZ, RZ, 0x1 ;  /* 0x00000001ff0c7424 */ /* 0x000fe200078e00ff */
[----:B------:R-:W2:Y:S01]  /*1b60*/  LDCU.64 UR6, c[0x4][0x130] ;  /* 0x01002600ff0677ac */ /* 0x000ea20008000a00 */
[----:B------:R-:W4:Y:S01]  /*1b70*/  LDC.64 R14, c[0x4][R14] ;  /* 0x010000000e0e7b82 */ /* 0x000f220000000a00 */
[----:B------:R-:W-:Y:S01]  /*1b80*/  IMAD.MOV.U32 R13, RZ, RZ, RZ ;  /* 0x000000ffff0d7224 */ /* 0x000fe200078e00ff */
[----:B------:R-:W1:Y:S01]  /*1b90*/  LDCU.64 UR8, c[0x4][0x18] ;  /* 0x01000300ff0877ac */ /* 0x000e620008000a00 */
[----:B0-----:R-:W-:Y:S02]  /*1ba0*/  IMAD.U32 R4, RZ, RZ, UR4 ;  /* 0x00000004ff047e24 */ /* 0x001fe4000f8e00ff */
[----:B------:R-:W-:-:S02]  /*1bb0*/  IMAD.U32 R5, RZ, RZ, UR5 ;  /* 0x00000005ff057e24 */ /* 0x000fc4000f8e00ff */
[----:B--2---:R-:W-:Y:S02]  /*1bc0*/  IMAD.U32 R6, RZ, RZ, UR6 ;  /* 0x00000006ff067e24 */ /* 0x004fe4000f8e00ff */
[----:B------:R-:W-:Y:S02]  /*1bd0*/  IMAD.U32 R7, RZ, RZ, UR7 ;  /* 0x00000007ff077e24 */ /* 0x000fe4000f8e00ff */
[----:B-1----:R-:W-:Y:S02]  /*1be0*/  IMAD.U32 R10, RZ, RZ, UR8 ;  /* 0x00000008ff0a7e24 */ /* 0x002fe4000f8e00ff */
[----:B------:R-:W-:-:S07]  /*1bf0*/  IMAD.U32 R11, RZ, RZ, UR9 ;  /* 0x00000009ff0b7e24 */ /* 0x000fce000f8e00ff */
[----:B------:R-:W-:-:S07]  /*1c00*/  LEPC R20, `(.L_x_2864) ;  /* 0x000000001014794e */ /* 0x000fce0000000000 */
[----:B---345:R-:W-:Y:S05]  /*1c10*/  CALL.ABS.NOINC R14 ;  /* 0x000000000e007343 */ /* 0x038fea0003c00000 */
.L_x_2864:
[----:B------:R-:W-:Y:S01]  /*1c20*/  IMAD.MOV.U32 R27, RZ, RZ, RZ ;  /* 0x000000ffff1b7224 */ /* 0x000fe200078e00ff */
[----:B------:R-:W-:Y:S06]  /*1c30*/  BRA `(.L_x_2842) ;  /* 0x0000000000347947 */ /* 0x000fec0003800000 */
.L_x_2863:
        /* <DEDUP_REMOVED lines=8> */
.L_x_2862:
[----:B------:R-:W2:Y:S02]  /*1cc0*/  LDG.E.64 R4, desc[UR36][R4.64] ;  /* 0x0000002404047981 */ /* 0x000ea4000c1e1b00 */
[----:B--2---:R0:W2:Y:S01]  /*1cd0*/  I2F.U64 R27, R4 ;  /* 0x00000004001b7312 */ /* 0x0040a20000301000 */
[----:B------:R-:W-:Y:S05]  /*1ce0*/  BRA `(.L_x_2842) ;  /* 0x0000000000087947 */ /* 0x000fea0003800000 */
.L_x_2861:
[----:B------:R-:W2:Y:S02]  /*1cf0*/  LDG.E R4, desc[UR36][R4.64] ;  /* 0x0000002404047981 */ /* 0x000ea4000c1e1900 */
[----:B--2---:R-:W-:-:S07]  /*1d00*/  I2FP.F32.U32 R27, R4 ;  /* 0x00000004001b7245 */ /* 0x004fce0000201000 */
.L_x_2842:
[----:B------:R-:W-:Y:S05]  /*1d10*/  BSYNC.RECONVERGENT B6 ;  /* 0x0000000000067941 */ /* 0x000fea0003800200 */
.L_x_2836:
[----:B------:R-:W-:-:S07]  /*1d20*/  VIADD R28, R17, 0x80 ;  /* 0x00000080111c7836 */ /* 0x000fce0000000000 */
.L_x_2806:
[----:B------:R-:W-:Y:S05]  /*1d30*/  BSYNC.RECONVERGENT B7 ;  /* 0x0000000000077941 */ /* 0x000fea0003800200 */
.L_x_2805:
[----:B------:R-:W-:Y:S01]  /*1d40*/  ISETP.GE.AND P0, PT, R28, R26, PT ;  /* 0x0000001a1c00720c */ /* 0x000fe20003f06270 */
[----:B------:R-:W-:Y:S01]  /*1d50*/  BSSY.RECONVERGENT B7, `(.L_x_2865) ;  /* 0x00001c9000077945 */ /* 0x000fe20003800200 */
[----:B------:R-:W-:Y:S02]  /*1d60*/  IMAD.MOV.U32 R18, RZ, RZ, RZ ;  /* 0x000000ffff127224 */ /* 0x000fe400078e00ff */
[----:B------:R-:W-:-:S09]  /*1d70*/  IMAD.MOV.U32 R25, RZ, RZ, RZ ;  /* 0x000000ffff197224 */ /* 0x000fd200078e00ff */
[----:B------:R-:W-:Y:S05]  /*1d80*/  @P0 BRA `(.L_x_2866) ;  /* 0x0000001c00140947 */ /* 0x000fea0003800000 */
[----:B0---4-:R-:W0:Y:S01]  /*1d90*/  LDC.64 R4, c[0x0][0x3a8] ;  /* 0x0000ea00ff047b82 */ /* 0x011e220000000a00 */
[----:B------:R-:W4:Y:S01]  /*1da0*/  LDCU UR5, c[0x0][0x3c0] ;  /* 0x00007800ff0577ac */ /* 0x000f220008000800 */
[----:B------:R-:W-:Y:S01]  /*1db0*/  IMAD R19, R2, 0x200, R28 ;  /* 0x0000020002137824 */ /* 0x000fe200078e021c */
[----:B------:R-:W-:Y:S01]  /*1dc0*/  BSSY.RECONVERGENT B6, `(.L_x_2867) ;  /* 0x00000df000067945 */ /* 0x000fe20003800200 */
[----:B------:R-:W-:-:S04]  /*1dd0*/  UPRMT UR4, UR38, 0x9910, URZ ;  /* 0x0000991026047896 */ /* 0x000fc800080000ff */
[----:B------:R-:W-:Y:S01]  /*1de0*/  UISETP.GT.AND UP0, UPT, UR4, 0x9, UPT ;  /* 0x000000090400788c */ /* 0x000fe2000bf04270 */
[----:B----4-:R-:W-:-:S05]  /*1df0*/  IMAD R3, R19, UR5, RZ ;  /* 0x0000000513037c24 */ /* 0x010fca000f8e02ff */
        /* <DEDUP_REMOVED lines=11> */
[----:B------:R-:W4:Y:S02]  /*1eb0*/  LDG.E.S8 R4, desc[UR36][R4.64] ;  /* 0x0000002404047981 */ /* 0x000f24000c1e1300 */
[----:B----4-:R0:W4:Y:S01]  /*1ec0*/  I2F.S16 R18, R4 ;  /* 0x0000000400127306 */ /* 0x0101220000101400 */
[----:B------:R-:W-:Y:S05]  /*1ed0*/  BRA `(.L_x_2873) ;  /* 0x0000000c00347947 */ /* 0x000fea0003800000 */
.L_x_2871:
[----:B------:R-:W4:Y:S02]  /*1ee0*/  LDG.E.U8 R4, desc[UR36][R4.64] ;  /* 0x0000002404047981 */ /* 0x000f24000c1e1100 */
[----:B----4-:R-:W-:Y:S01]  /*1ef0*/  I2FP.F32.U32 R18, R4 ;  /* 0x0000000400127245 */ /* 0x010fe20000201000 */
[----:B------:R-:W-:Y:S06]  /*1f00*/  BRA `(.L_x_2873) ;  /* 0x0000000c00287947 */ /* 0x000fec0003800000 */
.L_x_2870:
[----:B------:R-:W-:-:S09]  /*1f10*/  UISETP.NE.AND UP0, UPT, UR4, 0x2, UPT ;  /* 0x000000020400788c */ /* 0x000fd2000bf05270 */
[----:B------:R-:W-:Y:S05]  /*1f20*/  BRA.U !UP0, `(.L_x_2874) ;  /* 0x0000000108287547 */ /* 0x000fea000b800000 */
[----:B------:R-:W-:-:S09]  /*1f30*/  UISETP.NE.AND UP0, UPT, UR4, 0x3, UPT ;  /* 0x000000030400788c */ /* 0x000fd2000bf05270 */
[----:B------:R-:W-:Y:S05]  /*1f40*/  BRA.U !UP0, `(.L_x_2875) ;  /* 0x0000000108147547 */ /* 0x000fea000b800000 */
[----:B------:R-:W-:-:S09]  /*1f50*/  UISETP.NE.AND UP0, UPT, UR4, 0x4, UPT ;  /* 0x000000040400788c */ /* 0x000fd2000bf05270 */
[----:B------:R-:W-:Y:S05]  /*1f60*/  BRA.U UP0, `(.L_x_2872) ;  /* 0x0000000900b47547 */ /* 0x000fea000b800000 */
[----:B------:R-:W4:Y:S02]  /*1f70*/  LDG.E.64 R4, desc[UR36][R4.64] ;  /* 0x0000002404047981 */ /* 0x000f24000c1e1b00 */
[----:B----4-:R0:W4:Y:S01]  /*1f80*/  I2F.S64 R18, R4 ;  /* 0x0000000400127312 */ /* 0x0101220000301400 */
[----:B------:R-:W-:Y:S05]  /*1f90*/  BRA `(.L_x_2873) ;  /* 0x0000000c00047947 */ /* 0x000fea0003800000 */
.L_x_2875:
[----:B------:R-:W4:Y:S02]  /*1fa0*/  LDG.E R4, desc[UR36][R4.64] ;  /* 0x0000002404047981 */ /* 0x000f24000c1e1900 */
[----:B----4-:R-:W-:Y:S01]  /*1fb0*/  I2FP.F32.S32 R18, R4 ;  /* 0x0000000400127245 */ /* 0x010fe20000201400 */
[----:B------:R-:W-:Y:S06]  /*1fc0*/  BRA `(.L_x_2873) ;  /* 0x0000000800f87947 */ /* 0x000fec0003800000 */
.L_x_2874:
[----:B------:R-:W4:Y:S02]  /*1fd0*/  LDG.E.U16 R4, desc[UR36][R4.64] ;  /* 0x0000002404047981 */ /* 0x000f24000c1e1500 */
[----:B----4-:R0:W4:Y:S01]  /*1fe0*/  I2F.S16 R18, R4 ;  /* 0x0000000400127306 */ /* 0x0101220000101400 */
[----:B------:R-:W-:Y:S05]  /*1ff0*/  BRA `(.L_x_2873) ;  /* 0x0000000800ec7947 */ /* 0x000fea0003800000 */
.L_x_2869:
        /* <DEDUP_REMOVED lines=8> */
.L_x_2877:
[----:B------:R-:W4:Y:S02]  /*2080*/  LDG.E.U16 R4, desc[UR36][R4.64] ;  /* 0x0000002404047981 */ /* 0x000f24000c1e1500 */
[----:B----4-:R-:W-:Y:S01]  /*2090*/  HADD2.F32 R18, -RZ, R4.H0_H0 ;  /* 0x20000004ff127230 */ /* 0x010fe20000004100 */
[----:B------:R-:W-:Y:S06]  /*20a0*/  BRA `(.L_x_2873) ;  /* 0x0000000800c07947 */ /* 0x000fec0003800000 */
.L_x_2876:
        /* <DEDUP_REMOVED lines=8> */
.L_x_2879:
[----:B------:R-:W4:Y:S02]  /*2130*/  LDG.E.U16 R4, desc[UR36][R4.64] ;  /* 0x0000002404047981 */ /* 0x000f24000c1e1500 */
[----:B----4-:R-:W-:Y:S01]  /*2140*/  HADD2.F32 R18, -RZ, R4.H0_H0 ;  /* 0x20000004ff127230 */ /* 0x010fe20000004100 */
[----:B------:R-:W-:Y:S06]  /*2150*/  BRA `(.L_x_2873) ;  /* 0x0000000800947947 */ /* 0x000fec0003800000 */
.L_x_2878:
[----:B------:R-:W4:Y:S01]  /*2160*/  LDG.E.64 R4, desc[UR36][R4.64] ;  /* 0x0000002404047981 */ /* 0x000f22000c1e1b00 */
[----:B------:R-:W-:Y:S01]  /*2170*/  UMOV UR4, 0xf0000000 ;  /* 0xf000000000047882 */ /* 0x000fe20000000000 */
[----:B------:R-:W-:Y:S01]  /*2180*/  UMOV UR5, 0x380fffff ;  /* 0x380fffff00057882 */ /* 0x000fe20000000000 */
[----:B----4-:R-:W0:Y:S01]  /*2190*/  F2F.F32.F64 R18, R4 ;  /* 0x0000000400127310 */ /* 0x010e220000301000 */
[----:B------:R-:W-:-:S14]  /*21a0*/  DSETP.GEU.AND P0, PT, |R4|, UR4, PT ;  /* 0x0000000404007e2a */ /* 0x000fdc000bf0e200 */
[----:B0-----:R-:W-:Y:S01]  /*21b0*/  @!P0 FMUL R18, R18, 1.175494350822287508e-38 ;  /* 0x0080000012128820 */ /* 0x001fe20000400000 */
[----:B------:R-:W-:Y:S06]  /*21c0*/  BRA `(.L_x_2873) ;  /* 0x0000000800787947 */ /* 0x000fec0003800000 */
.L_x_2868:
        /* <DEDUP_REMOVED lines=8> */
[----:B------:R-:W4:Y:S02]  /*2250*/  LDG.E.U8 R4, desc[UR36][R4.64] ;  /* 0x0000002404047981 */ /* 0x000f24000c1e1100 */
[----:B----4-:R-:W-:-:S04]  /*2260*/  ISETP.NE.AND P0, PT, R4, RZ, PT ;  /* 0x000000ff0400720c */ /* 0x010fc80003f05270 */
[----:B------:R-:W-:Y:S01]  /*2270*/  FSEL R18, RZ, 1, !P0 ;  /* 0x3f800000ff127808 */ /* 0x000fe20004000000 */
[----:B------:R-:W-:Y:S08]  /*2280*/  BRA `(.L_x_2873) ;  /* 0x0000000800487947 */ /* 0x000ff00003800000 */
.L_x_2882:
[----:B------:R-:W4:Y:S01]  /*2290*/  LDG.E.64 R4, desc[UR36][R4.64] ;  /* 0x0000002404047981 */ /* 0x000f22000c1e1b00 */
[----:B------:R-:W-:Y:S01]  /*22a0*/  UMOV UR4, 0xf0000000 ;  /* 0xf000000000047882 */ /* 0x000fe20000000000 */
[----:B------:R-:W-:Y:S01]  /*22b0*/  UMOV UR5, 0x380fffff ;  /* 0x380fffff00057882 */ /* 0x000fe20000000000 */
[----:B----4-:R-:W0:Y:S01]  /*22c0*/  F2F.F32.F64 R18, R4 ;  /* 0x0000000400127310 */ /* 0x010e220000301000 */
[----:B------:R-:W-:-:S14]  /*22d0*/  DSETP.GEU.AND P0, PT, |R4|, UR4, PT ;  /* 0x0000000404007e2a */ /* 0x000fdc000bf0e200 */
[----:B0-----:R-:W-:Y:S01]  /*22e0*/  @!P0 FMUL R18, R18, 1.175494350822287508e-38 ;  /* 0x0080000012128820 */ /* 0x001fe20000400000 */
[----:B------:R-:W-:Y:S06]  /*22f0*/  BRA `(.L_x_2873) ;  /* 0x00000008002c7947 */ /* 0x000fec0003800000 */
.L_x_2881:
[----:B------:R-:W-:-:S09]  /*2300*/  UISETP.NE.AND UP0, UPT, UR4, 0xf, UPT ;  /* 0x0000000f0400788c */ /* 0x000fd2000bf05270 */
[----:B------:R-:W-:Y:S05]  /*2310*/  BRA.U !UP0, `(.L_x_2883) ;  /* 0x0000000108907547 */ /* 0x000fea000b800000 */
[----:B------:R-:W-:-:S09]  /*2320*/  UISETP.NE.AND UP0, UPT, UR4, 0x17, UPT ;  /* 0x000000170400788c */ /* 0x000fd2000bf05270 */
[----:B------:R-:W-:Y:S05]  /*2330*/  BRA.U !UP0, `(.L_x_2884) ;  /* 0x0000000108547547 */ /* 0x000fea000b800000 */
[----:B------:R-:W-:-:S09]  /*2340*/  UISETP.NE.AND UP0, UPT, UR4, 0x18, UPT ;  /* 0x000000180400788c */ /* 0x000fd2000bf05270 */
[----:B------:R-:W-:Y:S05]  /*2350*/  BRA.U UP0, `(.L_x_2872) ;  /* 0x0000000500b87547 */ /* 0x000fea000b800000 */
[----:B------:R-:W4:Y:S01]  /*2360*/  LDG.E.U8 R18, desc[UR36][R4.64] ;  /* 0x0000002404127981 */ /* 0x000f22000c1e1100 */
[----:B------:R-:W-:Y:S02]  /*2370*/  IMAD.MOV.U32 R6, RZ, RZ, 0x1f ;  /* 0x0000001fff067424 */ /* 0x000fe400078e00ff */
[----:B----4-:R-:W-:-:S05]  /*2380*/  IMAD.SHL.U32 R18, R18, 0x1000000, RZ ;  /* 0x0100000012127824 */ /* 0x010fca00078e00ff */
        /* <DEDUP_REMOVED lines=16> */
.L_x_2884:
[----:B------:R-:W4:Y:S02]  /*2490*/  LDG.E.U8 R4, desc[UR36][R4.64] ;  /* 0x0000002404047981 */ /* 0x000f24000c1e1100 */
[C---:B----4-:R-:W-:Y:S02]  /*24a0*/  IMAD.SHL.U32 R0, R4.reuse, 0x2000000, RZ ;  /* 0x0200000004007824 */ /* 0x050fe400078e00ff */
        /* <DEDUP_REMOVED lines=9> */
[----:B------:R-:W-:Y:S01]  /*2540*/  LOP3.LUT R18, R0, 0x80000000, R3, 0xf8, !PT ;  /* 0x8000000000127812 */ /* 0x000fe200078ef803 */
[----:B------:R-:W-:Y:S06]  /*2550*/  BRA `(.L_x_2873) ;  /* 0x0000000400947947 */ /* 0x000fec0003800000 */
.L_x_2883:
[----:B------:R-:W4:Y:S02]  /*2560*/  LDG.E.U16 R4, desc[UR36][R4.64] ;  /* 0x0000002404047981 */ /* 0x000f24000c1e1500 */
[----:B----4-:R-:W-:Y:S01]  /*2570*/  IMAD.U32 R18, R4, 0x10000, RZ ;  /* 0x0001000004127824 */ /* 0x010fe200078e00ff */
[----:B------:R-:W-:Y:S06]  /*2580*/  BRA `(.L_x_2873) ;  /* 0x0000000400887947 */ /* 0x000fec0003800000 */
.L_x_2880:
        /* <DEDUP_REMOVED lines=8> */
[----:B------:R-:W4:Y:S02]  /*2610*/  LDG.E.U16 R4, desc[UR36][R4.64] ;  /* 0x0000002404047981 */ /* 0x000f24000c1e1500 */
[----:B----4-:R-:W-:Y:S01]  /*2620*/  I2FP.F32.U32 R18, R4 ;  /* 0x0000000400127245 */ /* 0x010fe20000201000 */
[----:B------:R-:W-:Y:S06]  /*2630*/  BRA `(.L_x_2873) ;  /* 0x00000004005c7947 */ /* 0x000fec0003800000 */
.L_x_2887:
[----:B------:R-:W4:Y:S01]  /*2640*/  LDG.E.U8 R4, desc[UR36][R4.64] ;  /* 0x0000002404047981 */ /* 0x000f22000c1e1100 */
[----:B------:R-:W-:Y:S01]  /*2650*/  IMAD.MOV.U32 R18, RZ, RZ, RZ ;  /* 0x000000ffff127224 */ /* 0x000fe200078e00ff */
[----:B----4-:R-:W-:-:S13]  /*2660*/  ISETP.NE.AND P0, PT, R4, RZ, PT ;  /* 0x000000ff0400720c */ /* 0x010fda0003f05270 */
        /* <DEDUP_REMOVED lines=17> */
.L_x_2889:
[----:B------:R-:W-:Y:S05]  /*2780*/  BSYNC.RECONVERGENT B0 ;  /* 0x0000000000007941 */ /* 0x000fea0003800200 */
.L_x_2888:
[----:B------:R-:W-:Y:S01]  /*2790*/  IMAD.SHL.U32 R0, R0, 0x100000, RZ ;  /* 0x0010000000007824 */ /* 0x000fe200078e00ff */
[----:B------:R-:W-:-:S04]  /*27a0*/  LEA R3, R3, 0x3b800000, 0x17 ;  /* 0x3b80000003037811 */ /* 0x000fc800078eb8ff */
[----:B------:R-:W-:Y:S01]  /*27b0*/  LOP3.LUT R18, R3, R0, R7, 0xfe, !PT ;  /* 0x0000000003127212 */ /* 0x000fe200078efe07 */
[----:B------:R-:W-:Y:S06]  /*27c0*/  BRA `(.L_x_2873) ;  /* 0x0000000000f87947 */ /* 0x000fec0003800000 */
.L_x_2886:
        /* <DEDUP_REMOVED lines=20> */
.L_x_2891:
[----:B------:R-:W-:Y:S05]  /*2910*/  BSYNC.RECONVERGENT B0 ;  /* 0x0000000000007941 */ /* 0x000fea0003800200 */
.L_x_2890:
[----:B------:R-:W-:Y:S01]  /*2920*/  IMAD.SHL.U32 R0, R0, 0x200000, RZ ;  /* 0x0020000000007824 */ /* 0x000fe200078e00ff */
[----:B------:R-:W-:-:S04]  /*2930*/  LEA R3, R3, 0x37800000, 0x17 ;  /* 0x3780000003037811 */ /* 0x000fc800078eb8ff */
[----:B------:R-:W-:Y:S01]  /*2940*/  LOP3.LUT R18, R3, R0, R7, 0xfe, !PT ;  /* 0x0000000003127212 */ /* 0x000fe200078efe07 */
[----:B------:R-:W-:Y:S06]  /*2950*/  BRA `(.L_x_2873) ;  /* 0x0000000000947947 */ /* 0x000fec0003800000 */
.L_x_2885:
[----:B------:R-:W-:-:S09]  /*2960*/  UISETP.NE.AND UP0, UPT, UR4, 0x1c, UPT ;  /* 0x0000001c0400788c */ /* 0x000fd2000bf05270 */
[----:B------:R-:W-:Y:S05]  /*2970*/  BRA.U !UP0, `(.L_x_2892) ;  /* 0x0000000108847547 */ /* 0x000fea000b800000 */
[----:B------:R-:W-:-:S09]  /*2980*/  UISETP.NE.AND UP0, UPT, UR4, 0x1d, UPT ;  /* 0x0000001d0400788c */ /* 0x000fd2000bf05270 */
[----:B------:R-:W-:Y:S05]  /*2990*/  BRA.U !UP0, `(.L_x_2893) ;  /* 0x0000000108707547 */ /* 0x000fea000b800000 */
[----:B------:R-:W-:-:S09]  /*29a0*/  UISETP.NE.AND UP0, UPT, UR4, 0x2c, UPT ;  /* 0x0000002c0400788c */ /* 0x000fd2000bf05270 */
[----:B------:R-:W-:Y:S05]  /*29b0*/  BRA.U UP0, `(.L_x_2872) ;  /* 0x0000000100207547 */ /* 0x000fea000b800000 */
[----:B------:R-:W4:Y:S01]  /*29c0*/  LDG.E.U8 R4, desc[UR36][R4.64] ;  /* 0x0000002404047981 */ /* 0x000f22000c1e1100 */
[----:B------:R-:W-:Y:S01]  /*29d0*/  IMAD.MOV.U32 R18, RZ, RZ, 0x400000 ;  /* 0x00400000ff127424 */ /* 0x000fe200078e00ff */
[----:B----4-:R-:W-:-:S13]  /*29e0*/  ISETP.NE.AND P0, PT, R4, RZ, PT ;  /* 0x000000ff0400720c */ /* 0x010fda0003f05270 */
[----:B------:R-:W-:Y:S05]  /*29f0*/  @!P0 BRA `(.L_x_2873) ;  /* 0x00000000006c8947 */ /* 0x000fea0003800000 */
[----:B------:R-:W-:-:S13]  /*2a00*/  ISETP.NE.AND P0, PT, R4, 0xff, PT ;  /* 0x000000ff0400780c */ /* 0x000fda0003f05270 */
[----:B------:R-:W-:Y:S02]  /*2a10*/  @!P0 IMAD.MOV.U32 R18, RZ, RZ, 0x7f800001 ;  /* 0x7f800001ff128424 */ /* 0x000fe400078e00ff */
[----:B------:R-:W-:Y:S01]  /*2a20*/  @P0 IMAD.SHL.U32 R18, R4, 0x800000, RZ ;  /* 0x0080000004120824 */ /* 0x000fe200078e00ff */
[----:B------:R-:W-:Y:S06]  /*2a30*/  BRA `(.L_x_2873) ;  /* 0x00000000005c7947 */ /* 0x000fec0003800000 */
.L_x_2872:
[----:B------:R-:W-:Y:S01]  /*2a40*/  MOV R14, 0x0 ;  /* 0x00000000000e7802 */ /* 0x000fe20000000f00 */
[----:B------:R-:W0:Y:S01]  /*2a50*/  LDCU.64 UR4, c[0x4][0x128] ;  /* 0x01002500ff0477ac */ /* 0x000e220008000a00 */
[----:B------:R-:W-:Y:S02]  /*2a60*/  IMAD.MOV.U32 R8, RZ, RZ, 0x4e ;  /* 0x0000004eff087424 */ /* 0x000fe400078e00ff */
[----:B------:R-:W-:Y:S01]  /*2a70*/  IMAD.MOV.U32 R12, RZ, RZ, 0x1 ;  /* 0x00000001ff0c7424 */ /* 0x000fe200078e00ff */
[----:B------:R-:W4:Y:S01]  /*2a80*/  LDCU.64 UR6, c[0x4][0x130] ;  /* 0x01002600ff0677ac */ /* 0x000f220008000a00 */
[----:B------:R-:W1:Y:S01]  /*2a90*/  LDC.64 R14, c[0x4][R14] ;  /* 0x010000000e0e7b82 */ /* 0x000e620000000a00 */
[----:B------:R-:W-:Y:S01]  /*2aa0*/  IMAD.MOV.U32 R13, RZ, RZ, RZ ;  /* 0x000000ffff0d7224 */ /* 0x000fe200078e00ff */
[----:B------:R-:W2:Y:S01]  /*2ab0*/  LDCU.64 UR8, c[0x4][0x18] ;  /* 0x01000300ff0877ac */ /* 0x000ea20008000a00 */
[----:B0-----:R-:W-:Y:S02]  /*2ac0*/  IMAD.U32 R4, RZ, RZ, UR4 ;  /* 0x00000004ff047e24 */ /* 0x001fe4000f8e00ff */
[----:B------:R-:W-:-:S02]  /*2ad0*/  IMAD.U32 R5, RZ, RZ, UR5 ;  /* 0x00000005ff057e24 */ /* 0x000fc4000f8e00ff */
[----:B----4-:R-:W-:Y:S02]  /*2ae0*/  IMAD.U32 R6, RZ, RZ, UR6 ;  /* 0x00000006ff067e24 */ /* 0x010fe4000f8e00ff */
[----:B------:R-:W-:Y:S02]  /*2af0*/  IMAD.U32 R7, RZ, RZ, UR7 ;  /* 0x00000007ff077e24 */ /* 0x000fe4000f8e00ff */
[----:B--2---:R-:W-:Y:S02]  /*2b00*/  IMAD.U32 R10, RZ, RZ, UR8 ;  /* 0x00000008ff0a7e24 */ /* 0x004fe4000f8e00ff */
[----:B------:R-:W-:-:S07]  /*2b10*/  IMAD.U32 R11, RZ, RZ, UR9 ;  /* 0x00000009ff0b7e24 */ /* 0x000fce000f8e00ff */
[----:B------:R-:W-:-:S07]  /*2b20*/  LEPC R20, `(.L_x_2894) ;  /* 0x000000001014794e */ /* 0x000fce0000000000 */
[----:B-1-3-5:R-:W-:Y:S05]  /*2b30*/  CALL.ABS.NOINC R14 ;  /* 0x000000000e007343 */ /* 0x02afea0003c00000 */
.L_x_2894:
[----:B------:R-:W-:Y:S01]  /*2b40*/  IMAD.MOV.U32 R18, RZ, RZ, RZ ;  /* 0x000000ffff127224 */ /* 0x000fe200078e00ff */
[----:B------:R-:W-:Y:S06]  /*2b50*/  BRA `(.L_x_2873) ;  /* 0x0000000000147947 */ /* 0x000fec0003800000 */
.L_x_2893:
[----:B------:R-:W4:Y:S02]  /*2b60*/  LDG.E.64 R4, desc[UR36][R4.64] ;  /* 0x0000002404047981 */ /* 0x000f24000c1e1b00 */
[----:B----4-:R0:W4:Y:S01]  /*2b70*/  I2F.U64 R18, R4 ;  /* 0x0000000400127312 */ /* 0x0101220000301000 */
[----:B------:R-:W-:Y:S05]  /*2b80*/  BRA `(.L_x_2873) ;  /* 0x0000000000087947 */ /* 0x000fea0003800000 */
.L_x_2892:
[----:B------:R-:W4:Y:S02]  /*2b90*/  LDG.E R4, desc[UR36][R4.64] ;  /* 0x0000002404047981 */ /* 0x000f24000c1e1900 */
[----:B----4-:R-:W-:-:S07]  /*2ba0*/  I2FP.F32.U32 R18, R4 ;  /* 0x0000000400127245 */ /* 0x010fce0000201000 */
.L_x_2873:
[----:B------:R-:W-:Y:S05]  /*2bb0*/  BSYNC.RECONVERGENT B6 ;  /* 0x0000000000067941 */ /* 0x000fea0003800200 */
.L_x_2867:
[----:B0-----:R-:W0:Y:S01]  /*2bc0*/  LDC.64 R4, c[0x0][0x3b0] ;  /* 0x0000ec00ff047b82 */ /* 0x001e220000000a00 */
[----:B------:R-:W1:Y:S01]  /*2bd0*/  LDCU UR5, c[0x0][0x3c4] ;  /* 0x00007880ff0577ac */ /* 0x000e620008000800 */
        /* <DEDUP_REMOVED lines=18> */
.L_x_2899:
[----:B------:R-:W2:Y:S02]  /*2d00*/  LDG.E.U8 R4, desc[UR36][R4.64] ;  /* 0x0000002404047981 */ /* 0x000ea4000c1e1100 */
[----:B--2---:R-:W-:Y:S01]  /*2d10*/  I2FP.F32.U32 R25, R4 ;  /* 0x0000000400197245 */ /* 0x004fe20000201000 */
[----:B------:R-:W-:Y:S06]  /*2d20*/  BRA `(.L_x_2901) ;  /* 0x0000000c00247947 */ /* 0x000fec0003800000 */
.L_x_2898:
        /* <DEDUP_REMOVED lines=9> */
.L_x_2903:
[----:B------:R-:W2:Y:S02]  /*2dc0*/  LDG.E R4, desc[UR36][R4.64] ;  /* 0x0000002404047981 */ /* 0x000ea4000c1e1900 */
[----:B--2---:R-:W-:Y:S01]  /*2dd0*/  I2FP.F32.S32 R25, R4 ;  /* 0x0000000400197245 */ /* 0x004fe20000201400 */
[----:B------:R-:W-:Y:S06]  /*2de0*/  BRA `(.L_x_2901) ;  /* 0x0000000800f47947 */ /* 0x000fec0003800000 */
.L_x_2902:
[----:B------:R-:W2:Y:S02]  /*2df0*/  LDG.E.U16 R4, desc[UR36][R4.64] ;  /* 0x0000002404047981 */ /* 0x000ea4000c1e1500 */
[----:B--2---:R2:W0:Y:S01]  /*2e00*/  I2F.S16 R25, R4 ;  /* 0x0000000400197306 */ /* 0x0044220000101400 */
[----:B------:R-:W-:Y:S05]  /*2e10*/  BRA `(.L_x_2901) ;  /* 0x0000000800e87947 */ /* 0x000fea0003800000 */
.L_x_2897:
        /* <DEDUP_REMOVED lines=8> */
.L_x_2905:
[----:B------:R-:W2:Y:S02]  /*2ea0*/  LDG.E.U16 R4, desc[UR36][R4.64] ;  /* 0x0000002404047981 */ /* 0x000ea4000c1e1500 */
[----:B--2---:R-:W-:Y:S01]  /*2eb0*/  HADD2.F32 R25, -RZ, R4.H0_H0 ;  /* 0x20000004ff197230 */ /* 0x004fe20000004100 */
[----:B------:R-:W-:Y:S06]  /*2ec0*/  BRA `(.L_x_2901) ;  /* 0x0000000800bc7947 */ /* 0x000fec0003800000 */
.L_x_2904:
        /* <DEDUP_REMOVED lines=8> */
.L_x_2907:
[----:B------:R-:W2:Y:S02]  /*2f50*/  LDG.E.U16 R4, desc[UR36][R4.64] ;  /* 0x0000002404047981 */ /* 0x000ea4000c1e1500 */
[----:B--2---:R-:W-:Y:S01]  /*2f60*/  HADD2.F32 R25, -RZ, R4.H0_H0 ;  /* 0x20000004ff197230 */ /* 0x004fe20000004100 */
[----:B------:R-:W-:Y:S06]  /*2f70*/  BRA `(.L_x_2901) ;  /* 0x0000000800907947 */ /* 0x000fec0003800000 */
.L_x_2906:
[----:B------:R-:W2:Y:S01]  /*2f80*/  LDG.E.64 R4, desc[UR36][R4.64] ;  /* 0x0000002404047981 */ /* 0x000ea2000c1e1b00 */
[----:B------:R-:W-:Y:S01]  /*2f90*/  UMOV UR4, 0xf0000000 ;  /* 0xf000000000047882 */ /* 0x000fe20000000000 */
[----:B------:R-:W-:Y:S01]  /*2fa0*/  UMOV UR5, 0x380fffff ;  /* 0x380fffff00057882 */ /* 0x000fe20000000000 */
[----:B--2---:R-:W0:Y:S01]  /*2fb0*/  F2F.F32.F64 R25, R4 ;  /* 0x0000000400197310 */ /* 0x004e220000301000 */
[----:B------:R-:W-:-:S14]  /*2fc0*/  DSETP.GEU.AND P0, PT, |R4|, UR4, PT ;  /* 0x0000000404007e2a */ /* 0x000fdc000bf0e200 */
[----:B0-----:R-:W-:Y:S01]  /*2fd0*/  @!P0 FMUL R25, R25, 1.175494350822287508e-38 ;  /* 0x0080000019198820 */ /* 0x001fe20000400000 */
[----:B------:R-:W-:Y:S06]  /*2fe0*/  BRA `(.L_x_2901) ;  /* 0x0000000800747947 */ /* 0x000fec0003800000 */
.L_x_2896:
        /* <DEDUP_REMOVED lines=12> */
.L_x_2910:
[----:B------:R-:W2:Y:S01]  /*30b0*/  LDG.E.64 R4, desc[UR36][R4.64] ;  /* 0x0000002404047981 */ /* 0x000ea2000c1e1b00 */
[----:B------:R-:W-:Y:S01]  /*30c0*/  UMOV UR4, 0xf0000000 ;  /* 0xf000000000047882 */ /* 0x000fe20000000000 */
[----:B------:R-:W-:Y:S01]  /*30d0*/  UMOV UR5, 0x380fffff ;  /* 0x380fffff00057882 */ /* 0x000fe20000000000 */
[----:B--2---:R-:W0:Y:S01]  /*30e0*/  F2F.F32.F64 R25, R4 ;  /* 0x0000000400197310 */ /* 0x004e220000301000 */
[----:B------:R-:W-:-:S14]  /*30f0*/  DSETP.GEU.AND P0, PT, |R4|, UR4, PT ;  /* 0x0000000404007e2a */ /* 0x000fdc000bf0e200 */
[----:B0-----:R-:W-:Y:S01]  /*3100*/  @!P0 FMUL R25, R25, 1.175494350822287508e-38 ;  /* 0x0080000019198820 */ /* 0x001fe20000400000 */
[----:B------:R-:W-:Y:S06]  /*3110*/  BRA `(.L_x_2901) ;  /* 0x0000000800287947 */ /* 0x000fec0003800000 */
.L_x_2909:
        /* <DEDUP_REMOVED lines=25> */
.L_x_2912:
        /* <DEDUP_REMOVED lines=12> */
.L_x_2911:
[----:B------:R-:W2:Y:S02]  /*3370*/  LDG.E.U16 R4, desc[UR36][R4.64] ;  /* 0x0000002404047981 */ /* 0x000ea4000c1e1500 */
[----:B--2---:R-:W-:Y:S01]  /*3380*/  IMAD.U32 R25, R4, 0x10000, RZ ;  /* 0x0001000004197824 */ /* 0x004fe200078e00ff */
[----:B------:R-:W-:Y:S06]  /*3390*/  BRA `(.L_x_2901) ;  /* 0x0000000400887947 */ /* 0x000fec0003800000 */
.L_x_2908:
        /* <DEDUP_REMOVED lines=11> */
.L_x_2915:
        /* <DEDUP_REMOVED lines=20> */
.L_x_2917:
[----:B------:R-:W-:Y:S05]  /*3590*/  BSYNC.RECONVERGENT B0 ;  /* 0x0000000000007941 */ /* 0x000fea0003800200 */
.L_x_2916:
[----:B------:R-:W-:Y:S01]  /*35a0*/  IMAD.SHL.U32 R0, R0, 0x100000, RZ ;  /* 0x0010000000007824 */ /* 0x000fe200078e00ff */
[----:B------:R-:W-:-:S04]  /*35b0*/  LEA R3, R3, 0x3b800000, 0x17 ;  /* 0x3b80000003037811 */ /* 0x000fc800078eb8ff */
[----:B------:R-:W-:Y:S01]  /*35c0*/  LOP3.LUT R25, R3, R0, R25, 0xfe, !PT ;  /* 0x0000000003197212 */ /* 0x000fe200078efe19 */
[----:B------:R-:W-:Y:S06]  /*35d0*/  BRA `(.L_x_2901) ;  /* 0x0000000000f87947 */ /* 0x000fec0003800000 */
.L_x_2914:
        /* <DEDUP_REMOVED lines=20> */
.L_x_2919:
[----:B------:R-:W-:Y:S05]  /*3720*/  BSYNC.RECONVERGENT B0 ;  /* 0x0000000000007941 */ /* 0x000fea0003800200 */
.L_x_2918:
[----:B------:R-:W-:Y:S01]  /*3730*/  IMAD.SHL.U32 R0, R0, 0x200000, RZ ;  /* 0x0020000000007824 */ /* 0x000fe200078e00ff */
[----:B------:R-:W-:-:S04]  /*3740*/  LEA R3, R3, 0x37800000, 0x17 ;  /* 0x3780000003037811 */ /* 0x000fc800078eb8ff */
[----:B------:R-:W-:Y:S01]  /*3750*/  LOP3.LUT R25, R3, R0, R25, 0xfe, !PT ;  /* 0x0000000003197212 */ /* 0x000fe200078efe19 */
[----:B------:R-:W-:Y:S06]  /*3760*/  BRA `(.L_x_2901) ;  /* 0x0000000000947947 */ /* 0x000fec0003800000 */
.L_x_2913:
        /* <DEDUP_REMOVED lines=14> */
.L_x_2900:
        /* <DEDUP_REMOVED lines=15> */
[----:B--2-45:R-:W-:Y:S05]  /*3940*/  CALL.ABS.NOINC R14 ;  /* 0x000000000e007343 */ /* 0x034fea0003c00000 */
.L_x_2922:
[----:B------:R-:W-:Y:S01]  /*3950*/  IMAD.MOV.U32 R25, RZ, RZ, RZ ;  /* 0x000000ffff197224 */ /* 0x000fe200078e00ff */
[----:B------:R-:W-:Y:S06]  /*3960*/  BRA `(.L_x_2901) ;  /* 0x0000000000147947 */ /* 0x000fec0003800000 */
.L_x_2921:
[----:B------:R-:W2:Y:S02]  /*3970*/  LDG.E.64 R4, desc[UR36][R4.64] ;  /* 0x0000002404047981 */ /* 0x000ea4000c1e1b00 */
[----:B--2---:R0:W1:Y:S01]  /*3980*/  I2F.U64 R25, R4 ;  /* 0x0000000400197312 */ /* 0x0040620000301000 */
[----:B------:R-:W-:Y:S05]  /*3990*/  BRA `(.L_x_2901) ;  /* 0x0000000000087947 */ /* 0x000fea0003800000 */
.L_x_2920:
[----:B------:R-:W2:Y:S02]  /*39a0*/  LDG.E R4, desc[UR36][R4.64] ;  /* 0x0000002404047981 */ /* 0x000ea4000c1e1900 */
[----:B--2---:R-:W-:-:S07]  /*39b0*/  I2FP.F32.U32 R25, R4 ;  /* 0x0000000400197245 */ /* 0x004fce0000201000 */
.L_x_2901:
[----:B------:R-:W-:Y:S05]  /*39c0*/  BSYNC.RECONVERGENT B6 ;  /* 0x0000000000067941 */ /* 0x000fea0003800200 */
.L_x_2895:
[----:B------:R-:W-:-:S07]  /*39d0*/  VIADD R28, R28, 0x80 ;  /* 0x000000801c1c7836 */ /* 0x000fce0000000000 */
.L_x_2866:
[----:B------:R-:W-:Y:S05]  /*39e0*/  BSYNC.RECONVERGENT B7 ;  /* 0x0000000000077941 */ /* 0x000fea0003800200 */
.L_x_2865:
[----:B------:R-:W-:Y:S01]  /*39f0*/  ISETP.GE.AND P0, PT, R28, R26, PT ;  /* 0x0000001a1c00720c */ /* 0x000fe20003f06270 */
[----:B------:R-:W-:Y:S01]  /*3a00*/  BSSY.RECONVERGENT B7, `(.L_x_2923) ;  /* 0x00001c8000077945 */ /* 0x000fe20003800200 */
[----:B------:R-:W-:-:S11]  /*3a10*/  CS2R R22, SRZ ;  /* 0x0000000000167805 */ /* 0x000fd6000001ff00 */
[----:B------:R-:W-:Y:S05]  /*3a20*/  @P0 BRA `(.L_x_2924) ;  /* 0x0000001c00140947 */ /* 0x000fea0003800000 */
[----:B0-2-4-:R-:W0:Y:S01]  /*3a30*/  LDC.64 R4, c[0x0][0x3a8] ;  /* 0x0000ea00ff047b82 */ /* 0x015e220000000a00 */
[----:B------:R-:W2:Y:S01]  /*3a40*/  LDCU UR5, c[0x0][0x3c0] ;  /* 0x00007800ff0577ac */ /* 0x000ea20008000800 */
[----:B------:R-:W-:Y:S01]  /*3a50*/  IMAD R19, R2, 0x200, R28 ;  /* 0x0000020002137824 */ /* 0x000fe200078e021c */
        /* <DEDUP_REMOVED lines=18> */
.L_x_2929:
[----:B------:R-:W2:Y:S02]  /*3b80*/  LDG.E.U8 R4, desc[UR36][R4.64] ;  /* 0x0000002404047981 */ /* 0x000ea4000c1e1100 */
[----:B--2---:R-:W-:Y:S01]  /*3b90*/  I2FP.F32.U32 R22, R4 ;  /* 0x0000000400167245 */ /* 0x004fe20000201000 */
[----:B------:R-:W-:Y:S06]  /*3ba0*/  BRA `(.L_x_2931) ;  /* 0x0000000c00287947 */ /* 0x000fec0003800000 */
.L_x_2928:
        /* <DEDUP_REMOVED lines=9> */
.L_x_2933:
[----:B------:R-:W2:Y:S02]  /*3c40*/  LDG.E R4, desc[UR36][R4.64] ;  /* 0x0000002404047981 */ /* 0x000ea4000c1e1900 */
[----:B--2---:R-:W-:Y:S01]  /*3c50*/  I2FP.F32.S32 R22, R4 ;  /* 0x0000000400167245 */ /* 0x004fe20000201400 */
[----:B------:R-:W-:Y:S06]  /*3c60*/  BRA `(.L_x_2931) ;  /* 0x0000000800f87947 */ /* 0x000fec0003800000 */
.L_x_2932:
[----:B------:R-:W2:Y:S02]  /*3c70*/  LDG.E.U16 R4, desc[UR36][R4.64] ;  /* 0x0000002404047981 */ /* 0x000ea4000c1e1500 */
[----:B--2---:R0:W2:Y:S01]  /*3c80*/  I2F.S16 R22, R4 ;  /* 0x0000000400167306 */ /* 0x0040a20000101400 */
[----:B------:R-:W-:Y:S05]  /*3c90*/  BRA `(.L_x_2931) ;  /* 0x0000000800ec7947 */ /* 0x000fea0003800000 */
.L_x_2927:
        /* <DEDUP_REMOVED lines=8> */
.L_x_2935:
[----:B------:R-:W2:Y:S02]  /*3d20*/  LDG.E.U16 R4, desc[UR36][R4.64] ;  /* 0x0000002404047981 */ /* 0x000ea4000c1e1500 */
[----:B--2---:R-:W-:Y:S01]  /*3d30*/  HADD2.F32 R22, -RZ, R4.H0_H0 ;  /* 0x20000004ff167230 */ /* 0x004fe20000004100 */
[----:B------:R-:W-:Y:S06]  /*3d40*/  BRA `(.L_x_2931) ;  /* 0x0000000800c07947 */ /* 0x000fec0003800000 */
.L_x_2934:
        /* <DEDUP_REMOVED lines=8> */
.L_x_2937:
[----:B------:R-:W2:Y:S02]  /*3dd0*/  LDG.E.U16 R4, desc[UR36][R4.64] ;  /* 0x0000002404047981 */ /* 0x000ea4000c1e1500 */
[----:B--2---:R-:W-:Y:S01]  /*3de0*/  HADD2.F32 R22, -RZ, R4.H0_H0 ;  /* 0x20000004ff167230 */ /* 0x004fe20000004100 */
[----:B------:R-:W-:Y:S06]  /*3df0*/  BRA `(.L_x_2931) ;  /* 0x0000000800947947 */ /* 0x000fec0003800000 */
.L_x_2936:
[----:B------:R-:W2:Y:S01]  /*3e00*/  LDG.E.64 R4, desc[UR36][R4.64] ;  /* 0x0000002404047981 */ /* 0x000ea2000c1e1b00 */
[----:B------:R-:W-:Y:S01]  /*3e10*/  UMOV UR4, 0xf0000000 ;  /* 0xf000000000047882 */ /* 0x000fe20000000000 */
[----:B------:R-:W-:Y:S01]  /*3e20*/  UMOV UR5, 0x380fffff ;  /* 0x380fffff00057882 */ /* 0x000fe20000000000 */
[----:B--2---:R-:W0:Y:S01]  /*3e30*/  F2F.F32.F64 R22, R4 ;  /* 0x0000000400167310 */ /* 0x004e220000301000 */
[----:B------:R-:W-:-:S14]  /*3e40*/  DSETP.GEU.AND P0, PT, |R4|, UR4, PT ;  /* 0x0000000404007e2a */ /* 0x000fdc000bf0e200 */
[----:B0-----:R-:W-:Y:S01]  /*3e50*/  @!P0 FMUL R22, R22, 1.175494350822287508e-38 ;  /* 0x0080000016168820 */ /* 0x001fe20000400000 */
[----:B------:R-:W-:Y:S06]  /*3e60*/  BRA `(.L_x_2931) ;  /* 0x0000000800787947 */ /* 0x000fec0003800000 */
.L_x_2926:
        /* <DEDUP_REMOVED lines=12> */
.L_x_2940:
[----:B------:R-:W2:Y:S01]  /*3f30*/  LDG.E.64 R4, desc[UR36][R4.64] ;  /* 0x0000002404047981 */ /* 0x000ea2000c1e1b00 */
[----:B------:R-:W-:Y:S01]  /*3f40*/  UMOV UR4, 0xf0000000 ;  /* 0xf000000000047882 */ /* 0x000fe20000000000 */
[----:B------:R-:W-:Y:S01]  /*3f50*/  UMOV UR5, 0x380fffff ;  /* 0x380fffff00057882 */ /* 0x000fe20000000000 */
[----:B--2---:R-:W0:Y:S01]  /*3f60*/  F2F.F32.F64 R22, R4 ;  /* 0x0000000400167310 */ /* 0x004e220000301000 */
[----:B------:R-:W-:-:S14]  /*3f70*/  DSETP.GEU.AND P0, PT, |R4|, UR4, PT ;  /* 0x0000000404007e2a */ /* 0x000fdc000bf0e200 */
[----:B0-----:R-:W-:Y:S01]  /*3f80*/  @!P0 FMUL R22, R22, 1.175494350822287508e-38 ;  /* 0x0080000016168820 */ /* 0x001fe20000400000 */
[----:B------:R-:W-:Y:S06]  /*3f90*/  BRA `(.L_x_2931) ;  /* 0x00000008002c7947 */ /* 0x000fec0003800000 */
.L_x_2939:
        /* <DEDUP_REMOVED lines=25> */
.L_x_2942:
        /* <DEDUP_REMOVED lines=13> */
.L_x_2941:
[----:B------:R-:W2:Y:S02]  /*4200*/  LDG.E.U16 R4, desc[UR36][R4.64] ;  /* 0x0000002404047981 */ /* 0x000ea4000c1e1500 */
[----:B--2---:R-:W-:Y:S01]  /*4210*/  IMAD.U32 R22, R4, 0x10000, RZ ;  /* 0x0001000004167824 */ /* 0x004fe200078e00ff */
[----:B------:R-:W-:Y:S06]  /*4220*/  BRA `(.L_x_2931) ;  /* 0x0000000400887947 */ /* 0x000fec0003800000 */
.L_x_2938:
        /* <DEDUP_REMOVED lines=11> */
.L_x_2945:
        /* <DEDUP_REMOVED lines=20> */
.L_x_2947:
[----:B------:R-:W-:Y:S05]  /*4420*/  BSYNC.RECONVERGENT B0 ;  /* 0x0000000000007941 */ /* 0x000fea0003800200 */
.L_x_2946:
[----:B------:R-:W-:Y:S01]  /*4430*/  IMAD.SHL.U32 R0, R0, 0x100000, RZ ;  /* 0x0010000000007824 */ /* 0x000fe200078e00ff */
[----:B------:R-:W-:-:S04]  /*4440*/  LEA R3, R3, 0x3b800000, 0x17 ;  /* 0x3b80000003037811 */ /* 0x000fc800078eb8ff */
[----:B------:R-:W-:Y:S01]  /*4450*/  LOP3.LUT R22, R3, R0, R7, 0xfe, !PT ;  /* 0x0000000003167212 */ /* 0x000fe200078efe07 */
[----:B------:R-:W-:Y:S06]  /*4460*/  BRA `(.L_x_2931) ;  /* 0x0000000000f87947 */ /* 0x000fec0003800000 */
.L_x_2944:
        /* <DEDUP_REMOVED lines=20> */
.L_x_2949:
[----:B------:R-:W-:Y:S05]  /*45b0*/  BSYNC.RECONVERGENT B0 ;  /* 0x0000000000007941 */ /* 0x000fea0003800200 */
.L_x_2948:
[----:B------:R-:W-:Y:S01]  /*45c0*/  IMAD.SHL.U32 R0, R0, 0x200000, RZ ;  /* 0x0020000000007824 */ /* 0x000fe200078e00ff */
[----:B------:R-:W-:-:S04]  /*45d0*/  LEA R3, R3, 0x37800000, 0x17 ;  /* 0x3780000003037811 */ /* 0x000fc800078eb8ff */
[----:B------:R-:W-:Y:S01]  /*45e0*/  LOP3.LUT R22, R3, R0, R7, 0xfe, !PT ;  /* 0x0000000003167212 */ /* 0x000fe200078efe07 */
[----:B------:R-:W-:Y:S06]  /*45f0*/  BRA `(.L_x_2931) ;  /* 0x0000000000947947 */ /* 0x000fec0003800000 */
.L_x_2943:
        /* <DEDUP_REMOVED lines=14> */
.L_x_2930:
        /* <DEDUP_REMOVED lines=16> */
.L_x_2952:
[----:B------:R-:W-:Y:S01]  /*47e0*/  IMAD.MOV.U32 R22, RZ, RZ, RZ ;  /* 0x000000ffff167224 */ /* 0x000fe200078e00ff */
[----:B------:R-:W-:Y:S06]  /*47f0*/  BRA `(.L_x_2931) ;  /* 0x0000000000147947 */ /* 0x000fec0003800000 */
.L_x_2951:
[----:B------:R-:W2:Y:S02]  /*4800*/  LDG.E.64 R22, desc[UR36][R4.64] ;  /* 0x0000002404167981 */ /* 0x000ea4000c1e1b00 */
[----:B--2---:R0:W2:Y:S01]  /*4810*/  I2F.U64 R22, R22 ;  /* 0x0000001600167312 */ /* 0x0040a20000301000 */
[----:B------:R-:W-:Y:S05]  /*4820*/  BRA `(.L_x_2931) ;  /* 0x0000000000087947 */ /* 0x000fea0003800000 */
.L_x_2950:
[----:B------:R-:W2:Y:S02]  /*4830*/  LDG.E R4, desc[UR36][R4.64] ;  /* 0x0000002404047981 */ /* 0x000ea4000c1e1900 */
[----:B--2---:R-:W-:-:S07]  /*4840*/  I2FP.F32.U32 R22, R4 ;  /* 0x0000000400167245 */ /* 0x004fce0000201000 */
.L_x_2931:
[----:B------:R-:W-:Y:S05]  /*4850*/  BSYNC.RECONVERGENT B6 ;  /* 0x0000000000067941 */ /* 0x000fea0003800200 */
.L_x_2925:
        /* <DEDUP_REMOVED lines=18> */
[----:B----4-:R0:W1:Y:S01]  /*4980*/  I2F.S16 R23, R4 ;  /* 0x0000000400177306 */ /* 0x0100620000101400 */
[----:B------:R-:W-:Y:S05]  /*4990*/  BRA `(.L_x_2959) ;  /* 0x0000000c00307947 */ /* 0x000fea0003800000 */
.L_x_2957:
[----:B------:R-:W4:Y:S02]  /*49a0*/  LDG.E.U8 R4, desc[UR36][R4.64] ;  /* 0x0000002404047981 */ /* 0x000f24000c1e1100 */
[----:B----4-:R-:W-:Y:S01]  /*49b0*/  I2FP.F32.U32 R23, R4 ;  /* 0x0000000400177245 */ /* 0x010fe20000201000 */
[----:B------:R-:W-:Y:S06]  /*49c0*/  BRA `(.L_x_2959) ;  /* 0x0000000c00247947 */ /* 0x000fec0003800000 */
.L_x_2956:
[----:B------:R-:W-:-:S09]  /*49d0*/  UISETP.NE.AND UP0, UPT, UR4, 0x2, UPT ;  /* 0x000000020400788c */ /* 0x000fd2000bf05270 */
[----:B------:R-:W-:Y:S05]  /*49e0*/  BRA.U !UP0, `(.L_x_2960) ;  /* 0x0000000108287547 */ /* 0x000fea000b800000 */
[----:B------:R-:W-:-:S09]  /*49f0*/  UISETP.NE.AND UP0, UPT, UR4, 0x3, UPT ;  /* 0x000000030400788c */ /* 0x000fd2000bf05270 */
[----:B------:R-:W-:Y:S05]  /*4a00*/  BRA.U !UP0, `(.L_x_2961) ;  /* 0x0000000108147547 */ /* 0x000fea000b800000 */
[----:B------:R-:W-:-:S09]  /*4a10*/  UISETP.NE.AND UP0, UPT, UR4, 0x4, UPT ;  /* 0x000000040400788c */ /* 0x000fd2000bf05270 */
[----:B------:R-:W-:Y:S05]  /*4a20*/  BRA.U UP0, `(.L_x_2958) ;  /* 0x0000000900b07547 */ /* 0x000fea000b800000 */
[----:B------:R-:W4:Y:S02]  /*4a30*/  LDG.E.64 R4, desc[UR36][R4.64] ;  /* 0x0000002404047981 */ /* 0x000f24000c1e1b00 */
[----:B----4-:R0:W1:Y:S01]  /*4a40*/  I2F.S64 R23, R4 ;  /* 0x0000000400177312 */ /* 0x0100620000301400 */
[----:B------:R-:W-:Y:S05]  /*4a50*/  BRA `(.L_x_2959) ;  /* 0x0000000c00007947 */ /* 0x000fea0003800000 */
.L_x_2961:
[----:B------:R-:W4:Y:S02]  /*4a60*/  LDG.E R4, desc[UR36][R4.64] ;  /* 0x0000002404047981 */ /* 0x000f24000c1e1900 */
[----:B----4-:R-:W-:Y:S01]  /*4a70*/  I2FP.F32.S32 R23, R4 ;  /* 0x0000000400177245 */ /* 0x010fe20000201400 */
[----:B------:R-:W-:Y:S06]  /*4a80*/  BRA `(.L_x_2959) ;  /* 0x0000000800f47947 */ /* 0x000fec0003800000 */
.L_x_2960:
[----:B------:R-:W4:Y:S02]  /*4a90*/  LDG.E.U16 R4, desc[UR36][R4.64] ;  /* 0x0000002404047981 */ /* 0x000f24000c1e1500 */
[----:B----4-:R0:W1:Y:S01]  /*4aa0*/  I2F.S16 R23, R4 ;  /* 0x0000000400177306 */ /* 0x0100620000101400 */
[----:B------:R-:W-:Y:S05]  /*4ab0*/  BRA `(.L_x_2959) ;  /* 0x0000000800e87947 */ /* 0x000fea0003800000 */
.L_x_2955:
[----:B------:R-:W-:-:S09]  /*4ac0*/  UISETP.GT.AND UP0, UPT, UR4, 0x6, UPT ;  /* 0x000000060400788c */ /* 0x000fd2000bf04270 */
[----:B------:R-:W-:Y:S05]  /*4ad0*/  BRA.U UP0, `(.L_x_2962) ;  /* 0x0000000100247547 */ /* 0x000fea000b800000 */
[----:B------:R-:W-:-:S09]  /*4ae0*/  UISETP.NE.AND UP0, UPT, UR4, 0x5, UPT ;  /* 0x000000050400788c */ /* 0x000fd2000bf05270 */
[----:B------:R-:W-:Y:S05]  /*4af0*/  BRA.U !UP0, `(.L_x_2963) ;  /* 0x0000000108107547 */ /* 0x000fea000b800000 */
[----:B------:R-:W-:-:S09]  /*4b00*/  UISETP.NE.AND UP0, UPT, UR4, 0x6, UPT ;  /* 0x000000060400788c */ /* 0x000fd2000bf05270 */
[----:B------:R-:W-:Y:S05]  /*4b10*/  BRA.U UP0, `(.L_x_2958) ;  /* 0x0000000900747547 */ /* 0x000fea000b800000 */
[----:B----4-:R4:W5:Y:S01]  /*4b20*/  LDG.E R23, desc[UR36][R4.64] ;  /* 0x0000002404177981 */ /* 0x010962000c1e1900 */
[----:B------:R-:W-:Y:S05]  /*4b30*/  BRA `(.L_x_2959) ;  /* 0x0000000800c87947 */ /* 0x000fea0003800000 */
.L_x_2963:
[----:B------:R-:W4:Y:S02]  /*4b40*/  LDG.E.U16 R4, desc[UR36][R4.64] ;  /* 0x0000002404047981 */ /* 0x000f24000c1e1500 */
[----:B----4-:R-:W-:Y:S01]  /*4b50*/  HADD2.F32 R23, -RZ, R4.H0_H0 ;  /* 0x20000004ff177230 */ /* 0x010fe20000004100 */
[----:B------:R-:W-:Y:S06]  /*4b60*/  BRA `(.L_x_2959) ;  /* 0x0000000800bc7947 */ /* 0x000fec0003800000 */
.L_x_2962:
[----:B------:R-:W-:-:S09]  /*4b70*/  UISETP.NE.AND UP0, UPT, UR4, 0x7, UPT ;  /* 0x000000070400788c */ /* 0x000fd2000bf05270 */
[----:B------:R-:W-:Y:S05]  /*4b80*/  BRA.U !UP0, `(.L_x_2964) ;  /* 0x0000000108247547 */ /* 0x000fea000b800000 */
[----:B------:R-:W-:-:S09]  /*4b90*/  UISETP.NE.AND UP0, UPT, UR4, 0x8, UPT ;  /* 0x000000080400788c */ /* 0x000fd2000bf05270 */
[----:B------:R-:W-:Y:S05]  /*4ba0*/  BRA.U !UP0, `(.L_x_2965) ;  /* 0x0000000108107547 */ /* 0x000fea000b800000 */
[----:B------:R-:W-:-:S09]  /*4bb0*/  UISETP.NE.AND UP0, UPT, UR4, 0x9, UPT ;  /* 0x000000090400788c */ /* 0x000fd2000bf05270 */
[----:B------:R-:W-:Y:S05]  /*4bc0*/  BRA.U UP0, `(.L_x_2958) ;  /* 0x0000000900487547 */ /* 0x000fea000b800000 */
[----:B----4-:R0:W5:Y:S01]  /*4bd0*/  LDG.E R23, desc[UR36][R4.64] ;  /* 0x0000002404177981 */ /* 0x010162000c1e1900 */
[----:B------:R-:W-:Y:S05]  /*4be0*/  BRA `(.L_x_2959) ;  /* 0x00000008009c7947 */ /* 0x000fea0003800000 */
.L_x_2965:
[----:B------:R-:W4:Y:S02]  /*4bf0*/  LDG.E.U16 R4, desc[UR36][R4.64] ;  /* 0x0000002404047981 */ /* 0x000f24000c1e1500 */
[----:B----4-:R-:W-:Y:S01]  /*4c00*/  HADD2.F32 R23, -RZ, R4.H0_H0 ;  /* 0x20000004ff177230 */ /* 0x010fe20000004100 */
[----:B------:R-:W-:Y:S06]  /*4c10*/  BRA `(.L_x_2959) ;  /* 0x0000000800907947 */ /* 0x000fec0003800000 */
.L_x_2964:
[----:B------:R-:W4:Y:S01]  /*4c20*/  LDG.E.64 R4, desc[UR36][R4.64] ;  /* 0x0000002404047981 */ /* 0x000f22000c1e1b00 */
[----:B------:R-:W-:Y:S01]  /*4c30*/  UMOV UR4, 0xf0000000 ;  /* 0xf000000000047882 */ /* 0x000fe20000000000 */
[----:B------:R-:W-:Y:S01]  /*4c40*/  UMOV UR5, 0x380fffff ;  /* 0x380fffff00057882 */ /* 0x000fe20000000000 */
[----:B----4-:R-:W0:Y:S01]  /*4c50*/  F2F.F32.F64 R23, R4 ;  /* 0x0000000400177310 */ /* 0x010e220000301000 */
[----:B------:R-:W-:-:S14]  /*4c60*/  DSETP.GEU.AND P0, PT, |R4|, UR4, PT ;  /* 0x0000000404007e2a */ /* 0x000fdc000bf0e200 */
[----:B0-----:R-:W-:Y:S01]  /*4c70*/  @!P0 FMUL R23, R23, 1.175494350822287508e-38 ;  /* 0x0080000017178820 */ /* 0x001fe20000400000 */
[----:B------:R-:W-:Y:S06]  /*4c80*/  BRA `(.L_x_2959) ;  /* 0x0000000800747947 */ /* 0x000fec0003800000 */
.L_x_2954:
        /* <DEDUP_REMOVED lines=10> */
[----:B----4-:R-:W-:Y:S01]  /*4d30*/  FSEL R23, RZ, 1, !P0 ;  /* 0x3f800000ff177808 */ /* 0x010fe20004000000 */
[----:B------:R-:W-:Y:S08]  /*4d40*/  BRA `(.L_x_2959) ;  /* 0x0000000800447947 */ /* 0x000ff00003800000 */
.L_x_2968:
[----:B------:R-:W4:Y:S01]  /*4d50*/  LDG.E.64 R4, desc[UR36][R4.64] ;  /* 0x0000002404047981 */ /* 0x000f22000c1e1b00 */
[----:B------:R-:W-:Y:S01]  /*4d60*/  UMOV UR4, 0xf0000000 ;  /* 0xf000000000047882 */ /* 0x000fe20000000000 */
[----:B------:R-:W-:Y:S01]  /*4d70*/  UMOV UR5, 0x380fffff ;  /* 0x380fffff00057882 */ /* 0x000fe20000000000 */
[----:B----4-:R-:W0:Y:S01]  /*4d80*/  F2F.F32.F64 R23, R4 ;  /* 0x0000000400177310 */ /* 0x010e220000301000 */
[----:B------:R-:W-:-:S14]  /*4d90*/  DSETP.GEU.AND P0, PT, |R4|, UR4, PT ;  /* 0x0000000404007e2a */ /* 0x000fdc000bf0e200 */
[----:B0-----:R-:W-:Y:S01]  /*4da0*/  @!P0 FMUL R23, R23, 1.175494350822287508e-38 ;  /* 0x0080000017178820 */ /* 0x001fe20000400000 */
[----:B------:R-:W-:Y:S06]  /*4db0*/  BRA `(.L_x_2959) ;  /* 0x0000000800287947 */ /* 0x000fec0003800000 */
.L_x_2967:
[----:B------:R-:W-:-:S09]  /*4dc0*/  UISETP.NE.AND UP0, UPT, UR4, 0xf, UPT ;  /* 0x0000000f0400788c */ /* 0x000fd2000bf05270 */
[----:B------:R-:W-:Y:S05]  /*4dd0*/  BRA.U !UP0, `(.L_x_2969) ;  /* 0x00000001088c7547 */ /* 0x000fea000b800000 */
[----:B------:R-:W-:-:S09]  /*4de0*/  UISETP.NE.AND UP0, UPT, UR4, 0x17, UPT ;  /* 0x000000170400788c */ /* 0x000fd2000bf05270 */
[----:B------:R-:W-:Y:S05]  /*4df0*/  BRA.U !UP0, `(.L_x_2970) ;  /* 0x0000000108547547 */ /* 0x000fea000b800000 */
[----:B------:R-:W-:-:S09]  /*4e00*/  UISETP.NE.AND UP0, UPT, UR4, 0x18, UPT ;  /* 0x000000180400788c */ /* 0x000fd2000bf05270 */
[----:B------:R-:W-:Y:S05]  /*4e10*/  BRA.U UP0, `(.L_x_2958) ;  /* 0x0000000500b47547 */ /* 0x000fea000b800000 */
[----:B----4-:R-:W4:Y:S01]  /*4e20*/  LDG.E.U8 R23, desc[UR36][R4.64] ;  /* 0x0000002404177981 */ /* 0x010f22000c1e1100 */
        /* <DEDUP_REMOVED lines=18> */
.L_x_2970:
[----:B------:R-:W2:Y:S02]  /*4f50*/  LDG.E.U8 R4, desc[UR36][R4.64] ;  /* 0x0000002404047981 */ /* 0x000ea4000c1e1100 */
[C---:B--2---:R-:W-:Y:S02]  /*4f60*/  IMAD.SHL.U32 R0, R4.reuse, 0x2000000, RZ ;  /* 0x0200000004007824 */ /* 0x044fe400078e00ff */
[----:B------:R-:W-:-:S03]  /*4f70*/  IMAD.SHL.U32 R6, R4, 0x100, RZ ;  /* 0x0000010004067824 */ /* 0x000fc600078e00ff */
[----:B------:R-:W-:Y:S02]  /*4f80*/  ISETP.GE.U32.AND P0, PT, R0, 0x8000000, PT ;  /* 0x080000000000780c */ /* 0x000fe40003f06070 */
[----:B----4-:R-:W-:-:S11]  /*4f90*/  PRMT R23, R6, 0x9910, RZ ;  /* 0x0000991006177816 */ /* 0x010fd600000000ff */
[----:B------:R-:W-:Y:S02]  /*4fa0*/  @!P0 LOP3.LUT R3, R6, 0x7f00, RZ, 0xc0, !PT ;  /* 0x00007f0006038812 */ /* 0x000fe400078ec0ff */
[----:B------:R-:W-:Y:S02]  /*4fb0*/  @P0 LEA.HI R0, R0, 0x70000000, RZ, 0x1c ;  /* 0x7000000000000811 */ /* 0x000fe400078fe0ff */
[----:B------:R-:W-:-:S03]  /*4fc0*/  @!P0 LOP3.LUT R3, R3, 0x3f000000, RZ, 0xfc, !PT ;  /* 0x3f00000003038812 */ /* 0x000fc600078efcff */
[----:B------:R-:W-:Y:S02]  /*4fd0*/  @P0 FMUL.FTZ R0, R0, 1.9259299443872358531e-34 ;  /* 0x0780000000000820 */ /* 0x000fe40000410000 */
[----:B------:R-:W-:-:S05]  /*4fe0*/  @!P0 FADD.FTZ R0, R3, -0.5 ;  /* 0xbf00000003008421 */ /* 0x000fca0000010000 */
[----:B------:R-:W-:Y:S01]  /*4ff0*/  LOP3.LUT R23, R0, 0x80000000, R23, 0xf8, !PT ;  /* 0x8000000000177812 */ /* 0x000fe200078ef817 */
[----:B------:R-:W-:Y:S06]  /*5000*/  BRA `(.L_x_2959) ;  /* 0x0000000400947947 */ /* 0x000fec0003800000 */
.L_x_2969:
[----:B------:R-:W4:Y:S02]  /*5010*/  LDG.E.U16 R4, desc[UR36][R4.64] ;  /* 0x0000002404047981 */ /* 0x000f24000c1e1500 */
[----:B----4-:R-:W-:Y:S01]  /*5020*/  IMAD.U32 R23, R4, 0x10000, RZ ;  /* 0x0001000004177824 */ /* 0x010fe200078e00ff */
[----:B------:R-:W-:Y:S06]  /*5030*/  BRA `(.L_x_2959) ;  /* 0x0000000400887947 */ /* 0x000fec0003800000 */
.L_x_2966:
        /* <DEDUP_REMOVED lines=11> */
.L_x_2973:
[----:B------:R-:W2:Y:S01]  /*50f0*/  LDG.E.U8 R4, desc[UR36][R4.64] ;  /* 0x0000002404047981 */ /* 0x000ea2000c1e1100 */
[----:B----4-:R-:W-:Y:S01]  /*5100*/  IMAD.MOV.U32 R23, RZ, RZ, RZ ;  /* 0x000000ffff177224 */ /* 0x010fe200078e00ff */
        /* <DEDUP_REMOVED lines=18> */
.L_x_2975:
[----:B------:R-:W-:Y:S05]  /*5230*/  BSYNC.RECONVERGENT B0 ;  /* 0x0000000000007941 */ /* 0x000fea0003800200 */
.L_x_2974:
[----:B------:R-:W-:Y:S01]  /*5240*/  IMAD.SHL.U32 R0, R0, 0x100000, RZ ;  /* 0x0010000000007824 */ /* 0x000fe200078e00ff */
[----:B------:R-:W-:-:S04]  /*5250*/  LEA R3, R3, 0x3b800000, 0x17 ;  /* 0x3b80000003037811 */ /* 0x000fc800078eb8ff */
[----:B------:R-:W-:Y:S01]  /*5260*/  LOP3.LUT R23, R3, R0, R23, 0xfe, !PT ;  /* 0x0000000003177212 */ /* 0x000fe200078efe17 */
[----:B------:R-:W-:Y:S06]  /*5270*/  BRA `(.L_x_2959) ;  /* 0x0000000000f87947 */ /* 0x000fec0003800000 */
.L_x_2972:
        /* <DEDUP_REMOVED lines=20> */
.L_x_2977:
[----:B------:R-:W-:Y:S05]  /*53c0*/  BSYNC.RECONVERGENT B0 ;  /* 0x0000000000007941 */ /* 0x000fea0003800200 */
.L_x_2976:
[----:B------:R-:W-:Y:S01]  /*53d0*/  IMAD.SHL.U32 R0, R0, 0x200000, RZ ;  /* 0x0020000000007824 */ /* 0x000fe200078e00ff */
[----:B------:R-:W-:-:S04]  /*53e0*/  LEA R3, R3, 0x37800000, 0x17 ;  /* 0x3780000003037811 */ /* 0x000fc800078eb8ff */
[----:B------:R-:W-:Y:S01]  /*53f0*/  LOP3.LUT R23, R3, R0, R23, 0xfe, !PT ;  /* 0x0000000003177212 */ /* 0x000fe200078efe17 */
[----:B------:R-:W-:Y:S06]  /*5400*/  BRA `(.L_x_2959) ;  /* 0x0000000000947947 */ /* 0x000fec0003800000 */
.L_x_2971:
[----:B------:R-:W-:-:S09]  /*5410*/  UISETP.NE.AND UP0, UPT, UR4, 0x1c, UPT ;  /* 0x0000001c0400788c */ /* 0x000fd2000bf05270 */
[----:B------:R-:W-:Y:S05]  /*5420*/  BRA.U !UP0, `(.L_x_2978) ;  /* 0x0000000108847547 */ /* 0x000fea000b800000 */
[----:B------:R-:W-:-:S09]  /*5430*/  UISETP.NE.AND UP0, UPT, UR4, 0x1d, UPT ;  /* 0x0000001d0400788c */ /* 0x000fd2000bf05270 */
[----:B------:R-:W-:Y:S05]  /*5440*/  BRA.U !UP0, `(.L_x_2979) ;  /* 0x0000000108707547 */ /* 0x000fea000b800000 */
[----:B------:R-:W-:-:S09]  /*5450*/  UISETP.NE.AND UP0, UPT, UR4, 0x2c, UPT ;  /* 0x0000002c0400788c */ /* 0x000fd2000bf05270 */
[----:B------:R-:W-:Y:S05]  /*5460*/  BRA.U UP0, `(.L_x_2958) ;  /* 0x0000000100207547 */ /* 0x000fea000b800000 */
[----:B------:R-:W2:Y:S01]  /*5470*/  LDG.E.U8 R4, desc[UR36][R4.64] ;  /* 0x0000002404047981 */ /* 0x000ea2000c1e1100 */
[----:B----4-:R-:W-:Y:S01]  /*5480*/  IMAD.MOV.U32 R23, RZ, RZ, 0x400000 ;  /* 0x00400000ff177424 */ /* 0x010fe200078e00ff */
[----:B--2---:R-:W-:-:S13]  /*5490*/  ISETP.NE.AND P0, PT, R4, RZ, PT ;  /* 0x000000ff0400720c */ /* 0x004fda0003f05270 */
[----:B------:R-:W-:Y:S05]  /*54a0*/  @!P0 BRA `(.L_x_2959) ;  /* 0x00000000006c8947 */ /* 0x000fea0003800000 */
[----:B------:R-:W-:-:S13]  /*54b0*/  ISETP.NE.AND P0, PT, R4, 0xff, PT ;  /* 0x000000ff0400780c */ /* 0x000fda0003f05270 */
[----:B------:R-:W-:Y:S02]  /*54c0*/  @!P0 IMAD.MOV.U32 R23, RZ, RZ, 0x7f800001 ;  /* 0x7f800001ff178424 */ /* 0x000fe400078e00ff */
[----:B------:R-:W-:Y:S01]  /*54d0*/  @P0 IMAD.SHL.U32 R23, R4, 0x800000, RZ ;  /* 0x0080000004170824 */ /* 0x000fe200078e00ff */
[----:B------:R-:W-:Y:S06]  /*54e0*/  BRA `(.L_x_2959) ;  /* 0x00000000005c7947 */ /* 0x000fec0003800000 */
.L_x_2958:
        /* <DEDUP_REMOVED lines=16> */
.L_x_2980:
[----:B------:R-:W-:Y:S01]  /*55f0*/  IMAD.MOV.U32 R23, RZ, RZ, RZ ;  /* 0x000000ffff177224 */ /* 0x000fe200078e00ff */
[----:B------:R-:W-:Y:S06]  /*5600*/  BRA `(.L_x_2959) ;  /* 0x0000000000147947 */ /* 0x000fec0003800000 */
.L_x_2979:
[----:B------:R-:W4:Y:S02]  /*5610*/  LDG.E.64 R4, desc[UR36][R4.64] ;  /* 0x0000002404047981 */ /* 0x000f24000c1e1b00 */
[----:B----4-:R0:W1:Y:S01]  /*5620*/  I2F.U64 R23, R4 ;  /* 0x0000000400177312 */ /* 0x0100620000301000 */
[----:B------:R-:W-:Y:S05]  /*5630*/  BRA `(.L_x_2959) ;  /* 0x0000000000087947 */ /* 0x000fea0003800000 */
.L_x_2978:
[----:B------:R-:W4:Y:S02]  /*5640*/  LDG.E R4, desc[UR36][R4.64] ;  /* 0x0000002404047981 */ /* 0x000f24000c1e1900 */
[----:B----4-:R-:W-:-:S07]  /*5650*/  I2FP.F32.U32 R23, R4 ;  /* 0x0000000400177245 */ /* 0x010fce0000201000 */
.L_x_2959:
[----:B------:R-:W-:Y:S05]  /*5660*/  BSYNC.RECONVERGENT B6 ;  /* 0x0000000000067941 */ /* 0x000fea0003800200 */
.L_x_2953:
[----:B------:R-:W-:-:S07]  /*5670*/  VIADD R28, R28, 0x80 ;  /* 0x000000801c1c7836 */ /* 0x000fce0000000000 */
.L_x_2924:
[----:B------:R-:W-:Y:S05]  /*5680*/  BSYNC.RECONVERGENT B7 ;  /* 0x0000000000077941 */ /* 0x000fea0003800200 */
.L_x_2923:
[----:B------:R-:W0:Y:S01]  /*5690*/  LDC.U8 R29, c[0x0][0x394] ;  /* 0x0000e500ff1d7b82 */ /* 0x000e220000000000 */
[----:B------:R-:W-:Y:S01]  /*56a0*/  ISETP.GE.AND P0, PT, R28, R26, PT ;  /* 0x0000001a1c00720c */ /* 0x000fe20003f06270 */
[----:B------:R-:W-:Y:S01]  /*56b0*/  BSSY.RECONVERGENT B7, `(.L_x_2981) ;  /* 0x00001c4000077945 */ /* 0x000fe20003800200 */
[----:B------:R-:W-:Y:S02]  /*56c0*/  IMAD.MOV.U32 R19, RZ, RZ, RZ ;  /* 0x000000ffff137224 */ /* 0x000fe400078e00ff */
[----:B------:R-:W-:-:S09]  /*56d0*/  IMAD.MOV.U32 R24, RZ, RZ, RZ ;  /* 0x000000ffff187224 */ /* 0x000fd200078e00ff */
        /* <DEDUP_REMOVED lines=22> */
.L_x_2987:
[----:B------:R-:W2:Y:S02]  /*5840*/  LDG.E.U8 R4, desc[UR36][R4.64] ;  /* 0x0000002404047981 */ /* 0x000ea4000c1e1100 */
[----:B--2---:R-:W-:Y:S01]  /*5850*/  I2FP.F32.U32 R24, R4 ;  /* 0x0000000400187245 */ /* 0x004fe20000201000 */
[----:B------:R-:W-:Y:S06]  /*5860*/  BRA `(.L_x_2989) ;  /* 0x0000000c00287947 */ /* 0x000fec0003800000 */
.L_x_2986:
        /* <DEDUP_REMOVED lines=9> */
.L_x_2991:
[----:B------:R-:W2:Y:S02]  /*5900*/  LDG.E R4, desc[UR36][R4.64] ;  /* 0x0000002404047981 */ /* 0x000ea4000c1e1900 */
[----:B--2---:R-:W-:Y:S01]  /*5910*/  I2FP.F32.S32 R24, R4 ;  /* 0x0000000400187245 */ /* 0x004fe20000201400 */
[----:B------:R-:W-:Y:S06]  /*5920*/  BRA `(.L_x_2989) ;  /* 0x0000000800f87947 */ /* 0x000fec0003800000 */
.L_x_2990:
[----:B------:R-:W2:Y:S02]  /*5930*/  LDG.E.U16 R4, desc[UR36][R4.64] ;  /* 0x0000002404047981 */ /* 0x000ea4000c1e1500 */
[----:B--2---:R0:W2:Y:S01]  /*5940*/  I2F.S16 R24, R4 ;  /* 0x0000000400187306 */ /* 0x0040a20000101400 */
[----:B------:R-:W-:Y:S05]  /*5950*/  BRA `(.L_x_2989) ;  /* 0x0000000800ec7947 */ /* 0x000fea0003800000 */
.L_x_2985:
        /* <DEDUP_REMOVED lines=8> */
.L_x_2993:
[----:B------:R-:W2:Y:S02]  /*59e0*/  LDG.E.U16 R4, desc[UR36][R4.64] ;  /* 0x0000002404047981 */ /* 0x000ea4000c1e1500 */
[----:B--2---:R-:W-:Y:S01]  /*59f0*/  HADD2.F32 R24, -RZ, R4.H0_H0 ;  /* 0x20000004ff187230 */ /* 0x004fe20000004100 */
[----:B------:R-:W-:Y:S06]  /*5a00*/  BRA `(.L_x_2989) ;  /* 0x0000000800c07947 */ /* 0x000fec0003800000 */
.L_x_2992:
        /* <DEDUP_REMOVED lines=8> */
.L_x_2995:
[----:B------:R-:W2:Y:S02]  /*5a90*/  LDG.E.U16 R4, desc[UR36][R4.64] ;  /* 0x0000002404047981 */ /* 0x000ea4000c1e1500 */
[----:B--2---:R-:W-:Y:S01]  /*5aa0*/  HADD2.F32 R24, -RZ, R4.H0_H0 ;  /* 0x20000004ff187230 */ /* 0x004fe20000004100 */
[----:B------:R-:W-:Y:S06]  /*5ab0*/  BRA `(.L_x_2989) ;  /* 0x0000000800947947 */ /* 0x000fec0003800000 */
.L_x_2994:
[----:B------:R-:W2:Y:S01]  /*5ac0*/  LDG.E.64 R4, desc[UR36][R4.64] ;  /* 0x0000002404047981 */ /* 0x000ea2000c1e1b00 */
[----:B------:R-:W-:Y:S01]  /*5ad0*/  UMOV UR4, 0xf0000000 ;  /* 0xf000000000047882 */ /* 0x000fe20000000000 */
[----:B------:R-:W-:Y:S01]  /*5ae0*/  UMOV UR5, 0x380fffff ;  /* 0x380fffff00057882 */ /* 0x000fe20000000000 */
[----:B--2---:R-:W0:Y:S01]  /*5af0*/  F2F.F32.F64 R24, R4 ;  /* 0x0000000400187310 */ /* 0x004e220000301000 */
[----:B------:R-:W-:-:S14]  /*5b00*/  DSETP.GEU.AND P0, PT, |R4|, UR4, PT ;  /* 0x0000000404007e2a */ /* 0x000fdc000bf0e200 */
[----:B0-----:R-:W-:Y:S01]  /*5b10*/  @!P0 FMUL R24, R24, 1.175494350822287508e-38 ;  /* 0x0080000018188820 */ /* 0x001fe20000400000 */
[----:B------:R-:W-:Y:S06]  /*5b20*/  BRA `(.L_x_2989) ;  /* 0x0000000800787947 */ /* 0x000fec0003800000 */
.L_x_2984:
        /* <DEDUP_REMOVED lines=12> */
.L_x_2998:
[----:B------:R-:W2:Y:S01]  /*5bf0*/  LDG.E.64 R4, desc[UR36][R4.64] ;  /* 0x0000002404047981 */ /* 0x000ea2000c1e1b00 */
[----:B------:R-:W-:Y:S01]  /*5c00*/  UMOV UR4, 0xf0000000 ;  /* 0xf000000000047882 */ /* 0x000fe20000000000 */
[----:B------:R-:W-:Y:S01]  /*5c10*/  UMOV UR5, 0x380fffff ;  /* 0x380fffff00057882 */ /* 0x000fe20000000000 */
[----:B--2---:R-:W0:Y:S01]  /*5c20*/  F2F.F32.F64 R24, R4 ;  /* 0x0000000400187310 */ /* 0x004e220000301000 */
[----:B------:R-:W-:-:S14]  /*5c30*/  DSETP.GEU.AND P0, PT, |R4|, UR4, PT ;  /* 0x0000000404007e2a */ /* 0x000fdc000bf0e200 */
[----:B0-----:R-:W-:Y:S01]  /*5c40*/  @!P0 FMUL R24, R24, 1.175494350822287508e-38 ;  /* 0x0080000018188820 */ /* 0x001fe20000400000 */
[----:B------:R-:W-:Y:S06]  /*5c50*/  BRA `(.L_x_2989) ;  /* 0x00000008002c7947 */ /* 0x000fec0003800000 */
.L_x_2997:
        /* <DEDUP_REMOVED lines=25> */
.L_x_3000:
        /* <DEDUP_REMOVED lines=13> */
.L_x_2999:
[----:B------:R-:W2:Y:S02]  /*5ec0*/  LDG.E.U16 R4, desc[UR36][R4.64] ;  /* 0x0000002404047981 */ /* 0x000ea4000c1e1500 */
[----:B--2---:R-:W-:Y:S01]  /*5ed0*/  IMAD.U32 R24, R4, 0x10000, RZ ;  /* 0x0001000004187824 */ /* 0x004fe200078e00ff */
[----:B------:R-:W-:Y:S06]  /*5ee0*/  BRA `(.L_x_2989) ;  /* 0x0000000400887947 */ /* 0x000fec0003800000 */
.L_x_2996:
        /* <DEDUP_REMOVED lines=11> */
.L_x_3003:
        /* <DEDUP_REMOVED lines=20> */
.L_x_3005:
[----:B------:R-:W-:Y:S05]  /*60e0*/  BSYNC.RECONVERGENT B0 ;  /* 0x0000000000007941 */ /* 0x000fea0003800200 */
.L_x_3004:
[----:B------:R-:W-:Y:S01]  /*60f0*/  IMAD.SHL.U32 R0, R0, 0x100000, RZ ;  /* 0x0010000000007824 */ /* 0x000fe200078e00ff */
[----:B------:R-:W-:-:S04]  /*6100*/  LEA R3, R3, 0x3b800000, 0x17 ;  /* 0x3b80000003037811 */ /* 0x000fc800078eb8ff */
[----:B------:R-:W-:Y:S01]  /*6110*/  LOP3.LUT R24, R3, R0, R7, 0xfe, !PT ;  /* 0x0000000003187212 */ /* 0x000fe200078efe07 */
[----:B------:R-:W-:Y:S06]  /*6120*/  BRA `(.L_x_2989) ;  /* 0x0000000000f87947 */ /* 0x000fec0003800000 */
.L_x_3002:
        /* <DEDUP_REMOVED lines=20> */
.L_x_3007:
[----:B------:R-:W-:Y:S05]  /*6270*/  BSYNC.RECONVERGENT B0 ;  /* 0x0000000000007941 */ /* 0x000fea0003800200 */
.L_x_3006:
[----:B------:R-:W-:Y:S01]  /*6280*/  IMAD.SHL.U32 R0, R0, 0x200000, RZ ;  /* 0x0020000000007824 */ /* 0x000fe200078e00ff */
[----:B------:R-:W-:-:S04]  /*6290*/  LEA R3, R3, 0x37800000, 0x17 ;  /* 0x3780000003037811 */ /* 0x000fc800078eb8ff */
[----:B------:R-:W-:Y:S01]  /*62a0*/  LOP3.LUT R24, R3, R0, R7, 0xfe, !PT ;  /* 0x0000000003187212 */ /* 0x000fe200078efe07 */
[----:B------:R-:W-:Y:S06]  /*62b0*/  BRA `(.L_x_2989) ;  /* 0x0000000000947947 */ /* 0x000fec0003800000 */
.L_x_3001:
        /* <DEDUP_REMOVED lines=14> */
.L_x_2988:
        /* <DEDUP_REMOVED lines=16> */
.L_x_3010:
[----:B------:R-:W-:Y:S01]  /*64a0*/  IMAD.MOV.U32 R24, RZ, RZ, RZ ;  /* 0x000000ffff187224 */ /* 0x000fe200078e00ff */
[----:B------:R-:W-:Y:S06]  /*64b0*/  BRA `(.L_x_2989) ;  /* 0x0000000000147947 */ /* 0x000fec0003800000 */
.L_x_3009:
[----:B------:R-:W2:Y:S02]  /*64c0*/  LDG.E.64 R4, desc[UR36][R4.64] ;  /* 0x0000002404047981 */ /* 0x000ea4000c1e1b00 */
[----:B--2---:R0:W2:Y:S01]  /*64d0*/  I2F.U64 R24, R4 ;  /* 0x0000000400187312 */ /* 0x0040a20000301000 */
[----:B------:R-:W-:Y:S05]  /*64e0*/  BRA `(.L_x_2989) ;  /* 0x0000000000087947 */ /* 0x000fea0003800000 */
.L_x_3008:
[----:B------:R-:W2:Y:S02]  /*64f0*/  LDG.E R4, desc[UR36][R4.64] ;  /* 0x0000002404047981 */ /* 0x000ea4000c1e1900 */
[----:B--2---:R-:W-:-:S07]  /*6500*/  I2FP.F32.U32 R24, R4 ;  /* 0x0000000400187245 */ /* 0x004fce0000201000 */
.L_x_2989:
[----:B------:R-:W-:Y:S05]  /*6510*/  BSYNC.RECONVERGENT B6 ;  /* 0x0000000000067941 */ /* 0x000fea0003800200 */
.L_x_2983:
[----:B------:R-:W1:Y:S01]  /*6520*/  LDCU.U8 UR6, c[0x0][0x3bd] ;  /* 0x000077a0ff0677ac */ /* 0x000e620008000000 */
[----:B0---4-:R-:W0:Y:S01]  /*6530*/  LDC.64 R4, c[0x0][0x3b0] ;  /* 0x0000ec00ff047b82 */ /* 0x011e220000000a00 */
[----:B------:R-:W4:Y:S01]  /*6540*/  LDCU UR5, c[0x0][0x3c4] ;  /* 0x00007880ff0577ac */ /* 0x000f220008000800 */
[----:B-1----:R-:W-:-:S04]  /*6550*/  UPRMT UR4, UR6, 0x9910, URZ ;  /* 0x0000991006047896 */ /* 0x002fc800080000ff */
        /* <DEDUP_REMOVED lines=16> */
.L_x_3014:
[----:B------:R-:W4:Y:S02]  /*6660*/  LDG.E.U8 R4, desc[UR36][R4.64] ;  /* 0x0000002404047981 */ /* 0x000f24000c1e1100 */
[----:B----4-:R-:W-:Y:S01]  /*6670*/  I2FP.F32.U32 R19, R4 ;  /* 0x0000000400137245 */ /* 0x010fe20000201000 */
[----:B------:R-:W-:Y:S06]  /*6680*/  BRA `(.L_x_2982) ;  /* 0x0000000c00187947 */ /* 0x000fec0003800000 */
.L_x_3013:
        /* <DEDUP_REMOVED lines=9> */
.L_x_3017:
[----:B------:R-:W4:Y:S02]  /*6720*/  LDG.E R4, desc[UR36][R4.64] ;  /* 0x0000002404047981 */ /* 0x000f24000c1e1900 */
[----:B----4-:R-:W-:Y:S01]  /*6730*/  I2FP.F32.S32 R19, R4 ;  /* 0x0000000400137245 */ /* 0x010fe20000201400 */
[----:B------:R-:W-:Y:S06]  /*6740*/  BRA `(.L_x_2982) ;  /* 0x0000000800e87947 */ /* 0x000fec0003800000 */
.L_x_3016:
[----:B------:R-:W4:Y:S02]  /*6750*/  LDG.E.U16 R4, desc[UR36][R4.64] ;  /* 0x0000002404047981 */ /* 0x000f24000c1e1500 */
[----:B----4-:R0:W1:Y:S01]  /*6760*/  I2F.S16 R19, R4 ;  /* 0x0000000400137306 */ /* 0x0100620000101400 */
[----:B------:R-:W-:Y:S05]  /*6770*/  BRA `(.L_x_2982) ;  /* 0x0000000800dc7947 */ /* 0x000fea0003800000 */
.L_x_3012:
        /* <DEDUP_REMOVED lines=8> */
.L_x_3019:
[----:B------:R-:W4:Y:S02]  /*6800*/  LDG.E.U16 R4, desc[UR36][R4.64] ;  /* 0x0000002404047981 */ /* 0x000f24000c1e1500 */
[----:B----4-:R-:W-:Y:S01]  /*6810*/  HADD2.F32 R19, -RZ, R4.H0_H0 ;  /* 0x20000004ff137230 */ /* 0x010fe20000004100 */
[----:B------:R-:W-:Y:S06]  /*6820*/  BRA `(.L_x_2982) ;  /* 0x0000000800b07947 */ /* 0x000fec0003800000 */
.L_x_3018:
        /* <DEDUP_REMOVED lines=8> */
.L_x_3021:
[----:B------:R-:W4:Y:S02]  /*68b0*/  LDG.E.U16 R4, desc[UR36][R4.64] ;  /* 0x0000002404047981 */ /* 0x000f24000c1e1500 */
[----:B----4-:R-:W-:Y:S01]  /*68c0*/  HADD2.F32 R19, -RZ, R4.H0_H0 ;  /* 0x20000004ff137230 */ /* 0x010fe20000004100 */
[----:B------:R-:W-:Y:S06]  /*68d0*/  BRA `(.L_x_2982) ;  /* 0x0000000800847947 */ /* 0x000fec0003800000 */
.L_x_3020:
[----:B------:R-:W4:Y:S01]  /*68e0*/  LDG.E.64 R4, desc[UR36][R4.64] ;  /* 0x0000002404047981 */ /* 0x000f22000c1e1b00 */
[----:B------:R-:W-:Y:S01]  /*68f0*/  UMOV UR4, 0xf0000000 ;  /* 0xf000000000047882 */ /* 0x000fe20000000000 */
[----:B------:R-:W-:Y:S01]  /*6900*/  UMOV UR5, 0x380fffff ;  /* 0x380fffff00057882 */ /* 0x000fe20000000000 */
[----:B----4-:R-:W0:Y:S01]  /*6910*/  F2F.F32.F64 R19, R4 ;  /* 0x0000000400137310 */ /* 0x010e220000301000 */
[----:B------:R-:W-:-:S14]  /*6920*/  DSETP.GEU.AND P0, PT, |R4|, UR4, PT ;  /* 0x0000000404007e2a */ /* 0x000fdc000bf0e200 */
[----:B0-----:R-:W-:Y:S01]  /*6930*/  @!P0 FMUL R19, R19, 1.175494350822287508e-38 ;  /* 0x0080000013138820 */ /* 0x001fe20000400000 */
[----:B------:R-:W-:Y:S06]  /*6940*/  BRA `(.L_x_2982) ;  /* 0x0000000800687947 */ /* 0x000fec0003800000 */
.L_x_3011:
        /* <DEDUP_REMOVED lines=12> */
.L_x_3024:
[----:B------:R-:W4:Y:S01]  /*6a10*/  LDG.E.64 R4, desc[UR36][R4.64] ;  /* 0x0000002404047981 */ /* 0x000f22000c1e1b00 */
[----:B------:R-:W-:Y:S01]  /*6a20*/  UMOV UR4, 0xf0000000 ;  /* 0xf000000000047882 */ /* 0x000fe20000000000 */
[----:B------:R-:W-:Y:S01]  /*6a30*/  UMOV UR5, 0x380fffff ;  /* 0x380fffff00057882 */ /* 0x000fe20000000000 */
[----:B----4-:R-:W0:Y:S01]  /*6a40*/  F2F.F32.F64 R19, R4 ;  /* 0x0000000400137310 */ /* 0x010e220000301000 */
[----:B------:R-:W-:-:S14]  /*6a50*/  DSETP.GEU.AND P0, PT, |R4|, UR4, PT ;  /* 0x0000000404007e2a */ /* 0x000fdc000bf0e200 */
[----:B0-----:R-:W-:Y:S01]  /*6a60*/  @!P0 FMUL R19, R19, 1.175494350822287508e-38 ;  /* 0x0080000013138820 */ /* 0x001fe20000400000 */
[----:B------:R-:W-:Y:S06]  /*6a70*/  BRA `(.L_x_2982) ;  /* 0x00000008001c7947 */ /* 0x000fec0003800000 */
.L_x_3023:
        /* <DEDUP_REMOVED lines=25> */
.L_x_3026:
[----:B------:R-:W4:Y:S02]  /*6c10*/  LDG.E.U8 R4, desc[UR36][R4.64] ;  /* 0x0000002404047981 */ /* 0x000f24000c1e1100 */
[C---:B----4-:R-:W-:Y:S02]  /*6c20*/  IMAD.SHL.U32 R0, R4.reuse, 0x2000000, RZ ;  /* 0x0200000004007824 */ /* 0x050fe400078e00ff */
        /* <DEDUP_REMOVED lines=10> */
.L_x_3025:
[----:B------:R-:W4:Y:S02]  /*6cd0*/  LDG.E.U16 R4, desc[UR36][R4.64] ;  /* 0x0000002404047981 */ /* 0x000f24000c1e1500 */
[----:B----4-:R-:W-:Y:S01]  /*6ce0*/  IMAD.U32 R19, R4, 0x10000, RZ ;  /* 0x0001000004137824 */ /* 0x010fe200078e00ff */
[----:B------:R-:W-:Y:S06]  /*6cf0*/  BRA `(.L_x_2982) ;  /* 0x00000004007c7947 */ /* 0x000fec0003800000 */
.L_x_3022:
        /* <DEDUP_REMOVED lines=11> */
.L_x_3029:
[----:B------:R-:W4:Y:S02]  /*6db0*/  LDG.E.U8 R4, desc[UR36][R4.64] ;  /* 0x0000002404047981 */ /* 0x000f24000c1e1100 */
        /* <DEDUP_REMOVED lines=18> */
.L_x_3031:
[----:B------:R-:W-:Y:S05]  /*6ee0*/  BSYNC.RECONVERGENT B0 ;  /* 0x0000000000007941 */ /* 0x000fea0003800200 */
.L_x_3030:
[----:B------:R-:W-:Y:S01]  /*6ef0*/  IMAD.SHL.U32 R0, R0, 0x100000, RZ ;  /* 0x0010000000007824 */ /* 0x000fe200078e00ff */
[----:B------:R-:W-:-:S04]  /*6f00*/  LEA R3, R3, 0x3b800000, 0x17 ;  /* 0x3b80000003037811 */ /* 0x000fc800078eb8ff */
[----:B------:R-:W-:Y:S01]  /*6f10*/  LOP3.LUT R19, R3, R0, R19, 0xfe, !PT ;  /* 0x0000000003137212 */ /* 0x000fe200078efe13 */
[----:B------:R-:W-:Y:S06]  /*6f20*/  BRA `(.L_x_2982) ;  /* 0x0000000000f07947 */ /* 0x000fec0003800000 */
.L_x_3028:
        /* <DEDUP_REMOVED lines=19> */
.L_x_3033:
[----:B------:R-:W-:Y:S05]  /*7060*/  BSYNC.RECONVERGENT B0 ;  /* 0x0000000000007941 */ /* 0x000fea0003800200 */
.L_x_3032:
[----:B------:R-:W-:Y:S01]  /*7070*/  IMAD.SHL.U32 R0, R0, 0x200000, RZ ;  /* 0x0020000000007824 */ /* 0x000fe200078e00ff */
[----:B------:R-:W-:-:S04]  /*7080*/  LEA R3, R3, 0x37800000, 0x17 ;  /* 0x3780000003037811 */ /* 0x000fc800078eb8ff */
[----:B------:R-:W-:Y:S01]  /*7090*/  LOP3.LUT R19, R3, R0, R19, 0xfe, !PT ;  /* 0x0000000003137212 */ /* 0x000fe200078efe13 */
[----:B------:R-:W-:Y:S06]  /*70a0*/  BRA `(.L_x_2982) ;  /* 0x0000000000907947 */ /* 0x000fec0003800000 */
.L_x_3027:
        /* <DEDUP_REMOVED lines=14> */
.L_x_3015:
[----:B------:R-:W-:Y:S01]  /*7190*/  MOV R14, 0x0 ;  /* 0x00000000000e7802 */ /* 0x000fe20000000f00 */
[----:B------:R-:W0:Y:S01]  /*71a0*/  LDCU.64 UR4, c[0x4][0x128] ;  /* 0x01002500ff0477ac */ /* 0x000e220008000a00 */
[----:B------:R-:W-:Y:S02]  /*71b0*/  IMAD.MOV.U32 R8, RZ, RZ, 0x4e ;  /* 0x0000004eff087424 */ /* 0x000fe400078e00ff */
[----:B------:R-:W-:Y:S01]  /*71c0*/  IMAD.MOV.U32 R12, RZ, RZ, 0x1 ;  /* 0x00000001ff0c7424 */ /* 0x000fe200078e00ff */
[----:B------:R-:W1:Y:S01]  /*71d0*/  LDCU.64 UR6, c[0x4][0x130] ;  /* 0x01002600ff0677ac */ /* 0x000e620008000a00 */
[----:B------:R-:W4:Y:S01]  /*71e0*/  LDC.64 R14, c[0x4][R14] ;  /* 0x010000000e0e7b82 */ /* 0x000f220000000a00 */
[----:B------:R-:W-:Y:S01]  /*71f0*/  IMAD.MOV.U32 R13, RZ, RZ, RZ ;  /* 0x000000ffff0d7224 */ /* 0x000fe200078e00ff */
[----:B------:R-:W2:Y:S01]  /*7200*/  LDCU.64 UR8, c[0x4][0x18] ;  /* 0x01000300ff0877ac */ /* 0x000ea20008000a00 */
[----:B0-----:R-:W-:Y:S02]  /*7210*/  IMAD.U32 R4, RZ, RZ, UR4 ;  /* 0x00000004ff047e24 */ /* 0x001fe4000f8e00ff */
[----:B------:R-:W-:-:S02]  /*7220*/  IMAD.U32 R5, RZ, RZ, UR5 ;  /* 0x00000005ff057e24 */ /* 0x000fc4000f8e00ff */
[----:B-1----:R-:W-:Y:S02]  /*7230*/  IMAD.U32 R6, RZ, RZ, UR6 ;  /* 0x00000006ff067e24 */ /* 0x002fe4000f8e00ff */
[----:B------:R-:W-:Y:S02]  /*7240*/  IMAD.U32 R7, RZ, RZ, UR7 ;  /* 0x00000007ff077e24 */ /* 0x000fe4000f8e00ff */
[----:B--2---:R-:W-:Y:S02]  /*7250*/  IMAD.U32 R10, RZ, RZ, UR8 ;  /* 0x00000008ff0a7e24 */ /* 0x004fe4000f8e00ff */
[----:B------:R-:W-:-:S07]  /*7260*/  IMAD.U32 R11, RZ, RZ, UR9 ;  /* 0x00000009ff0b7e24 */ /* 0x000fce000f8e00ff */
[----:B------:R-:W-:-:S07]  /*7270*/  LEPC R20, `(.L_x_3036) ;  /* 0x000000001014794e */ /* 0x000fce0000000000 */
[----:B---345:R-:W-:Y:S05]  /*7280*/  CALL.ABS.NOINC R14 ;  /* 0x000000000e007343 */ /* 0x038fea0003c00000 */
.L_x_3036:
[----:B------:R-:W-:Y:S05]  /*7290*/  BRA `(.L_x_2982) ;  /* 0x0000000000147947 */ /* 0x000fea0003800000 */
.L_x_3035:
[----:B------:R-:W4:Y:S02]  /*72a0*/  LDG.E.64 R4, desc[UR36][R4.64] ;  /* 0x0000002404047981 */ /* 0x000f24000c1e1b00 */
[----:B----4-:R0:W1:Y:S01]  /*72b0*/  I2F.U64 R19, R4 ;  /* 0x0000000400137312 */ /* 0x0100620000301000 */
[----:B------:R-:W-:Y:S05]  /*72c0*/  BRA `(.L_x_2982) ;  /* 0x0000000000087947 */ /* 0x000fea0003800000 */
.L_x_3034:
[----:B------:R-:W4:Y:S02]  /*72d0*/  LDG.E R4, desc[UR36][R4.64] ;  /* 0x0000002404047981 */ /* 0x000f24000c1e1900 */
[----:B----4-:R-:W-:-:S07]  /*72e0*/  I2FP.F32.U32 R19, R4 ;  /* 0x0000000400137245 */ /* 0x010fce0000201000 */
.L_x_2982:
[----:B------:R-:W-:Y:S05]  /*72f0*/  BSYNC.RECONVERGENT B7 ;  /* 0x0000000000077941 */ /* 0x000fea0003800200 */
.L_x_2981:
[----:B0-----:R-:W-:Y:S01]  /*7300*/  ISETP.NE.AND P0, PT, R29, RZ, PT ;  /* 0x000000ff1d00720c */ /* 0x001fe20003f05270 */
[----:B------:R-:W-:-:S12]  /*7310*/  BSSY.RECONVERGENT B0, `(.L_x_3037) ;  /* 0x000006f000007945 */ /* 0x000fd80003800200 */
[----:B------:R-:W-:Y:S05]  /*7320*/  @P0 BRA `(.L_x_3038) ;  /* 0x0000000400180947 */ /* 0x000fea0003800000 */
[----:B------:R-:W-:Y:S01]  /*7330*/  ISETP.GE.AND P0, PT, R17, R26, PT ;  /* 0x0000001a1100720c */ /* 0x000fe20003f06270 */
[----:B------:R-:W-:-:S12]  /*7340*/  BSSY.RECONVERGENT B1, `(.L_x_3039) ;  /* 0x000000f000017945 */ /* 0x000fd80003800200 */
[----:B------:R-:W-:Y:S05]  /*7350*/  @P0 BRA `(.L_x_3040) ;  /* 0x0000000000340947 */ /* 0x000fea0003800000 */
[----:B--2--5:R-:W-:-:S13]  /*7360*/  FSETP.GTU.FTZ.AND P1, PT, R27, RZ, PT ;  /* 0x000000ff1b00720b */ /* 0x024fda0003f3c000 */
[----:B------:R-:W-:Y:S05]  /*7370*/  @P1 BRA `(.L_x_3041) ;  /* 0x0000000000241947 */ /* 0x000fea0003800000 */
[----:B------:R-:W0:Y:S01]  /*7380*/  LDCU UR4, c[0x0][0x390] ;  /* 0x00007200ff0477ac */ /* 0x000e220008000800 */
[----:B------:R-:W2:Y:S01]  /*7390*/  LDCU UR5, c[0x0][0x388] ;  /* 0x00007100ff0577ac */ /* 0x000ea20008000800 */
[----:B0-----:R-:W-:Y:S01]  /*73a0*/  FMUL.FTZ R27, R27, UR4 ;  /* 0x000000041b1b7c20 */ /* 0x001fe20008410000 */
[----:B-1-3--:R-:W-:-:S03]  /*73b0*/  FMUL.FTZ R16, R16, UR4 ;  /* 0x0000000410107c20 */ /* 0x00afc60008410000 */
[----:B------:R-:W-:Y:S01]  /*73c0*/  FMUL.FTZ R27, R27, 1.4426950216293334961 ;  /* 0x3fb8aa3b1b1b7820 */ /* 0x000fe20000410000 */
[----:B--2---:R-:W-:-:S05]  /*73d0*/  FMUL.FTZ R16, R16, UR5 ;  /* 0x0000000510107c20 */ /* 0x004fca0008410000 */
[----:B------:R-:W4:Y:S02]  /*73e0*/  MUFU.EX2 R27, R27 ;  /* 0x0000001b001b7308 */ /* 0x000f240000000800 */
[----:B----4-:R-:W-:Y:S01]  /*73f0*/  FMUL.FTZ R4, R16, R27 ;  /* 0x0000001b10047220 */ /* 0x010fe20000410000 */
[----:B------:R-:W-:Y:S06]  /*7400*/  BRA `(.L_x_3040) ;  /* 0x0000000000087947 */ /* 0x000fec0003800000 */
.L_x_3041:
[----:B------:R-:W1:Y:S02]  /*7410*/  LDCU UR4, c[0x0][0x38c] ;  /* 0x00007180ff0477ac */ /* 0x000e640008000800 */
[----:B-1-34-:R-:W-:-:S07]  /*7420*/  FMUL.FTZ R4, R16, UR4 ;  /* 0x0000000410047c20 */ /* 0x01afce0008410000 */
.L_x_3040:
[----:B------:R-:W-:Y:S05]  /*7430*/  BSYNC.RECONVERGENT B1 ;  /* 0x0000000000017941 */ /* 0x000fea0003800200 */
.L_x_3039:
[----:B------:R-:W-:Y:S01]  /*7440*/  VIADD R3, R17, 0x80 ;  /* 0x0000008011037836 */ /* 0x000fe20000000000 */
[----:B------:R-:W-:Y:S04]  /*7450*/  BSSY.RECONVERGENT B1, `(.L_x_3042) ;  /* 0x0000010000017945 */ /* 0x000fe80003800200 */
[----:B------:R-:W-:-:S13]  /*7460*/  ISETP.GE.AND P1, PT, R3, R26, PT ;  /* 0x0000001a0300720c */ /* 0x000fda0003f26270 */
[----:B------:R-:W-:Y:S05]  /*7470*/  @P1 BRA `(.L_x_3043) ;  /* 0x0000000000341947 */ /* 0x000fea0003800000 */
[----:B-1---5:R-:W-:-:S13]  /*7480*/  FSETP.GTU.FTZ.AND P1, PT, R25, RZ, PT ;  /* 0x000000ff1900720b */ /* 0x022fda0003f3c000 */
[----:B------:R-:W-:Y:S05]  /*7490*/  @P1 BRA `(.L_x_3044) ;  /* 0x0000000000241947 */ /* 0x000fea0003800000 */
[----:B------:R-:W0:Y:S01]  /*74a0*/  LDCU UR4, c[0x0][0x390] ;  /* 0x00007200ff0477ac */ /* 0x000e220008000800 */
[----:B------:R-:W1:Y:S01]  /*74b0*/  LDCU UR5, c[0x0][0x388] ;  /* 0x00007100ff0577ac */ /* 0x000e620008000800 */
[----:B0-----:R-:W-:Y:S01]  /*74c0*/  FMUL.FTZ R25, R25, UR4 ;  /* 0x0000000419197c20 */ /* 0x001fe20008410000 */
[----:B----4-:R-:W-:-:S03]  /*74d0*/  FMUL.FTZ R18, R18, UR4 ;  /* 0x0000000412127c20 */ /* 0x010fc60008410000 */
[----:B------:R-:W-:Y:S01]  /*74e0*/  FMUL.FTZ R25, R25, 1.4426950216293334961 ;  /* 0x3fb8aa3b19197820 */ /* 0x000fe20000410000 */
[----:B-1----:R-:W-:-:S05]  /*74f0*/  FMUL.FTZ R18, R18, UR5 ;  /* 0x0000000512127c20 */ /* 0x002fca0008410000 */
[----:B------:R-:W0:Y:S02]  /*7500*/  MUFU.EX2 R25, R25 ;  /* 0x0000001900197308 */ /* 0x000e240000000800 */
[----:B0-----:R-:W-:Y:S01]  /*7510*/  FMUL.FTZ R18, R18, R25 ;  /* 0x0000001912127220 */ /* 0x001fe20000410000 */
[----:B------:R-:W-:Y:S06]  /*7520*/  BRA `(.L_x_3043) ;  /* 0x0000000000087947 */ /* 0x000fec0003800000 */
.L_x_3044:
[----:B------:R-:W4:Y:S02]  /*7530*/  LDCU UR4, c[0x0][0x38c] ;  /* 0x00007180ff0477ac */ /* 0x000f240008000800 */
[----:B----4-:R-:W-:-:S07]  /*7540*/  FMUL.FTZ R18, R18, UR4 ;  /* 0x0000000412127c20 */ /* 0x010fce0008410000 */
.L_x_3043:
[----:B------:R-:W-:Y:S05]  /*7550*/  BSYNC.RECONVERGENT B1 ;  /* 0x0000000000017941 */ /* 0x000fea0003800200 */
.L_x_3042:
        /* <DEDUP_REMOVED lines=9> */
[----:B--2---:R-:W-:-:S03]  /*75f0*/  FMUL.FTZ R22, R22, UR4 ;  /* 0x0000000416167c20 */ /* 0x004fc60008410000 */
[----:B------:R-:W-:Y:S01]  /*7600*/  FMUL.FTZ R23, R23, 1.4426950216293334961 ;  /* 0x3fb8aa3b17177820 */ /* 0x000fe20000410000 */
[----:B-1----:R-:W-:-:S05]  /*7610*/  FMUL.FTZ R22, R22, UR5 ;  /* 0x0000000516167c20 */ /* 0x002fca0008410000 */
[----:B------:R-:W0:Y:S02]  /*7620*/  MUFU.EX2 R23, R23 ;  /* 0x0000001700177308 */ /* 0x000e240000000800 */
[----:B0-----:R-:W-:Y:S01]  /*7630*/  FMUL.FTZ R22, R22, R23 ;  /* 0x0000001716167220 */ /* 0x001fe20000410000 */
[----:B------:R-:W-:Y:S06]  /*7640*/  BRA `(.L_x_3046) ;  /* 0x0000000000087947 */ /* 0x000fec0003800000 */
.L_x_3047:
[----:B------:R-:W2:Y:S02]  /*7650*/  LDCU UR4, c[0x0][0x38c] ;  /* 0x00007180ff0477ac */ /* 0x000ea40008000800 */
[----:B--2---:R-:W-:-:S07]  /*7660*/  FMUL.FTZ R22, R22, UR4 ;  /* 0x0000000416167c20 */ /* 0x004fce0008410000 */
.L_x_3046:
[----:B------:R-:W-:Y:S05]  /*7670*/  BSYNC.RECONVERGENT B1 ;  /* 0x0000000000017941 */ /* 0x000fea0003800200 */
.L_x_3045:
[----:B------:R-:W-:-:S05]  /*7680*/  VIADD R3, R17, 0x180 ;  /* 0x0000018011037836 */ /* 0x000fca0000000000 */
        /* <DEDUP_REMOVED lines=13> */
.L_x_3049:
[----:B------:R-:W2:Y:S02]  /*7760*/  LDCU UR4, c[0x0][0x38c] ;  /* 0x00007180ff0477ac */ /* 0x000ea40008000800 */
[----:B--2---:R-:W-:Y:S01]  /*7770*/  FMUL.FTZ R24, R24, UR4 ;  /* 0x0000000418187c20 */ /* 0x004fe20008410000 */
[----:B------:R-:W-:Y:S06]  /*7780*/  BRA `(.L_x_3048) ;  /* 0x00000000009c7947 */ /* 0x000fec0003800000 */
.L_x_3038:
[CC--:B------:R-:W-:Y:S01]  /*7790*/  ISETP.GE.AND P0, PT, R17.reuse, R26.reuse, PT ;  /* 0x0000001a1100720c */ /* 0x0c0fe20003f06270 */
[C---:B------:R-:W-:Y:S02]  /*77a0*/  VIADD R3, R17.reuse, 0x80 ;  /* 0x0000008011037836 */ /* 0x040fe40000000000 */
[----:B----4-:R-:W-:Y:S01]  /*77b0*/  VIADD R5, R17, 0x100 ;  /* 0x0000010011057836 */ /* 0x010fe20000000000 */
[----:B--2--5:R-:W-:Y:S02]  /*77c0*/  FSETP.GTU.AND P4, PT, R27, RZ, !P0 ;  /* 0x000000ff1b00720b */ /* 0x024fe4000478c000 */
[-C--:B------:R-:W-:Y:S01]  /*77d0*/  ISETP.GE.AND P3, PT, R3, R26.reuse, PT ;  /* 0x0000001a0300720c */ /* 0x080fe20003f66270 */
[----:B------:R-:W-:Y:S01]  /*77e0*/  VIADD R3, R17, 0x180 ;  /* 0x0000018011037836 */ /* 0x000fe20000000000 */
[----:B------:R-:W-:-:S04]  /*77f0*/  ISETP.GE.AND P2, PT, R5, R26, PT ;  /* 0x0000001a0500720c */ /* 0x000fc80003f46270 */
[----:B------:R-:W-:Y:S01]  /*7800*/  ISETP.GE.AND P1, PT, R3, R26, PT ;  /* 0x0000001a0300720c */ /* 0x000fe20003f26270 */
[----:B------:R-:W0:Y:S01]  /*7810*/  @!P0 LDC.64 R6, c[0x0][0x388] ;  /* 0x0000e200ff068b82 */ /* 0x000e220000000a00 */
[----:B-1----:R-:W-:Y:S02]  /*7820*/  FSETP.GTU.AND P5, PT, R23, RZ, !P2 ;  /* 0x000000ff1700720b */ /* 0x002fe400057ac000 */
[----:B------:R-:W-:-:S05]  /*7830*/  FSETP.GTU.AND P6, PT, R19, RZ, !P1 ;  /* 0x000000ff1300720b */ /* 0x000fca0004fcc000 */
[----:B------:R-:W3:Y:S08]  /*7840*/  @!P0 LDC R21, c[0x0][0x390] ;  /* 0x0000e400ff158b82 */ /* 0x000ef00000000800 */
[----:B------:R-:W1:Y:S08]  /*7850*/  @!P3 LDC.64 R8, c[0x0][0x388] ;  /* 0x0000e200ff08bb82 */ /* 0x000e700000000a00 */
[----:B------:R-:W2:Y:S01]  /*7860*/  @!P2 LDC.64 R10, c[0x0][0x388] ;  /* 0x0000e200ff0aab82 */ /* 0x000ea20000000a00 */
[----:B0-----:R-:W-:-:S07]  /*7870*/  @!P0 FADD.FTZ R6, R27, R6 ;  /* 0x000000061b068221 */ /* 0x001fce0000010000 */
[----:B------:R-:W0:Y:S01]  /*7880*/  @!P1 LDC.64 R12, c[0x0][0x388] ;  /* 0x0000e200ff0c9b82 */ /* 0x000e220000000a00 */
[----:B---3--:R-:W-:-:S04]  /*7890*/  @!P0 FMUL.FTZ R21, R16, R21 ;  /* 0x0000001510158220 */ /* 0x008fc80000410000 */
[----:B------:R-:W-:Y:S01]  /*78a0*/  @!P0 FMUL.FTZ R0, R21, R6 ;  /* 0x0000000615008220 */ /* 0x000fe20000410000 */
[----:B------:R-:W-:Y:S01]  /*78b0*/  @P4 FMUL.FTZ R0, R16, R7 ;  /* 0x0000000710004220 */ /* 0x000fe20000410000 */
[C---:B------:R-:W-:Y:S01]  /*78c0*/  FSETP.GTU.AND P4, PT, R25.reuse, RZ, !P3 ;  /* 0x000000ff1900720b */ /* 0x040fe20005f8c000 */
[----:B------:R-:W3:Y:S01]  /*78d0*/  @!P3 LDC R3, c[0x0][0x390] ;  /* 0x0000e400ff03bb82 */ /* 0x000ee20000000800 */
[----:B-1----:R-:W-:Y:S01]  /*78e0*/  @!P3 FADD.FTZ R8, R25, R8 ;  /* 0x000000081908b221 */ /* 0x002fe20000010000 */
[----:B------:R-:W-:-:S06]  /*78f0*/  @!P0 IMAD.MOV.U32 R4, RZ, RZ, R0 ;  /* 0x000000ffff048224 */ /* 0x000fcc00078e0000 */
[----:B------:R-:W1:Y:S01]  /*7900*/  @!P2 LDC R5, c[0x0][0x390] ;  /* 0x0000e400ff05ab82 */ /* 0x000e620000000800 */
[----:B--2---:R-:W-:-:S07]  /*7910*/  @!P2 FADD.FTZ R10, R23, R10 ;  /* 0x0000000a170aa221 */ /* 0x004fce0000010000 */
[----:B------:R-:W2:Y:S01]  /*7920*/  @!P1 LDC R15, c[0x0][0x390] ;  /* 0x0000e400ff0f9b82 */ /* 0x000ea20000000800 */
[----:B0-----:R-:W-:Y:S01]  /*7930*/  @!P1 FADD.FTZ R12, R19, R12 ;  /* 0x0000000c130c9221 */ /* 0x001fe20000010000 */
[----:B---3--:R-:W-:-:S04]  /*7940*/  @!P3 FMUL.FTZ R3, R18, R3 ;  /* 0x000000031203b220 */ /* 0x008fc80000410000 */
[----:B------:R-:W-:Y:S01]  /*7950*/  @!P3 FMUL.FTZ R8, R3, R8 ;  /* 0x000000080308b220 */ /* 0x000fe20000410000 */
[----:B------:R-:W-:Y:S01]  /*7960*/  @P4 FMUL.FTZ R8, R18, R9 ;  /* 0x0000000912084220 */ /* 0x000fe20000410000 */
[----:B-1----:R-:W-:-:S03]  /*7970*/  @!P2 FMUL.FTZ R5, R22, R5 ;  /* 0x000000051605a220 */ /* 0x002fc60000410000 */
[----:B------:R-:W-:Y:S02]  /*7980*/  @!P3 IMAD.MOV.U32 R18, RZ, RZ, R8 ;  /* 0x000000ffff12b224 */ /* 0x000fe400078e0008 */
[----:B------:R-:W-:Y:S01]  /*7990*/  @!P2 FMUL.FTZ R10, R5, R10 ;  /* 0x0000000a050aa220 */ /* 0x000fe20000410000 */
[----:B------:R-:W-:Y:S01]  /*79a0*/  @P5 FMUL.FTZ R10, R22, R11 ;  /* 0x0000000b160a5220 */ /* 0x000fe20000410000 */
[----:B--2---:R-:W-:-:S03]  /*79b0*/  @!P1 FMUL.FTZ R15, R24, R15 ;  /* 0x0000000f180f9220 */ /* 0x004fc60000410000 */
[----:B------:R-:W-:Y:S02]  /*79c0*/  @!P2 IMAD.MOV.U32 R22, RZ, RZ, R10 ;  /* 0x000000ffff16a224 */ /* 0x000fe400078e000a */
[----:B------:R-:W-:Y:S01]  /*79d0*/  @!P1 FMUL.FTZ R12, R15, R12 ;  /* 0x0000000c0f0c9220 */ /* 0x000fe20000410000 */
[----:B------:R-:W-:-:S04]  /*79e0*/  @P6 FMUL.FTZ R12, R24, R13 ;  /* 0x0000000d180c6220 */ /* 0x000fc80000410000 */
[----:B------:R-:W-:-:S07]  /*79f0*/  @!P1 IMAD.MOV.U32 R24, RZ, RZ, R12 ;  /* 0x000000ffff189224 */ /* 0x000fce00078e000c */
.L_x_3048:
[----:B------:R-:W-:Y:S05]  /*7a00*/  BSYNC.RECONVERGENT B0 ;  /* 0x0000000000007941 */ /* 0x000fea0003800200 */
.L_x_3037:
[----:B-1-3-5:R-:W0:Y:S01]  /*7a10*/  LDC.U8 R16, c[0x0][0x3c8] ;  /* 0x0000f200ff107b82 */ /* 0x02ae220000000000 */
[----:B------:R-:W-:Y:S04]  /*7a20*/  BSSY.RECONVERGENT B6, `(.L_x_3050) ;  /* 0x00000e7000067945 */ /* 0x000fe80003800200 */
[----:B------:R-:W-:Y:S05]  /*7a30*/  @P0 BRA `(.L_x_3051) ;  /* 0x0000000c00940947 */ /* 0x000fea0003800000 */
[----:B------:R-:W1:Y:S01]  /*7a40*/  LDCU UR4, c[0x0][0x3cc] ;  /* 0x00007980ff0477ac */ /* 0x000e620008000800 */
[----:B------:R-:W3:Y:S01]  /*7a50*/  LDC.64 R8, c[0x0][0x3a0] ;  /* 0x0000e800ff087b82 */ /* 0x000ee20000000a00 */
[----:B------:R-:W-:Y:S01]  /*7a60*/  IMAD R0, R2, 0x200, R17 ;  /* 0x0000020002007824 */ /* 0x000fe200078e0211 */
[----:B0---4-:R-:W-:-:S03]  /*7a70*/  PRMT R5, R16, 0x9910, RZ ;  /* 0x0000991010057816 */ /* 0x011fc600000000ff */
[----:B-1----:R-:W-:Y:S02]  /*7a80*/  IMAD R3, R0, UR4, RZ ;  /* 0x0000000400037c24 */ /* 0x002fe4000f8e02ff */
[----:B------:R-:W-:-:S05]  /*7a90*/  IMAD.MOV.U32 R0, RZ, RZ, R5 ;  /* 0x000000ffff007224 */ /* 0x000fca00078e0005 */
[----:B------:R-:W-:Y:S02]  /*7aa0*/  ISETP.GT.AND P0, PT, R0, 0x9, PT ;  /* 0x000000090000780c */ /* 0x000fe40003f04270 */
[----:B---3--:R-:W-:-:S05]  /*7ab0*/  IADD3 R8, P1, PT, R3, R8, RZ ;  /* 0x0000000803087210 */ /* 0x008fca0007f3e0ff */
        /* <DEDUP_REMOVED lines=10> */
[----:B------:R-:W0:Y:S02]  /*7b60*/  F2I.FTZ.TRUNC.NTZ R3, R4 ;  /* 0x0000000400037305 */ /* 0x000e24000021f100 */
[----:B0-----:R0:W-:Y:S01]  /*7b70*/  STG.E.U8 desc[UR36][R8.64], R3 ;  /* 0x0000000308007986 */ /* 0x0011e2000c101124 */
[----:B------:R-:W-:Y:S05]  /*7b80*/  BRA `(.L_x_3057) ;  /* 0x0000000c003c7947 */ /* 0x000fea0003800000 */
.L_x_3055:
[----:B--2---:R-:W0:Y:S02]  /*7b90*/  F2I.S64.TRUNC R4, R4 ;  /* 0x0000000400047311 */ /* 0x004e24000020d900 */
[----:B0-----:R-:W-:-:S05]  /*7ba0*/  IMAD.MOV.U32 R3, RZ, RZ, R4 ;  /* 0x000000ffff037224 */ /* 0x001fca00078e0004 */
[----:B------:R0:W-:Y:S01]  /*7bb0*/  STG.E.U8 desc[UR36][R8.64], R3 ;  /* 0x0000000308007986 */ /* 0x0001e2000c101124 */
[----:B------:R-:W-:Y:S05]  /*7bc0*/  BRA `(.L_x_3057) ;  /* 0x0000000c002c7947 */ /* 0x000fea0003800000 */
.L_x_3054:
[----:B------:R-:W-:-:S13]  /*7bd0*/  ISETP.NE.AND P0, PT, R0, 0x2, PT ;  /* 0x000000020000780c */ /* 0x000fda0003f05270 */
[----:B------:R-:W-:Y:S05]  /*7be0*/  @!P0 BRA `(.L_x_3058) ;  /* 0x0000000000288947 */ /* 0x000fea0003800000 */
[----:B------:R-:W-:-:S13]  /*7bf0*/  ISETP.NE.AND P0, PT, R0, 0x3, PT ;  /* 0x000000030000780c */ /* 0x000fda0003f05270 */
[----:B------:R-:W-:Y:S05]  /*7c00*/  @!P0 BRA `(.L_x_3059) ;  /* 0x0000000000148947 */ /* 0x000fea0003800000 */
[----:B------:R-:W-:-:S13]  /*7c10*/  ISETP.NE.AND P0, PT, R0, 0x4, PT ;  /* 0x000000040000780c */ /* 0x000fda0003f05270 */
[----:B------:R-:W-:Y:S05]  /*7c20*/  @P0 BRA `(.L_x_3056) ;  /* 0x0000000800800947 */ /* 0x000fea0003800000 */
[----:B--2---:R-:W0:Y:S02]  /*7c30*/  F2I.S64.TRUNC R4, R4 ;  /* 0x0000000400047311 */ /* 0x004e24000020d900 */
[----:B0-----:R0:W-:Y:S01]  /*7c40*/  STG.E.64 desc[UR36][R8.64], R4 ;  /* 0x0000000408007986 */ /* 0x0011e2000c101b24 */
[----:B------:R-:W-:Y:S05]  /*7c50*/  BRA `(.L_x_3057) ;  /* 0x0000000c00087947 */ /* 0x000fea0003800000 */
.L_x_3059:
[----:B------:R-:W0:Y:S02]  /*7c60*/  F2I.FTZ.TRUNC.NTZ R3, R4 ;  /* 0x0000000400037305 */ /* 0x000e24000021f100 */
[----:B0-----:R0:W-:Y:S01]  /*7c70*/  STG.E desc[UR36][R8.64], R3 ;  /* 0x0000000308007986 */ /* 0x0011e2000c101924 */
[----:B------:R-:W-:Y:S05]  /*7c80*/  BRA `(.L_x_3057) ;  /* 0x0000000800fc7947 */ /* 0x000fea0003800000 */
.L_x_3058:
[----:B------:R-:W0:Y:S02]  /*7c90*/  F2I.FTZ.TRUNC.NTZ R3, R4 ;  /* 0x0000000400037305 */ /* 0x000e24000021f100 */
[----:B0-----:R0:W-:Y:S01]  /*7ca0*/  STG.E.U16 desc[UR36][R8.64], R3 ;  /* 0x0000000308007986 */ /* 0x0011e2000c101524 */
[----:B------:R-:W-:Y:S05]  /*7cb0*/  BRA `(.L_x_3057) ;  /* 0x0000000800f07947 */ /* 0x000fea0003800000 */
.L_x_3053:
[----:B------:R-:W-:-:S13]  /*7cc0*/  ISETP.GT.AND P0, PT, R0, 0x6, PT ;  /* 0x000000060000780c */ /* 0x000fda0003f04270 */
[----:B------:R-:W-:Y:S05]  /*7cd0*/  @P0 BRA `(.L_x_3060) ;  /* 0x0000000000240947 */ /* 0x000fea0003800000 */
[----:B------:R-:W-:-:S13]  /*7ce0*/  ISETP.NE.AND P0, PT, R0, 0x5, PT ;  /* 0x000000050000780c */ /* 0x000fda0003f05270 */
[----:B------:R-:W-:Y:S05]  /*7cf0*/  @!P0 BRA `(.L_x_3061) ;  /* 0x0000000000108947 */ /* 0x000fea0003800000 */
[----:B------:R-:W-:-:S13]  /*7d00*/  ISETP.NE.AND P0, PT, R0, 0x6, PT ;  /* 0x000000060000780c */ /* 0x000fda0003f05270 */
[----:B------:R-:W-:Y:S05]  /*7d10*/  @P0 BRA `(.L_x_3056) ;  /* 0x0000000800440947 */ /* 0x000fea0003800000 */
[----:B------:R0:W-:Y:S01]  /*7d20*/  STG.E desc[UR36][R8.64], R4 ;  /* 0x0000000408007986 */ /* 0x0001e2000c101924 */
[----:B------:R-:W-:Y:S05]  /*7d30*/  BRA `(.L_x_3057) ;  /* 0x0000000800d07947 */ /* 0x000fea0003800000 */
.L_x_3061:
[----:B--2---:R-:W-:-:S05]  /*7d40*/  F2FP.F16.F32.PACK_AB R4, RZ, R4 ;  /* 0x00000004ff04723e */ /* 0x004fca00000000ff */
[----:B------:R1:W-:Y:S01]  /*7d50*/  STG.E.U16 desc[UR36][R8.64], R4 ;  /* 0x0000000408007986 */ /* 0x0003e2000c101524 */
[----:B------:R-:W-:Y:S05]  /*7d60*/  BRA `(.L_x_3057) ;  /* 0x0000000800c47947 */ /* 0x000fea0003800000 */
.L_x_3060:
[----:B------:R-:W-:-:S13]  /*7d70*/  ISETP.NE.AND P0, PT, R0, 0x7, PT ;  /* 0x000000070000780c */ /* 0x000fda0003f05270 */
[----:B------:R-:W-:Y:S05]  /*7d80*/  @!P0 BRA `(.L_x_3062) ;  /* 0x00000000002c8947 */ /* 0x000fea0003800000 */
[----:B------:R-:W-:-:S13]  /*7d90*/  ISETP.NE.AND P0, PT, R0, 0x8, PT ;  /* 0x000000080000780c */ /* 0x000fda0003f05270 */
[----:B------:R-:W-:Y:S05]  /*7da0*/  @!P0 BRA `(.L_x_3063) ;  /* 0x0000000000148947 */ /* 0x000fea0003800000 */
[----:B------:R-:W-:-:S13]  /*7db0*/  ISETP.NE.AND P0, PT, R0, 0x9, PT ;  /* 0x000000090000780c */ /* 0x000fda0003f05270 */
[----:B------:R-:W-:Y:S05]  /*7dc0*/  @P0 BRA `(.L_x_3056) ;  /* 0x0000000800180947 */ /* 0x000fea0003800000 */
[----:B------:R-:W-:-:S05]  /*7dd0*/  IMAD.MOV.U32 R5, RZ, RZ, RZ ;  /* 0x000000ffff057224 */ /* 0x000fca00078e00ff */
[----:B------:R4:W-:Y:S01]  /*7de0*/  STG.E.64 desc[UR36][R8.64], R4 ;  /* 0x0000000408007986 */ /* 0x0009e2000c101b24 */
[----:B------:R-:W-:Y:S05]  /*7df0*/  BRA `(.L_x_3057) ;  /* 0x0000000800a07947 */ /* 0x000fea0003800000 */
.L_x_3063:
[----:B------:R-:W-:-:S04]  /*7e00*/  F2FP.F16.F32.PACK_AB R3, RZ, R4 ;  /* 0x00000004ff03723e */ /* 0x000fc800000000ff */
[----:B------:R-:W-:-:S05]  /*7e10*/  PRMT R3, R3, 0x5410, RZ ;  /* 0x0000541003037816 */ /* 0x000fca00000000ff */
[----:B------:R0:W-:Y:S01]  /*7e20*/  STG.E desc[UR36][R8.64], R3 ;  /* 0x0000000308007986 */ /* 0x0001e2000c101924 */
[----:B------:R-:W-:Y:S05]  /*7e30*/  BRA `(.L_x_3057) ;  /* 0x0000000800907947 */ /* 0x000fea0003800000 */
.L_x_3062:
[----:B--2---:R-:W-:-:S06]  /*7e40*/  FMUL.FTZ R4, R4, 1 ;  /* 0x3f80000004047820 */ /* 0x004fcc0000410000 */
[----:B------:R-:W0:Y:S02]  /*7e50*/  F2F.F64.F32 R4, R4 ;  /* 0x0000000400047310 */ /* 0x000e240000201800 */
[----:B0-----:R3:W-:Y:S01]  /*7e60*/  STG.E.64 desc[UR36][R8.64], R4 ;  /* 0x0000000408007986 */ /* 0x0017e2000c101b24 */
[----:B------:R-:W-:Y:S05]  /*7e70*/  BRA `(.L_x_3057) ;  /* 0x0000000800807947 */ /* 0x000fea0003800000 */
.L_x_3052:
        /* <DEDUP_REMOVED lines=8> */
[----:B------:R-:W-:-:S04]  /*7f00*/  FSETP.NEU.FTZ.AND P0, PT, R4, RZ, PT ;  /* 0x000000ff0400720b */ /* 0x000fc80003f1d000 */
[----:B------:R-:W-:-:S05]  /*7f10*/  SEL R3, RZ, 0x1, !P0 ;  /* 0x00000001ff037807 */ /* 0x000fca0004000000 */
[----:B------:R0:W-:Y:S01]  /*7f20*/  STG.E.U8 desc[UR36][R8.64], R3 ;  /* 0x0000000308007986 */ /* 0x0001e2000c101124 */
[----:B------:R-:W-:Y:S05]  /*7f30*/  BRA `(.L_x_3057) ;  /* 0x0000000800507947 */ /* 0x000fea0003800000 */
.L_x_3066:
[----:B--2---:R-:W-:Y:S01]  /*7f40*/  FMUL.FTZ R4, R4, 1 ;  /* 0x3f80000004047820 */ /* 0x004fe20000410000 */
[----:B------:R-:W-:-:S05]  /*7f50*/  CS2R R6, SRZ ;  /* 0x0000000000067805 */ /* 0x000fca000001ff00 */
[----:B------:R-:W0:Y:S02]  /*7f60*/  F2F.F64.F32 R4, R4 ;  /* 0x0000000400047310 */ /* 0x000e240000201800 */
[----:B0-----:R0:W-:Y:S01]  /*7f70*/  STG.E.128 desc[UR36][R8.64], R4 ;  /* 0x0000000408007986 */ /* 0x0011e2000c101d24 */
[----:B------:R-:W-:Y:S05]  /*7f80*/  BRA `(.L_x_3057) ;  /* 0x00000008003c7947 */ /* 0x000fea0003800000 */
.L_x_3065:
[----:B------:R-:W-:-:S13]  /*7f90*/  ISETP.NE.AND P0, PT, R0, 0xf, PT ;  /* 0x0000000f0000780c */ /* 0x000fda0003f05270 */
[----:B------:R-:W-:Y:S05]  /*7fa0*/  @!P0 BRA `(.L_x_3067) ;  /* 0x0000000000988947 */ /* 0x000fea0003800000 */
[----:B------:R-:W-:-:S13]  /*7fb0*/  ISETP.NE.AND P0, PT, R0, 0x17, PT ;  /* 0x000000170000780c */ /* 0x000fda0003f05270 */
[----:B------:R-:W-:Y:S05]  /*7fc0*/  @!P0 BRA `(.L_x_3068) ;  /* 0x0000000000488947 */ /* 0x000fea0003800000 */
[----:B------:R-:W-:-:S13]  /*7fd0*/  ISETP.NE.AND P0, PT, R0, 0x18, PT ;  /* 0x000000180000780c */ /* 0x000fda0003f05270 */
[----:B------:R-:W-:Y:S05]  /*7fe0*/  @P0 BRA `(.L_x_3056) ;  /* 0x0000000400900947 */ /* 0x000fea0003800000 */
        /* <DEDUP_REMOVED lines=12> */
.L_x_3070:
[----:B------:R-:W-:Y:S05]  /*80b0*/  BSYNC.RECONVERGENT B0 ;  /* 0x0000000000007941 */ /* 0x000fea0003800200 */
.L_x_3069:
[----:B------:R-:W-:-:S05]  /*80c0*/  LOP3.LUT R5, R0, 0x80, R5, 0xf8, !PT ;  /* 0x0000008000057812 */ /* 0x000fca00078ef805 */
[----:B------:R0:W-:Y:S01]  /*80d0*/  STG.E.U8 desc[UR36][R8.64], R5 ;  /* 0x0000000508007986 */ /* 0x0001e2000c101124 */
[----:B------:R-:W-:Y:S05]  /*80e0*/  BRA `(.L_x_3057) ;  /* 0x0000000400e47947 */ /* 0x000fea0003800000 */
.L_x_3068:
[----:B------:R-:W-:Y:S01]  /*80f0*/  LOP3.LUT R5, R4, 0x7fffffff, RZ, 0xc0, !PT ;  /* 0x7fffffff04057812 */ /* 0x000fe200078ec0ff */
[----:B------:R-:W-:Y:S01]  /*8100*/  BSSY.RECONVERGENT B0, `(.L_x_3071) ;  /* 0x000000d000007945 */ /* 0x000fe20003800200 */
        /* <DEDUP_REMOVED lines=12> */
.L_x_3072:
[----:B------:R-:W-:Y:S05]  /*81d0*/  BSYNC.RECONVERGENT B0 ;  /* 0x0000000000007941 */ /* 0x000fea0003800200 */
.L_x_3071:
[----:B------:R-:W-:-:S05]  /*81e0*/  LOP3.LUT R3, R0, 0x80, R7, 0xf8, !PT ;  /* 0x0000008000037812 */ /* 0x000fca00078ef807 */
[----:B------:R0:W-:Y:S01]  /*81f0*/  STG.E.U8 desc[UR36][R8.64], R3 ;  /* 0x0000000308007986 */ /* 0x0001e2000c101124 */
[----:B------:R-:W-:Y:S05]  /*8200*/  BRA `(.L_x_3057) ;  /* 0x00000004009c7947 */ /* 0x000fea0003800000 */
.L_x_3067:
[----:B--2---:R-:W-:-:S05]  /*8210*/  F2FP.BF16.F32.PACK_AB R4, RZ, R4 ;  /* 0x00000004ff04723e */ /* 0x004fca00000010ff */
[----:B------:R0:W-:Y:S01]  /*8220*/  STG.E.U16 desc[UR36][R8.64], R4 ;  /* 0x0000000408007986 */ /* 0x0001e2000c101524 */
[----:B------:R-:W-:Y:S05]  /*8230*/  BRA `(.L_x_3057) ;  /* 0x0000000400907947 */ /* 0x000fea0003800000 */
.L_x_3064:
        /* <DEDUP_REMOVED lines=8> */
[----:B------:R-:W0:Y:S02]  /*82c0*/  F2I.FTZ.U32.TRUNC.NTZ R3, R4 ;  /* 0x0000000400037305 */ /* 0x000e24000021f000 */
[----:B0-----:R0:W-:Y:S01]  /*82d0*/  STG.E.U16 desc[UR36][R8.64], R3 ;  /* 0x0000000308007986 */ /* 0x0011e2000c101524 */
[----:B------:R-:W-:Y:S05]  /*82e0*/  BRA `(.L_x_3057) ;  /* 0x0000000400647947 */ /* 0x000fea0003800000 */
.L_x_3075:
        /* <DEDUP_REMOVED lines=12> */
.L_x_3078:
[----:B------:R-:W-:-:S04]  /*83b0*/  SHF.R.U32.HI R0, RZ, 0x14, R4 ;  /* 0x00000014ff007819 */ /* 0x000fc80000011604 */
[----:B------:R-:W-:-:S04]  /*83c0*/  LOP3.LUT R3, R0, 0x1, RZ, 0xc0, !PT ;  /* 0x0000000100037812 */ /* 0x000fc800078ec0ff */
[----:B------:R-:W-:-:S04]  /*83d0*/  IADD3 R0, PT, PT, R4, 0x487ffff, R3 ;  /* 0x0487ffff04007810 */ /* 0x000fc80007ffe003 */
[----:B------:R-:W-:-:S04]  /*83e0*/  SHF.R.U32.HI R0, RZ, 0x14, R0 ;  /* 0x00000014ff007819 */ /* 0x000fc80000011600 */
[----:B------:R-:W-:-:S07]  /*83f0*/  LOP3.LUT R3, R0, 0xff, RZ, 0xc0, !PT ;  /* 0x000000ff00037812 */ /* 0x000fce00078ec0ff */
.L_x_3079:
[----:B--2---:R-:W-:-:S04]  /*8400*/  SHF.R.U32.HI R4, RZ, 0x18, R4 ;  /* 0x00000018ff047819 */ /* 0x004fc80000011604 */
[----:B------:R-:W-:-:S04]  /*8410*/  LOP3.LUT R3, R3, 0x80, R4, 0xf8, !PT ;  /* 0x0000008003037812 */ /* 0x000fc800078ef804 */
[----:B------:R-:W-:-:S07]  /*8420*/  PRMT R0, R3, 0x7610, R0 ;  /* 0x0000761003007816 */ /* 0x000fce0000000000 */
.L_x_3077:
[----:B------:R-:W-:Y:S05]  /*8430*/  BSYNC.RECONVERGENT B0 ;  /* 0x0000000000007941 */ /* 0x000fea0003800200 */
.L_x_3076:
[----:B------:R0:W-:Y:S01]  /*8440*/  STG.E.U8 desc[UR36][R8.64], R0 ;  /* 0x0000000008007986 */ /* 0x0001e2000c101124 */
[----:B------:R-:W-:Y:S05]  /*8450*/  BRA `(.L_x_3057) ;  /* 0x0000000400087947 */ /* 0x000fea0003800000 */
.L_x_3074:
        /* <DEDUP_REMOVED lines=12> */
.L_x_3082:
[----:B------:R-:W-:-:S04]  /*8520*/  SHF.R.U32.HI R0, RZ, 0x15, R4 ;  /* 0x00000015ff007819 */ /* 0x000fc80000011604 */
[----:B------:R-:W-:-:S04]  /*8530*/  LOP3.LUT R3, R0, 0x1, RZ, 0xc0, !PT ;  /* 0x0000000100037812 */ /* 0x000fc800078ec0ff */
[----:B------:R-:W-:-:S04]  /*8540*/  IADD3 R0, PT, PT, R4, 0x88fffff, R3 ;  /* 0x088fffff04007810 */ /* 0x000fc80007ffe003 */
[----:B------:R-:W-:-:S04]  /*8550*/  SHF.R.U32.HI R0, RZ, 0x15, R0 ;  /* 0x00000015ff007819 */ /* 0x000fc80000011600 */
[----:B------:R-:W-:-:S07]  /*8560*/  LOP3.LUT R3, R0, 0xff, RZ, 0xc0, !PT ;  /* 0x000000ff00037812 */ /* 0x000fce00078ec0ff */
.L_x_3083:
[----:B--2---:R-:W-:-:S04]  /*8570*/  SHF.R.U32.HI R4, RZ, 0x18, R4 ;  /* 0x00000018ff047819 */ /* 0x004fc80000011604 */
[----:B------:R-:W-:-:S04]  /*8580*/  LOP3.LUT R3, R3, 0x80, R4, 0xf8, !PT ;  /* 0x0000008003037812 */ /* 0x000fc800078ef804 */
[----:B------:R-:W-:-:S07]  /*8590*/  PRMT R0, R3, 0x7610, R0 ;  /* 0x0000761003007816 */ /* 0x000fce0000000000 */
.L_x_3081:
[----:B------:R-:W-:Y:S05]  /*85a0*/  BSYNC.RECONVERGENT B0 ;  /* 0x0000000000007941 */ /* 0x000fea0003800200 */
.L_x_3080:
[----:B------:R0:W-:Y:S01]  /*85b0*/  STG.E.U8 desc[UR36][R8.64], R0 ;  /* 0x0000000008007986 */ /* 0x0001e2000c101124 */
[----:B------:R-:W-:Y:S05]  /*85c0*/  BRA `(.L_x_3057) ;  /* 0x0000000000ac7947 */ /* 0x000fea0003800000 */
.L_x_3073:
[----:B------:R-:W-:-:S13]  /*85d0*/  ISETP.NE.AND P0, PT, R0, 0x1c, PT ;  /* 0x0000001c0000780c */ /* 0x000fda0003f05270 */
[----:B------:R-:W-:Y:S05]  /*85e0*/  @!P0 BRA `(.L_x_3084) ;  /* 0x00000000009c8947 */ /* 0x000fea0003800000 */
[----:B------:R-:W-:-:S13]  /*85f0*/  ISETP.NE.AND P0, PT, R0, 0x1d, PT ;  /* 0x0000001d0000780c */ /* 0x000fda0003f05270 */
[----:B------:R-:W-:Y:S05]  /*8600*/  @!P0 BRA `(.L_x_3085) ;  /* 0x0000000000888947 */ /* 0x000fea0003800000 */
[----:B------:R-:W-:-:S13]  /*8610*/  ISETP.NE.AND P0, PT, R0, 0x2c, PT ;  /* 0x0000002c0000780c */ /* 0x000fda0003f05270 */
[----:B------:R-:W-:Y:S05]  /*8620*/  @!P0 BRA `(.L_x_3086) ;  /* 0x0000000000448947 */ /* 0x000fea0003800000 */
.L_x_3056:
[----:B------:R-:W-:Y:S01]  /*8630*/  MOV R14, 0x0 ;  /* 0x00000000000e7802 */ /* 0x000fe20000000f00 */
[----:B------:R-:W2:Y:S01]  /*8640*/  LDCU.64 UR6, c[0x4][0x128] ;  /* 0x01002500ff0677ac */ /* 0x000ea20008000a00 */
[----:B------:R-:W-:Y:S02]  /*8650*/  IMAD.MOV.U32 R8, RZ, RZ, 0x65 ;  /* 0x00000065ff087424 */ /* 0x000fe400078e00ff */
[----:B------:R-:W-:Y:S01]  /*8660*/  IMAD.MOV.U32 R12, RZ, RZ, 0x1 ;  /* 0x00000001ff0c7424 */ /* 0x000fe200078e00ff */
[----:B------:R-:W0:Y:S01]  /*8670*/  LDCU.64 UR8, c[0x4][0x130] ;  /* 0x01002600ff0877ac */ /* 0x000e220008000a00 */
[----:B------:R-:W1:Y:S01]  /*8680*/  LDC.64 R14, c[0x4][R14] ;  /* 0x010000000e0e7b82 */ /* 0x000e620000000a00 */
[----:B------:R-:W-:Y:S01]  /*8690*/  IMAD.MOV.U32 R13, RZ, RZ, RZ ;  /* 0x000000ffff0d7224 */ /* 0x000fe200078e00ff */
[----:B------:R-:W3:Y:S01]  /*86a0*/  LDCU.64 UR4, c[0x4][0x20] ;  /* 0x01000400ff0477ac */ /* 0x000ee20008000a00 */
[----:B--2---:R-:W-:Y:S02]  /*86b0*/  IMAD.U32 R4, RZ, RZ, UR6 ;  /* 0x00000006ff047e24 */ /* 0x004fe4000f8e00ff */
[----:B------:R-:W-:-:S02]  /*86c0*/  IMAD.U32 R5, RZ, RZ, UR7 ;  /* 0x00000007ff057e24 */ /* 0x000fc4000f8e00ff */
[----:B0-----:R-:W-:Y:S02]  /*86d0*/  IMAD.U32 R6, RZ, RZ, UR8 ;  /* 0x00000008ff067e24 */ /* 0x001fe4000f8e00ff */
[----:B------:R-:W-:Y:S02]  /*86e0*/  IMAD.U32 R7, RZ, RZ, UR9 ;  /* 0x00000009ff077e24 */ /* 0x000fe4000f8e00ff */
[----:B---3--:R-:W-:Y:S02]  /*86f0*/  IMAD.U32 R10, RZ, RZ, UR4 ;  /* 0x00000004ff0a7e24 */ /* 0x008fe4000f8e00ff */
[----:B------:R-:W-:-:S07]  /*8700*/  IMAD.U32 R11, RZ, RZ, UR5 ;  /* 0x00000005ff0b7e24 */ /* 0x000fce000f8e00ff */
[----:B------:R-:W-:-:S07]  /*8710*/  LEPC R20, `(.L_x_3087) ;  /* 0x000000001014794e */ /* 0x000fce0000000000 */
[----:B-1----:R-:W-:Y:S05]  /*8720*/  CALL.ABS.NOINC R14 ;  /* 0x000000000e007343 */ /* 0x002fea0003c00000 */
.L_x_3087:
[----:B------:R-:W-:Y:S05]  /*8730*/  BRA `(.L_x_3057) ;  /* 0x0000000000507947 */ /* 0x000fea0003800000 */
.L_x_3086:
        /* <DEDUP_REMOVED lines=15> */
.L_x_3085:
[----:B--2---:R-:W0:Y:S02]  /*8830*/  F2I.U64.TRUNC R4, R4 ;  /* 0x0000000400047311 */ /* 0x004e24000020d800 */
[----:B0-----:R0:W-:Y:S01]  /*8840*/  STG.E.64 desc[UR36][R8.64], R4 ;  /* 0x0000000408007986 */ /* 0x0011e2000c101b24 */
[----:B------:R-:W-:Y:S05]  /*8850*/  BRA `(.L_x_3057) ;  /* 0x0000000000087947 */ /* 0x000fea0003800000 */
.L_x_3084:
[----:B------:R-:W0:Y:S02]  /*8860*/  F2I.FTZ.U32.TRUNC.NTZ R3, R4 ;  /* 0x0000000400037305 */ /* 0x000e24000021f000 */
[----:B0-----:R0:W-:Y:S02]  /*8870*/  STG.E desc[UR36][R8.64], R3 ;  /* 0x0000000308007986 */ /* 0x0011e4000c101924 */
.L_x_3057:
[----:B------:R-:W-:-:S07]  /*8880*/  VIADD R17, R17, 0x80 ;  /* 0x0000008011117836 */ /* 0x000fce0000000000 */
.L_x_3051:
[----:B------:R-:W-:Y:S05]  /*8890*/  BSYNC.RECONVERGENT B6 ;  /* 0x0000000000067941 */ /* 0x000fea0003800200 */
.L_x_3050:
[----:B------:R-:W-:Y:S01]  /*88a0*/  ISETP.GE.AND P0, PT, R17, R26, PT ;  /* 0x0000001a1100720c */ /* 0x000fe20003f06270 */
[----:B------:R-:W-:-:S12]  /*88b0*/  BSSY.RECONVERGENT B6, `(.L_x_3088) ;  /* 0x00001cc000067945 */ /* 0x000fd80003800200 */
[----:B------:R-:W-:Y:S05]  /*88c0*/  @P0 BRA `(.L_x_3089) ;  /* 0x0000001c00280947 */ /* 0x000fea0003800000 */
[----:B------:R-:W5:Y:S01]  /*88d0*/  LDCU UR4, c[0x0][0x3cc] ;  /* 0x00007980ff0477ac */ /* 0x000f620008000800 */
[----:B01-34-:R-:W0:Y:S01]  /*88e0*/  LDC.64 R8, c[0x0][0x3a0] ;  /* 0x0000e800ff087b82 */ /* 0x01be220000000a00 */
[----:B------:R-:W-:Y:S01]  /*88f0*/  IMAD R0, R2, 0x200, R17 ;  /* 0x0000020002007824 */ /* 0x000fe200078e0211 */
[----:B--2---:R-:W-:-:S03]  /*8900*/  PRMT R4, R16, 0x9910, RZ ;  /* 0x0000991010047816 */ /* 0x004fc600000000ff */
        /* <DEDUP_REMOVED lines=17> */
.L_x_3093:
[----:B------:R-:W0:Y:S02]  /*8a20*/  F2I.S64.TRUNC R18, R18 ;  /* 0x0000001200127311 */ /* 0x000e24000020d900 */
[----:B0-----:R-:W-:-:S05]  /*8a30*/  IMAD.MOV.U32 R3, RZ, RZ, R18 ;  /* 0x000000ffff037224 */ /* 0x001fca00078e0012 */
[----:B------:R0:W-:Y:S01]  /*8a40*/  STG.E.U8 desc[UR36][R8.64], R3 ;  /* 0x0000000308007986 */ /* 0x0001e2000c101124 */
[----:B------:R-:W-:Y:S05]  /*8a50*/  BRA `(.L_x_3095) ;  /* 0x0000000c00287947 */ /* 0x000fea0003800000 */
.L_x_3092:
[----:B------:R-:W-:-:S13]  /*8a60*/  ISETP.NE.AND P0, PT, R0, 0x2, PT ;  /* 0x000000020000780c */ /* 0x000fda0003f05270 */
[----:B------:R-:W-:Y:S05]  /*8a70*/  @!P0 BRA `(.L_x_3096) ;  /* 0x0000000000288947 */ /* 0x000fea0003800000 */
[----:B------:R-:W-:-:S13]  /*8a80*/  ISETP.NE.AND P0, PT, R0, 0x3, PT ;  /* 0x000000030000780c */ /* 0x000fda0003f05270 */
[----:B------:R-:W-:Y:S05]  /*8a90*/  @!P0 BRA `(.L_x_3097) ;  /* 0x0000000000148947 */ /* 0x000fea0003800000 */
[----:B------:R-:W-:-:S13]  /*8aa0*/  ISETP.NE.AND P0, PT, R0, 0x4, PT ;  /* 0x000000040000780c */ /* 0x000fda0003f05270 */
[----:B------:R-:W-:Y:S05]  /*8ab0*/  @P0 BRA `(.L_x_3094) ;  /* 0x0000000800380947 */ /* 0x000fea0003800000 */
[----:B------:R-:W0:Y:S02]  /*8ac0*/  F2I.S64.TRUNC R18, R18 ;  /* 0x0000001200127311 */ /* 0x000e24000020d900 */
[----:B0-----:R0:W-:Y:S01]  /*8ad0*/  STG.E.64 desc[UR36][R8.64], R18 ;  /* 0x0000001208007986 */ /* 0x0011e2000c101b24 */
[----:B------:R-:W-:Y:S05]  /*8ae0*/  BRA `(.L_x_3095) ;  /* 0x0000000c00047947 */ /* 0x000fea0003800000 */
.L_x_3097:
[----:B------:R-:W0:Y:S02]  /*8af0*/  F2I.FTZ.TRUNC.NTZ R3, R18 ;  /* 0x0000001200037305 */ /* 0x000e24000021f100 */
[----:B0-----:R0:W-:Y:S01]  /*8b00*/  STG.E desc[UR36][R8.64], R3 ;  /* 0x0000000308007986 */ /* 0x0011e2000c101924 */
[----:B------:R-:W-:Y:S05]  /*8b10*/  BRA `(.L_x_3095) ;  /* 0x0000000800f87947 */ /* 0x000fea0003800000 */
.L_x_3096:
[----:B------:R-:W0:Y:S02]  /*8b20*/  F2I.FTZ.TRUNC.NTZ R3, R18 ;  /* 0x0000001200037305 */ /* 0x000e24000021f100 */
[----:B0-----:R0:W-:Y:S01]  /*8b30*/  STG.E.U16 desc[UR36][R8.64], R3 ;  /* 0x0000000308007986 */ /* 0x0011e2000c101524 */
[----:B------:R-:W-:Y:S05]  /*8b40*/  BRA `(.L_x_3095) ;  /* 0x0000000800ec7947 */ /* 0x000fea0003800000 */
.L_x_3091:
        /* <DEDUP_REMOVED lines=8> */
.L_x_3099:
[----:B------:R-:W-:-:S05]  /*8bd0*/  F2FP.F16.F32.PACK_AB R18, RZ, R18 ;  /* 0x00000012ff12723e */ /* 0x000fca00000000ff */
[----:B------:R0:W-:Y:S01]  /*8be0*/  STG.E.U16 desc[UR36][R8.64], R18 ;  /* 0x0000001208007986 */ /* 0x0001e2000c101524 */
[----:B------:R-:W-:Y:S05]  /*8bf0*/  BRA `(.L_x_3095) ;  /* 0x0000000800c07947 */ /* 0x000fea0003800000 */
.L_x_3098:
        /* <DEDUP_REMOVED lines=9> */
.L_x_3101:
[----:B------:R-:W-:-:S04]  /*8c90*/  F2FP.F16.F32.PACK_AB R3, RZ, R18 ;  /* 0x00000012ff03723e */ /* 0x000fc800000000ff */
[----:B------:R-:W-:-:S05]  /*8ca0*/  PRMT R3, R3, 0x5410, RZ ;  /* 0x0000541003037816 */ /* 0x000fca00000000ff */
[----:B------:R0:W-:Y:S01]  /*8cb0*/  STG.E desc[UR36][R8.64], R3 ;  /* 0x0000000308007986 */ /* 0x0001e2000c101924 */
[----:B------:R-:W-:Y:S05]  /*8cc0*/  BRA `(.L_x_3095) ;  /* 0x00000008008c7947 */ /* 0x000fea0003800000 */
.L_x_3100:
[----:B------:R-:W-:-:S06]  /*8cd0*/  FMUL.FTZ R4, R18, 1 ;  /* 0x3f80000012047820 */ /* 0x000fcc0000410000 */
[----:B------:R-:W0:Y:S02]  /*8ce0*/  F2F.F64.F32 R4, R4 ;  /* 0x0000000400047310 */ /* 0x000e240000201800 */
[----:B0-----:R0:W-:Y:S01]  /*8cf0*/  STG.E.64 desc[UR36][R8.64], R4 ;  /* 0x0000000408007986 */ /* 0x0011e2000c101b24 */
[----:B------:R-:W-:Y:S05]  /*8d00*/  BRA `(.L_x_3095) ;  /* 0x00000008007c7947 */ /* 0x000fea0003800000 */
.L_x_3090:
        /* <DEDUP_REMOVED lines=13> */
.L_x_3105:
        /* <DEDUP_REMOVED lines=16> */
.L_x_3108:
[----:B------:R-:W-:-:S04]  /*8ee0*/  SHF.R.U32.HI R18, RZ, 0x18, R18 ;  /* 0x00000018ff127819 */ /* 0x000fc80000011612 */
[----:B------:R-:W-:-:S04]  /*8ef0*/  LOP3.LUT R3, R3, 0x80, R18, 0xf8, !PT ;  /* 0x0000008003037812 */ /* 0x000fc800078ef812 */
[----:B------:R-:W-:-:S07]  /*8f00*/  PRMT R4, R3, 0x7610, R4 ;  /* 0x0000761003047816 */ /* 0x000fce0000000004 */
.L_x_3107:
[----:B------:R-:W-:Y:S05]  /*8f10*/  BSYNC.RECONVERGENT B0 ;  /* 0x0000000000007941 */ /* 0x000fea0003800200 */
.L_x_3106:
[----:B------:R0:W-:Y:S01]  /*8f20*/  STG.E.U8 desc[UR36][R8.64], R4 ;  /* 0x0000000408007986 */ /* 0x0001e2000c101124 */
[----:B------:R-:W-:Y:S05]  /*8f30*/  BRA `(.L_x_3095) ;  /* 0x0000000400f07947 */ /* 0x000fea0003800000 */
.L_x_3104:
        /* <DEDUP_REMOVED lines=16> */
.L_x_3111:
[----:B------:R-:W-:-:S04]  /*9040*/  SHF.R.U32.HI R18, RZ, 0x18, R18 ;  /* 0x00000018ff127819 */ /* 0x000fc80000011612 */
[----:B------:R-:W-:-:S04]  /*9050*/  LOP3.LUT R3, R3, 0x80, R18, 0xf8, !PT ;  /* 0x0000008003037812 */ /* 0x000fc800078ef812 */
[----:B------:R-:W-:-:S07]  /*9060*/  PRMT R4, R3, 0x7610, R4 ;  /* 0x0000761003047816 */ /* 0x000fce0000000004 */
.L_x_3110:
[----:B------:R-:W-:Y:S05]  /*9070*/  BSYNC.RECONVERGENT B0 ;  /* 0x0000000000007941 */ /* 0x000fea0003800200 */
.L_x_3109:
[----:B------:R0:W-:Y:S01]  /*9080*/  STG.E.U8 desc[UR36][R8.64], R4 ;  /* 0x0000000408007986 */ /* 0x0001e2000c101124 */
[----:B------:R-:W-:Y:S05]  /*9090*/  BRA `(.L_x_3095) ;  /* 0x0000000400987947 */ /* 0x000fea0003800000 */
.L_x_3103:
[----:B------:R-:W-:-:S13]  /*90a0*/  ISETP.NE.AND P0, PT, R0, 0x1c, PT ;  /* 0x0000001c0000780c */ /* 0x000fda0003f05270 */
[----:B------:R-:W-:Y:S05]  /*90b0*/  @!P0 BRA `(.L_x_3112) ;  /* 0x0000000000588947 */ /* 0x000fea0003800000 */
[----:B------:R-:W-:-:S13]  /*90c0*/  ISETP.NE.AND P0, PT, R0, 0x1d, PT ;  /* 0x0000001d0000780c */ /* 0x000fda0003f05270 */
[----:B------:R-:W-:Y:S05]  /*90d0*/  @!P0 BRA `(.L_x_3113) ;  /* 0x0000000000448947 */ /* 0x000fea0003800000 */
[----:B------:R-:W-:-:S13]  /*90e0*/  ISETP.NE.AND P0, PT, R0, 0x2c, PT ;  /* 0x0000002c0000780c */ /* 0x000fda0003f05270 */
[----:B------:R-:W-:Y:S05]  /*90f0*/  @P0 BRA `(.L_x_3094) ;  /* 0x0000000000a80947 */ /* 0x000fea0003800000 */
        /* <DEDUP_REMOVED lines=15> */
.L_x_3113:
[----:B------:R-:W0:Y:S02]  /*91f0*/  F2I.U64.TRUNC R18, R18 ;  /* 0x0000001200127311 */ /* 0x000e24000020d800 */
[----:B0-----:R0:W-:Y:S01]  /*9200*/  STG.E.64 desc[UR36][R8.64], R18 ;  /* 0x0000001208007986 */ /* 0x0011e2000c101b24 */
[----:B------:R-:W-:Y:S05]  /*9210*/  BRA `(.L_x_3095) ;  /* 0x0000000400387947 */ /* 0x000fea0003800000 */
.L_x_3112:
[----:B------:R-:W0:Y:S02]  /*9220*/  F2I.FTZ.U32.TRUNC.NTZ R3, R18 ;  /* 0x0000001200037305 */ /* 0x000e24000021f000 */
[----:B0-----:R0:W-:Y:S01]  /*9230*/  STG.E desc[UR36][R8.64], R3 ;  /* 0x0000000308007986 */ /* 0x0011e2000c101924 */
[----:B------:R-:W-:Y:S05]  /*9240*/  BRA `(.L_x_3095) ;  /* 0x00000004002c7947 */ /* 0x000fea0003800000 */
.L_x_3102:
        /* <DEDUP_REMOVED lines=10> */
.L_x_3115:
[----:B------:R-:W-:Y:S01]  /*92f0*/  FMUL.FTZ R4, R18, 1 ;  /* 0x3f80000012047820 */ /* 0x000fe20000410000 */
[----:B------:R-:W-:-:S05]  /*9300*/  CS2R R6, SRZ ;  /* 0x0000000000067805 */ /* 0x000fca000001ff00 */
[----:B------:R-:W0:Y:S02]  /*9310*/  F2F.F64.F32 R4, R4 ;  /* 0x0000000400047310 */ /* 0x000e240000201800 */
[----:B0-----:R4:W-:Y:S01]  /*9320*/  STG.E.128 desc[UR36][R8.64], R4 ;  /* 0x0000000408007986 */ /* 0x0019e2000c101d24 */
[----:B------:R-:W-:Y:S05]  /*9330*/  BRA `(.L_x_3095) ;  /* 0x0000000000f07947 */ /* 0x000fea0003800000 */
.L_x_3114:
[----:B------:R-:W-:-:S13]  /*9340*/  ISETP.NE.AND P0, PT, R0, 0xf, PT ;  /* 0x0000000f0000780c */ /* 0x000fda0003f05270 */
[----:B------:R-:W-:Y:S05]  /*9350*/  @!P0 BRA `(.L_x_3116) ;  /* 0x0000000000e08947 */ /* 0x000fea0003800000 */
[----:B------:R-:W-:-:S13]  /*9360*/  ISETP.NE.AND P0, PT, R0, 0x17, PT ;  /* 0x000000170000780c */ /* 0x000fda0003f05270 */
[----:B------:R-:W-:Y:S05]  /*9370*/  @!P0 BRA `(.L_x_3117) ;  /* 0x00000000008c8947 */ /* 0x000fea0003800000 */
[----:B------:R-:W-:-:S13]  /*9380*/  ISETP.NE.AND P0, PT, R0, 0x18, PT ;  /* 0x000000180000780c */ /* 0x000fda0003f05270 */
[----:B------:R-:W-:Y:S05]  /*9390*/  @!P0 BRA `(.L_x_3118) ;  /* 0x0000000000448947 */ /* 0x000fea0003800000 */
.L_x_3094:
        /* <DEDUP_REMOVED lines=16> */
.L_x_3119:
[----:B------:R-:W-:Y:S05]  /*94a0*/  BRA `(.L_x_3095) ;  /* 0x0000000000947947 */ /* 0x000fea0003800000 */
.L_x_3118:
        /* <DEDUP_REMOVED lines=12> */
.L_x_3121:
[----:B------:R-:W-:Y:S05]  /*9570*/  BSYNC.RECONVERGENT B0 ;  /* 0x0000000000007941 */ /* 0x000fea0003800200 */
.L_x_3120:
[----:B------:R-:W-:-:S05]  /*9580*/  LOP3.LUT R3, R0, 0x80, R5, 0xf8, !PT ;  /* 0x0000008000037812 */ /* 0x000fca00078ef805 */
[----:B------:R2:W-:Y:S01]  /*9590*/  STG.E.U8 desc[UR36][R8.64], R3 ;  /* 0x0000000308007986 */ /* 0x0005e2000c101124 */
[----:B------:R-:W-:Y:S05]  /*95a0*/  BRA `(.L_x_3095) ;  /* 0x0000000000547947 */ /* 0x000fea0003800000 */
.L_x_3117:
        /* <DEDUP_REMOVED lines=11> */
.L_x_3123:
[----:B------:R-:W-:Y:S01]  /*9660*/  IMAD.MOV.U32 R0, RZ, RZ, 0x7f ;  /* 0x0000007fff007424 */ /* 0x000fe200078e00ff */
[----:B------:R-:W-:-:S04]  /*9670*/  ISETP.GT.U32.AND P0, PT, R4, 0x7f800000, PT ;  /* 0x7f8000000400780c */ /* 0x000fc80003f04070 */
[----:B------:R-:W-:-:S09]  /*9680*/  SEL R0, R0, 0x7c, P0 ;  /* 0x0000007c00007807 */ /* 0x000fd20000000000 */
.L_x_3124:
[----:B------:R-:W-:Y:S05]  /*9690*/  BSYNC.RECONVERGENT B0 ;  /* 0x0000000000007941 */ /* 0x000fea0003800200 */
.L_x_3122:
[----:B------:R-:W-:-:S04]  /*96a0*/  SHF.R.U32.HI R3, RZ, 0x18, R18 ;  /* 0x00000018ff037819 */ /* 0x000fc80000011612 */
[----:B------:R-:W-:-:S05]  /*96b0*/  LOP3.LUT R3, R0, 0x80, R3, 0xf8, !PT ;  /* 0x0000008000037812 */ /* 0x000fca00078ef803 */
[----:B------:R1:W-:Y:S01]  /*96c0*/  STG.E.U8 desc[UR36][R8.64], R3 ;  /* 0x0000000308007986 */ /* 0x0003e2000c101124 */
[----:B------:R-:W-:Y:S05]  /*96d0*/  BRA `(.L_x_3095) ;  /* 0x0000000000087947 */ /* 0x000fea0003800000 */
.L_x_3116:
[----:B------:R-:W-:-:S05]  /*96e0*/  F2FP.BF16.F32.PACK_AB R18, RZ, R18 ;  /* 0x00000012ff12723e */ /* 0x000fca00000010ff */
[----:B------:R0:W-:Y:S02]  /*96f0*/  STG.E.U16 desc[UR36][R8.64], R18 ;  /* 0x0000001208007986 */ /* 0x0001e4000c101524 */
.L_x_3095:
        /* <DEDUP_REMOVED lines=24> */
.L_x_3128:
[----:B------:R-:W0:Y:S02]  /*9880*/  F2I.S64.TRUNC R22, R22 ;  /* 0x0000001600167311 */ /* 0x000e24000020d900 */
[----:B0-----:R-:W-:-:S05]  /*9890*/  IMAD.MOV.U32 R3, RZ, RZ, R22 ;  /* 0x000000ffff037224 */ /* 0x001fca00078e0016 */
[----:B------:R0:W-:Y:S01]  /*98a0*/  STG.E.U8 desc[UR36][R8.64], R3 ;  /* 0x0000000308007986 */ /* 0x0001e2000c101124 */
[----:B------:R-:W-:Y:S05]  /*98b0*/  BRA `(.L_x_3130) ;  /* 0x0000000c00287947 */ /* 0x000fea0003800000 */
.L_x_3127:
        /* <DEDUP_REMOVED lines=9> */
.L_x_3132:
[----:B------:R-:W0:Y:S02]  /*9950*/  F2I.FTZ.TRUNC.NTZ R3, R22 ;  /* 0x0000001600037305 */ /* 0x000e24000021f100 */
[----:B0-----:R0:W-:Y:S01]  /*9960*/  STG.E desc[UR36][R8.64], R3 ;  /* 0x0000000308007986 */ /* 0x0011e2000c101924 */
[----:B------:R-:W-:Y:S05]  /*9970*/  BRA `(.L_x_3130) ;  /* 0x0000000800f87947 */ /* 0x000fea0003800000 */
.L_x_3131:
[----:B------:R-:W0:Y:S02]  /*9980*/  F2I.FTZ.TRUNC.NTZ R3, R22 ;  /* 0x0000001600037305 */ /* 0x000e24000021f100 */
[----:B0-----:R0:W-:Y:S01]  /*9990*/  STG.E.U16 desc[UR36][R8.64], R3 ;  /* 0x0000000308007986 */ /* 0x0011e2000c101524 */
[----:B------:R-:W-:Y:S05]  /*99a0*/  BRA `(.L_x_3130) ;  /* 0x0000000800ec7947 */ /* 0x000fea0003800000 */
.L_x_3126:
        /* <DEDUP_REMOVED lines=8> */
.L_x_3134:
[----:B------:R-:W-:-:S05]  /*9a30*/  F2FP.F16.F32.PACK_AB R22, RZ, R22 ;  /* 0x00000016ff16723e */ /* 0x000fca00000000ff */
[----:B------:R0:W-:Y:S01]  /*9a40*/  STG.E.U16 desc[UR36][R8.64], R22 ;  /* 0x0000001608007986 */ /* 0x0001e2000c101524 */
[----:B------:R-:W-:Y:S05]  /*9a50*/  BRA `(.L_x_3130) ;  /* 0x0000000800c07947 */ /* 0x000fea0003800000 */
.L_x_3133:
        /* <DEDUP_REMOVED lines=9> */
.L_x_3136:
[----:B------:R-:W-:-:S04]  /*9af0*/  F2FP.F16.F32.PACK_AB R3, RZ, R22 ;  /* 0x00000016ff03723e */ /* 0x000fc800000000ff */
[----:B------:R-:W-:-:S05]  /*9b00*/  PRMT R3, R3, 0x5410, RZ ;  /* 0x0000541003037816 */ /* 0x000fca00000000ff */
[----:B------:R3:W-:Y:S01]  /*9b10*/  STG.E desc[UR36][R8.64], R3 ;  /* 0x0000000308007986 */ /* 0x0007e2000c101924 */
[----:B------:R-:W-:Y:S05]  /*9b20*/  BRA `(.L_x_3130) ;  /* 0x00000008008c7947 */ /* 0x000fea0003800000 */
.L_x_3135:
[----:B------:R-:W-:-:S06]  /*9b30*/  FMUL.FTZ R4, R22, 1 ;  /* 0x3f80000016047820 */ /* 0x000fcc0000410000 */
[----:B------:R-:W0:Y:S02]  /*9b40*/  F2F.F64.F32 R4, R4 ;  /* 0x0000000400047310 */ /* 0x000e240000201800 */
[----:B0-----:R4:W-:Y:S01]  /*9b50*/  STG.E.64 desc[UR36][R8.64], R4 ;  /* 0x0000000408007986 */ /* 0x0019e2000c101b24 */
[----:B------:R-:W-:Y:S05]  /*9b60*/  BRA `(.L_x_3130) ;  /* 0x00000008007c7947 */ /* 0x000fea0003800000 */
.L_x_3125:
        /* <DEDUP_REMOVED lines=13> */
.L_x_3140:
        /* <DEDUP_REMOVED lines=16> */
.L_x_3143:
[----:B------:R-:W-:-:S04]  /*9d40*/  SHF.R.U32.HI R22, RZ, 0x18, R22 ;  /* 0x00000018ff167819 */ /* 0x000fc80000011616 */
[----:B------:R-:W-:-:S04]  /*9d50*/  LOP3.LUT R3, R3, 0x80, R22, 0xf8, !PT ;  /* 0x0000008003037812 */ /* 0x000fc800078ef816 */
[----:B------:R-:W-:-:S07]  /*9d60*/  PRMT R4, R3, 0x7610, R4 ;  /* 0x0000761003047816 */ /* 0x000fce0000000004 */
.L_x_3142:
[----:B------:R-:W-:Y:S05]  /*9d70*/  BSYNC.RECONVERGENT B0 ;  /* 0x0000000000007941 */ /* 0x000fea0003800200 */
.L_x_3141:
[----:B------:R0:W-:Y:S01]  /*9d80*/  STG.E.U8 desc[UR36][R8.64], R4 ;  /* 0x0000000408007986 */ /* 0x0001e2000c101124 */
[----:B------:R-:W-:Y:S05]  /*9d90*/  BRA `(.L_x_3130) ;  /* 0x0000000400f07947 */ /* 0x000fea0003800000 */
.L_x_3139:
        /* <DEDUP_REMOVED lines=16> */
.L_x_3146:
[----:B------:R-:W-:-:S04]  /*9ea0*/  SHF.R.U32.HI R22, RZ, 0x18, R22 ;  /* 0x00000018ff167819 */ /* 0x000fc80000011616 */
[----:B------:R-:W-:-:S04]  /*9eb0*/  LOP3.LUT R3, R3, 0x80, R22, 0xf8, !PT ;  /* 0x0000008003037812 */ /* 0x000fc800078ef816 */
[----:B------:R-:W-:-:S07]  /*9ec0*/  PRMT R4, R3, 0x7610, R4 ;  /* 0x0000761003047816 */ /* 0x000fce0000000004 */
.L_x_3145:
[----:B------:R-:W-:Y:S05]  /*9ed0*/  BSYNC.RECONVERGENT B0 ;  /* 0x0000000000007941 */ /* 0x000fea0003800200 */
.L_x_3144:
[----:B------:R0:W-:Y:S01]  /*9ee0*/  STG.E.U8 desc[UR36][R8.64], R4 ;  /* 0x0000000408007986 */ /* 0x0001e2000c101124 */
[----:B------:R-:W-:Y:S05]  /*9ef0*/  BRA `(.L_x_3130) ;  /* 0x0000000400987947 */ /* 0x000fea0003800000 */
.L_x_3138:
        /* <DEDUP_REMOVED lines=21> */
.L_x_3148:
[----:B------:R-:W0:Y:S02]  /*a050*/  F2I.U64.TRUNC R22, R22 ;  /* 0x0000001600167311 */ /* 0x000e24000020d800 */
[----:B0-----:R0:W-:Y:S01]  /*a060*/  STG.E.64 desc[UR36][R8.64], R22 ;  /* 0x0000001608007986 */ /* 0x0011e2000c101b24 */
[----:B------:R-:W-:Y:S05]  /*a070*/  BRA `(.L_x_3130) ;  /* 0x0000000400387947 */ /* 0x000fea0003800000 */
.L_x_3147:
[----:B------:R-:W0:Y:S02]  /*a080*/  F2I.FTZ.U32.TRUNC.NTZ R3, R22 ;  /* 0x0000001600037305 */ /* 0x000e24000021f000 */
[----:B0-----:R0:W-:Y:S01]  /*a090*/  STG.E desc[UR36][R8.64], R3 ;  /* 0x0000000308007986 */ /* 0x0011e2000c101924 */
[----:B------:R-:W-:Y:S05]  /*a0a0*/  BRA `(.L_x_3130) ;  /* 0x00000004002c7947 */ /* 0x000fea0003800000 */
.L_x_3137:
        /* <DEDUP_REMOVED lines=10> */
.L_x_3150:
[----:B------:R-:W-:Y:S01]  /*a150*/  FMUL.FTZ R4, R22, 1 ;  /* 0x3f80000016047820 */ /* 0x000fe20000410000 */
[----:B------:R-:W-:-:S05]  /*a160*/  CS2R R6, SRZ ;  /* 0x0000000000067805 */ /* 0x000fca000001ff00 */
[----:B------:R-:W0:Y:S02]  /*a170*/  F2F.F64.F32 R4, R4 ;  /* 0x0000000400047310 */ /* 0x000e240000201800 */
[----:B0-----:R0:W-:Y:S01]  /*a180*/  STG.E.128 desc[UR36][R8.64], R4 ;  /* 0x0000000408007986 */ /* 0x0011e2000c101d24 */
[----:B------:R-:W-:Y:S05]  /*a190*/  BRA `(.L_x_3130) ;  /* 0x0000000000f07947 */ /* 0x000fea0003800000 */
.L_x_3149:
[----:B------:R-:W-:-:S13]  /*a1a0*/  ISETP.NE.AND P0, PT, R0, 0xf, PT ;  /* 0x0000000f0000780c */ /* 0x000fda0003f05270 */
[----:B------:R-:W-:Y:S05]  /*a1b0*/  @!P0 BRA `(.L_x_3151) ;  /* 0x0000000000e08947 */ /* 0x000fea0003800000 */
[----:B------:R-:W-:-:S13]  /*a1c0*/  ISETP.NE.AND P0, PT, R0, 0x17, PT ;  /* 0x000000170000780c */ /* 0x000fda0003f05270 */
[----:B------:R-:W-:Y:S05]  /*a1d0*/  @!P0 BRA `(.L_x_3152) ;  /* 0x00000000008c8947 */ /* 0x000fea0003800000 */
[----:B------:R-:W-:-:S13]  /*a1e0*/  ISETP.NE.AND P0, PT, R0, 0x18, PT ;  /* 0x000000180000780c */ /* 0x000fda0003f05270 */
[----:B------:R-:W-:Y:S05]  /*a1f0*/  @!P0 BRA `(.L_x_3153) ;  /* 0x0000000000448947 */ /* 0x000fea0003800000 */
.L_x_3129:
        /* <DEDUP_REMOVED lines=16> */
.L_x_3154:
[----:B------:R-:W-:Y:S05]  /*a300*/  BRA `(.L_x_3130) ;  /* 0x0000000000947947 */ /* 0x000fea0003800000 */
.L_x_3153:
        /* <DEDUP_REMOVED lines=12> */
.L_x_3156:
[----:B------:R-:W-:Y:S05]  /*a3d0*/  BSYNC.RECONVERGENT B0 ;  /* 0x0000000000007941 */ /* 0x000fea0003800200 */
.L_x_3155:
[----:B------:R-:W-:-:S05]  /*a3e0*/  LOP3.LUT R3, R0, 0x80, R5, 0xf8, !PT ;  /* 0x0000008000037812 */ /* 0x000fca00078ef805 */
[----:B------:R0:W-:Y:S01]  /*a3f0*/  STG.E.U8 desc[UR36][R8.64], R3 ;  /* 0x0000000308007986 */ /* 0x0001e2000c101124 */
[----:B------:R-:W-:Y:S05]  /*a400*/  BRA `(.L_x_3130) ;  /* 0x0000000000547947 */ /* 0x000fea0003800000 */
.L_x_3152:
        /* <DEDUP_REMOVED lines=11> */
.L_x_3158:
[----:B------:R-:W-:Y:S01]  /*a4c0*/  IMAD.MOV.U32 R0, RZ, RZ, 0x7f ;  /* 0x0000007fff007424 */ /* 0x000fe200078e00ff */
[----:B------:R-:W-:-:S04]  /*a4d0*/  ISETP.GT.U32.AND P0, PT, R4, 0x7f800000, PT ;  /* 0x7f8000000400780c */ /* 0x000fc80003f04070 */
[----:B------:R-:W-:-:S09]  /*a4e0*/  SEL R0, R0, 0x7c, P0 ;  /* 0x0000007c00007807 */ /* 0x000fd20000000000 */
.L_x_3159:
[----:B------:R-:W-:Y:S05]  /*a4f0*/  BSYNC.RECONVERGENT B0 ;  /* 0x0000000000007941 */ /* 0x000fea0003800200 */
.L_x_3157:
[----:B------:R-:W-:-:S04]  /*a500*/  SHF.R.U32.HI R3, RZ, 0x18, R22 ;  /* 0x00000018ff037819 */ /* 0x000fc80000011616 */
[----:B------:R-:W-:-:S05]  /*a510*/  LOP3.LUT R3, R0, 0x80, R3, 0xf8, !PT ;  /* 0x0000008000037812 */ /* 0x000fca00078ef803 */
[----:B------:R0:W-:Y:S01]  /*a520*/  STG.E.U8 desc[UR36][R8.64], R3 ;  /* 0x0000000308007986 */ /* 0x0001e2000c101124 */
[----:B------:R-:W-:Y:S05]  /*a530*/  BRA `(.L_x_3130) ;  /* 0x0000000000087947 */ /* 0x000fea0003800000 */
.L_x_3151:
[----:B------:R-:W-:-:S05]  /*a540*/  F2FP.BF16.F32.PACK_AB R22, RZ, R22 ;  /* 0x00000016ff16723e */ /* 0x000fca00000010ff */
[----:B------:R0:W-:Y:S02]  /*a550*/  STG.E.U16 desc[UR36][R8.64], R22 ;  /* 0x0000001608007986 */ /* 0x0001e4000c101524 */
.L_x_3130:
[----:B------:R-:W-:-:S07]  /*a560*/  VIADD R17, R17, 0x80 ;  /* 0x0000008011117836 */ /* 0x000fce0000000000 */
.L_x_3089:
[----:B------:R-:W-:Y:S05]  /*a570*/  BSYNC.RECONVERGENT B6 ;  /* 0x0000000000067941 */ /* 0x000fea0003800200 */
.L_x_3088:
        /* <DEDUP_REMOVED lines=20> */
[----:B0-----:R-:W-:Y:S01]  /*a6c0*/  STG.E.U8 desc[UR36][R2.64], R5 ;  /* 0x0000000502007986 */ /* 0x001fe2000c101124 */
[----:B------:R-:W-:Y:S05]  /*a6d0*/  EXIT ;  /* 0x000000000000794d */ /* 0x000fea0003800000 */
.L_x_3163:
[----:B------:R-:W0:Y:S02]  /*a6e0*/  F2I.S64.TRUNC R24, R24 ;  /* 0x0000001800187311 */ /* 0x000e24000020d900 */
[----:B0-----:R-:W-:-:S05]  /*a6f0*/  IMAD.MOV.U32 R5, RZ, RZ, R24 ;  /* 0x000000ffff057224 */ /* 0x001fca00078e0018 */
[----:B------:R-:W-:Y:S01]  /*a700*/  STG.E.U8 desc[UR36][R2.64], R5 ;  /* 0x0000000502007986 */ /* 0x000fe2000c101124 */
[----:B------:R-:W-:Y:S05]  /*a710*/  EXIT ;  /* 0x000000000000794d */ /* 0x000fea0003800000 */
.L_x_3162:
[----:B------:R-:W-:-:S13]  /*a720*/  ISETP.NE.AND P0, PT, R0, 0x2, PT ;  /* 0x000000020000780c */ /* 0x000fda0003f05270 */
[----:B------:R-:W-:Y:S05]  /*a730*/  @!P0 BRA `(.L_x_3165) ;  /* 0x0000000000288947 */ /* 0x000fea0003800000 */
[----:B------:R-:W-:-:S13]  /*a740*/  ISETP.NE.AND P0, PT, R0, 0x3, PT ;  /* 0x000000030000780c */ /* 0x000fda0003f05270 */
[----:B------:R-:W-:Y:S05]  /*a750*/  @!P0 BRA `(.L_x_3166) ;  /* 0x0000000000148947 */ /* 0x000fea0003800000 */
[----:B------:R-:W-:-:S13]  /*a760*/  ISETP.NE.AND P0, PT, R0, 0x4, PT ;  /* 0x000000040000780c */ /* 0x000fda0003f05270 */
[----:B------:R-:W-:Y:S05]  /*a770*/  @P0 BRA `(.L_x_3164) ;  /* 0x0000000800380947 */ /* 0x000fea0003800000 */
[----:B------:R-:W0:Y:S02]  /*a780*/  F2I.S64.TRUNC R24, R24 ;  /* 0x0000001800187311 */ /* 0x000e24000020d900 */
[----:B0-----:R-:W-:Y:S01]  /*a790*/  STG.E.64 desc[UR36][R2.64], R24 ;  /* 0x0000001802007986 */ /* 0x001fe2000c101b24 */
[----:B------:R-:W-:Y:S05]  /*a7a0*/  EXIT ;  /* 0x000000000000794d */ /* 0x000fea0003800000 */
.L_x_3166:
[----:B------:R-:W0:Y:S02]  /*a7b0*/  F2I.FTZ.TRUNC.NTZ R5, R24 ;  /* 0x0000001800057305 */ /* 0x000e24000021f100 */
[----:B0-----:R-:W-:Y:S01]  /*a7c0*/  STG.E desc[UR36][R2.64], R5 ;  /* 0x0000000502007986 */ /* 0x001fe2000c101924 */
[----:B------:R-:W-:Y:S05]  /*a7d0*/  EXIT ;  /* 0x000000000000794d */ /* 0x000fea0003800000 */
.L_x_3165:
[----:B------:R-:W0:Y:S02]  /*a7e0*/  F2I.FTZ.TRUNC.NTZ R5, R24 ;  /* 0x0000001800057305 */ /* 0x000e24000021f100 */
[----:B0-----:R-:W-:Y:S01]  /*a7f0*/  STG.E.U16 desc[UR36][R2.64], R5 ;  /* 0x0000000502007986 */ /* 0x001fe2000c101524 */
[----:B------:R-:W-:Y:S05]  /*a800*/  EXIT ;  /* 0x000000000000794d */ /* 0x000fea0003800000 */
.L_x_3161:
[----:B------:R-:W-:-:S13]  /*a810*/  ISETP.GT.AND P0, PT, R0, 0x6, PT ;  /* 0x000000060000780c */ /* 0x000fda0003f04270 */
[----:B------:R-:W-:Y:S05]  /*a820*/  @P0 BRA `(.L_x_3167) ;  /* 0x0000000000240947 */ /* 0x000fea0003800000 */
[----:B------:R-:W-:-:S13]  /*a830*/  ISETP.NE.AND P0, PT, R0, 0x5, PT ;  /* 0x000000050000780c */ /* 0x000fda0003f05270 */
[----:B------:R-:W-:Y:S05]  /*a840*/  @!P0 BRA `(.L_x_3168) ;  /* 0x0000000000108947 */ /* 0x000fea0003800000 */
[----:B------:R-:W-:-:S13]  /*a850*/  ISETP.NE.AND P0, PT, R0, 0x6, PT ;  /* 0x000000060000780c */ /* 0x000fda0003f05270 */
[----:B------:R-:W-:Y:S05]  /*a860*/  @P0 BRA `(.L_x_3164) ;  /* 0x0000000400fc0947 */ /* 0x000fea0003800000 */
[----:B------:R-:W-:Y:S01]  /*a870*/  STG.E desc[UR36][R2.64], R24 ;  /* 0x0000001802007986 */ /* 0x000fe2000c101924 */
[----:B------:R-:W-:Y:S05]  /*a880*/  EXIT ;  /* 0x000000000000794d */ /* 0x000fea0003800000 */
.L_x_3168:
[----:B------:R-:W-:-:S05]  /*a890*/  F2FP.F16.F32.PACK_AB R24, RZ, R24 ;  /* 0x00000018ff18723e */ /* 0x000fca00000000ff */
[----:B------:R-:W-:Y:S01]  /*a8a0*/  STG.E.U16 desc[UR36][R2.64], R24 ;  /* 0x0000001802007986 */ /* 0x000fe2000c101524 */
[----:B------:R-:W-:Y:S05]  /*a8b0*/  EXIT ;  /* 0x000000000000794d */ /* 0x000fea0003800000 */
.L_x_3167:
[----:B------:R-:W-:-:S13]  /*a8c0*/  ISETP.NE.AND P0, PT, R0, 0x7, PT ;  /* 0x000000070000780c */ /* 0x000fda0003f05270 */
[----:B------:R-:W-:Y:S05]  /*a8d0*/  @!P0 BRA `(.L_x_3169) ;  /* 0x00000000002c8947 */ /* 0x000fea0003800000 */
[----:B------:R-:W-:-:S13]  /*a8e0*/  ISETP.NE.AND P0, PT, R0, 0x8, PT ;  /* 0x000000080000780c */ /* 0x000fda0003f05270 */
[----:B------:R-:W-:Y:S05]  /*a8f0*/  @!P0 BRA `(.L_x_3170) ;  /* 0x0000000000148947 */ /* 0x000fea0003800000 */
[----:B------:R-:W-:-:S13]  /*a900*/  ISETP.NE.AND P0, PT, R0, 0x9, PT ;  /* 0x000000090000780c */ /* 0x000fda0003f05270 */
[----:B------:R-:W-:Y:S05]  /*a910*/  @P0 BRA `(.L_x_3164) ;  /* 0x0000000400d00947 */ /* 0x000fea0003800000 */
[----:B------:R-:W-:-:S05]  /*a920*/  IMAD.MOV.U32 R25, RZ, RZ, RZ ;  /* 0x000000ffff197224 */ /* 0x000fca00078e00ff */
[----:B------:R-:W-:Y:S01]  /*a930*/  STG.E.64 desc[UR36][R2.64], R24 ;  /* 0x0000001802007986 */ /* 0x000fe2000c101b24 */
[----:B------:R-:W-:Y:S05]  /*a940*/  EXIT ;  /* 0x000000000000794d */ /* 0x000fea0003800000 */
.L_x_3170:
[----:B------:R-:W-:-:S04]  /*a950*/  F2FP.F16.F32.PACK_AB R5, RZ, R24 ;  /* 0x00000018ff05723e */ /* 0x000fc800000000ff */
[----:B------:R-:W-:-:S05]  /*a960*/  PRMT R5, R5, 0x5410, RZ ;  /* 0x0000541005057816 */ /* 0x000fca00000000ff */
[----:B------:R-:W-:Y:S01]  /*a970*/  STG.E desc[UR36][R2.64], R5 ;  /* 0x0000000502007986 */ /* 0x000fe2000c101924 */
[----:B------:R-:W-:Y:S05]  /*a980*/  EXIT ;  /* 0x000000000000794d */ /* 0x000fea0003800000 */
.L_x_3169:
[----:B------:R-:W-:-:S06]  /*a990*/  FMUL.FTZ R4, R24, 1 ;  /* 0x3f80000018047820 */ /* 0x000fcc0000410000 */
[----:B------:R-:W0:Y:S02]  /*a9a0*/  F2F.F64.F32 R4, R4 ;  /* 0x0000000400047310 */ /* 0x000e240000201800 */
[----:B0-----:R-:W-:Y:S01]  /*a9b0*/  STG.E.64 desc[UR36][R2.64], R4 ;  /* 0x0000000402007986 */ /* 0x001fe2000c101b24 */
[----:B------:R-:W-:Y:S05]  /*a9c0*/  EXIT ;  /* 0x000000000000794d */ /* 0x000fea0003800000 */
.L_x_3160:
        /* <DEDUP_REMOVED lines=11> */
[----:B0-----:R-:W-:Y:S01]  /*aa80*/  STG.E.U16 desc[UR36][R2.64], R5 ;  /* 0x0000000502007986 */ /* 0x001fe2000c101524 */
[----:B------:R-:W-:Y:S05]  /*aa90*/  EXIT ;  /* 0x000000000000794d */ /* 0x000fea0003800000 */
.L_x_3174:
        /* <DEDUP_REMOVED lines=16> */
.L_x_3177:
[----:B------:R-:W-:-:S04]  /*aba0*/  SHF.R.U32.HI R24, RZ, 0x18, R24 ;  /* 0x00000018ff187819 */ /* 0x000fc80000011618 */
[----:B------:R-:W-:-:S04]  /*abb0*/  LOP3.LUT R5, R5, 0x80, R24, 0xf8, !PT ;  /* 0x0000008005057812 */ /* 0x000fc800078ef818 */
[----:B------:R-:W-:-:S07]  /*abc0*/  PRMT R0, R5, 0x7610, R0 ;  /* 0x0000761005007816 */ /* 0x000fce0000000000 */
.L_x_3176:
[----:B------:R-:W-:Y:S05]  /*abd0*/  BSYNC.RECONVERGENT B0 ;  /* 0x0000000000007941 */ /* 0x000fea0003800200 */
.L_x_3175:
[----:B------:R-:W-:Y:S01]  /*abe0*/  STG.E.U8 desc[UR36][R2.64], R0 ;  /* 0x0000000002007986 */ /* 0x000fe2000c101124 */
[----:B------:R-:W-:Y:S05]  /*abf0*/  EXIT ;  /* 0x000000000000794d */ /* 0x000fea0003800000 */
.L_x_3173:
        /* <DEDUP_REMOVED lines=16> */
.L_x_3180:
[----:B------:R-:W-:-:S04]  /*ad00*/  SHF.R.U32.HI R24, RZ, 0x18, R24 ;  /* 0x00000018ff187819 */ /* 0x000fc80000011618 */
[----:B------:R-:W-:-:S04]  /*ad10*/  LOP3.LUT R5, R5, 0x80, R24, 0xf8, !PT ;  /* 0x0000008005057812 */ /* 0x000fc800078ef818 */
[----:B------:R-:W-:-:S07]  /*ad20*/  PRMT R0, R5, 0x7610, R0 ;  /* 0x0000761005007816 */ /* 0x000fce0000000000 */
.L_x_3179:
[----:B------:R-:W-:Y:S05]  /*ad30*/  BSYNC.RECONVERGENT B0 ;  /* 0x0000000000007941 */ /* 0x000fea0003800200 */
.L_x_3178:
[----:B------:R-:W-:Y:S01]  /*ad40*/  STG.E.U8 desc[UR36][R2.64], R0 ;  /* 0x0000000002007986 */ /* 0x000fe2000c101124 */
[----:B------:R-:W-:Y:S05]  /*ad50*/  EXIT ;  /* 0x000000000000794d */ /* 0x000fea0003800000 */
.L_x_3172:
        /* <DEDUP_REMOVED lines=21> */
.L_x_3182:
[----:B------:R-:W0:Y:S02]  /*aeb0*/  F2I.U64.TRUNC R24, R24 ;  /* 0x0000001800187311 */ /* 0x000e24000020d800 */
[----:B0-----:R-:W-:Y:S01]  /*aec0*/  STG.E.64 desc[UR36][R2.64], R24 ;  /* 0x0000001802007986 */ /* 0x001fe2000c101b24 */
[----:B------:R-:W-:Y:S05]  /*aed0*/  EXIT ;  /* 0x000000000000794d */ /* 0x000fea0003800000 */
.L_x_3181:
[----:B------:R-:W0:Y:S02]  /*aee0*/  F2I.FTZ.U32.TRUNC.NTZ R5, R24 ;  /* 0x0000001800057305 */ /* 0x000e24000021f000 */
[----:B0-----:R-:W-:Y:S01]  /*aef0*/  STG.E desc[UR36][R2.64], R5 ;  /* 0x0000000502007986 */ /* 0x001fe2000c101924 */
[----:B------:R-:W-:Y:S05]  /*af00*/  EXIT ;  /* 0x000000000000794d */ /* 0x000fea0003800000 */
.L_x_3171:
        /* <DEDUP_REMOVED lines=8> */
[----:B------:R-:W-:Y:S01]  /*af90*/  STG.E.U8 desc[UR36][R2.64], R5 ;  /* 0x0000000502007986 */ /* 0x000fe2000c101124 */
[----:B------:R-:W-:Y:S05]  /*afa0*/  EXIT ;  /* 0x000000000000794d */ /* 0x000fea0003800000 */
.L_x_3184:
[----:B------:R-:W-:Y:S01]  /*afb0*/  FMUL.FTZ R4, R24, 1 ;  /* 0x3f80000018047820 */ /* 0x000fe20000410000 */
[----:B------:R-:W-:-:S05]  /*afc0*/  CS2R R6, SRZ ;  /* 0x0000000000067805 */ /* 0x000fca000001ff00 */
[----:B------:R-:W0:Y:S02]  /*afd0*/  F2F.F64.F32 R4, R4 ;  /* 0x0000000400047310 */ /* 0x000e240000201800 */
[----:B0-----:R-:W-:Y:S01]  /*afe0*/  STG.E.128 desc[UR36][R2.64], R4 ;  /* 0x0000000402007986 */ /* 0x001fe2000c101d24 */
[----:B------:R-:W-:Y:S05]  /*aff0*/  EXIT ;  /* 0x000000000000794d */ /* 0x000fea0003800000 */
.L_x_3183:
[----:B------:R-:W-:-:S13]  /*b000*/  ISETP.NE.AND P0, PT, R0, 0xf, PT ;  /* 0x0000000f0000780c */ /* 0x000fda0003f05270 */
[----:B------:R-:W-:Y:S05]  /*b010*/  @!P0 BRA `(.L_x_3185) ;  /* 0x0000000000e08947 */ /* 0x000fea0003800000 */
[----:B------:R-:W-:-:S13]  /*b020*/  ISETP.NE.AND P0, PT, R0, 0x17, PT ;  /* 0x000000170000780c */ /* 0x000fda0003f05270 */
[----:B------:R-:W-:Y:S05]  /*b030*/  @!P0 BRA `(.L_x_3186) ;  /* 0x00000000008c8947 */ /* 0x000fea0003800000 */
[----:B------:R-:W-:-:S13]  /*b040*/  ISETP.NE.AND P0, PT, R0, 0x18, PT ;  /* 0x000000180000780c */ /* 0x000fda0003f05270 */
[----:B------:R-:W-:Y:S05]  /*b050*/  @!P0 BRA `(.L_x_3187) ;  /* 0x0000000000448947 */ /* 0x000fea0003800000 */
.L_x_3164:
        /* <DEDUP_REMOVED lines=16> */
.L_x_3188:
[----:B------:R-:W-:Y:S05]  /*b160*/  EXIT ;  /* 0x000000000000794d */ /* 0x000fea0003800000 */
.L_x_3187:
        /* <DEDUP_REMOVED lines=12> */
.L_x_3190:
[----:B------:R-:W-:Y:S05]  /*b230*/  BSYNC.RECONVERGENT B0 ;  /* 0x0000000000007941 */ /* 0x000fea0003800200 */
.L_x_3189:
[----:B------:R-:W-:-:S05]  /*b240*/  LOP3.LUT R5, R0, 0x80, R7, 0xf8, !PT ;  /* 0x0000008000057812 */ /* 0x000fca00078ef807 */
[----:B------:R-:W-:Y:S01]  /*b250*/  STG.E.U8 desc[UR36][R2.64], R5 ;  /* 0x0000000502007986 */ /* 0x000fe2000c101124 */
[----:B------:R-:W-:Y:S05]  /*b260*/  EXIT ;  /* 0x000000000000794d */ /* 0x000fea0003800000 */
.L_x_3186:
        /* <DEDUP_REMOVED lines=11> */
.L_x_3192:
[----:B------:R-:W-:Y:S01]  /*b320*/  IMAD.MOV.U32 R0, RZ, RZ, 0x7f ;  /* 0x0000007fff007424 */ /* 0x000fe200078e00ff */
[----:B------:R-:W-:-:S04]  /*b330*/  ISETP.GT.U32.AND P0, PT, R4, 0x7f800000, PT ;  /* 0x7f8000000400780c */ /* 0x000fc80003f04070 */
[----:B------:R-:W-:-:S09]  /*b340*/  SEL R0, R0, 0x7c, P0 ;  /* 0x0000007c00007807 */ /* 0x000fd20000000000 */
.L_x_3193:
[----:B------:R-:W-:Y:S05]  /*b350*/  BSYNC.RECONVERGENT B0 ;  /* 0x0000000000007941 */ /* 0x000fea0003800200 */
.L_x_3191:
[----:B------:R-:W-:-:S04]  /*b360*/  SHF.R.U32.HI R5, RZ, 0x18, R24 ;  /* 0x00000018ff057819 */ /* 0x000fc80000011618 */
[----:B------:R-:W-:-:S05]  /*b370*/  LOP3.LUT R5, R0, 0x80, R5, 0xf8, !PT ;  /* 0x0000008000057812 */ /* 0x000fca00078ef805 */
[----:B------:R-:W-:Y:S01]  /*b380*/  STG.E.U8 desc[UR36][R2.64], R5 ;  /* 0x0000000502007986 */ /* 0x000fe2000c101124 */
[----:B------:R-:W-:Y:S05]  /*b390*/  EXIT ;  /* 0x000000000000794d */ /* 0x000fea0003800000 */
.L_x_3185:
[----:B------:R-:W-:-:S05]  /*b3a0*/  F2FP.BF16.F32.PACK_AB R24, RZ, R24 ;  /* 0x00000018ff18723e */ /* 0x000fca00000010ff */
[----:B------:R-:W-:Y:S01]  /*b3b0*/  STG.E.U16 desc[UR36][R2.64], R24 ;  /* 0x0000001802007986 */ /* 0x000fe2000c101524 */
[----:B------:R-:W-:Y:S05]  /*b3c0*/  EXIT ;  /* 0x000000000000794d */ /* 0x000fea0003800000 */
.L_x_3194:
        /* <DEDUP_REMOVED lines=11> */
.L_x_7954:


//--------------------- .text._ZN2at6native18elementwise_kernelILi128ELi2EZNS0_22gpu_kernel_impl_nocastIZZZNS0_60_GLOBAL__N__171e0b9f_22_ActivationEluKernel_cu_9e10b42f_306119elu_backward_kernelERNS_18TensorIteratorBaseERKN3c106ScalarES9_S9_bENKUlvE_clEvENKUlvE0_clEvEUlffE_EEvS5_RKT_EUliE_EEviT1_ --------------------------
	.section	.text._ZN2at6native18elementwise_kernelILi128ELi2EZNS0_22gpu_kernel_impl_nocastIZZZNS0_60_GLOBAL__N__171e0b9f_22_ActivationEluKernel_cu_9e10b42f_306119elu_backward_kernelERNS_18TensorIteratorBaseERKN3c106ScalarES9_S9_bENKUlvE_clEvENKUlvE0_clEvEUlffE_EEvS5_RKT_EUliE_EEviT1_,"ax",@progbits
	.align	128
        .global         _ZN2at6native18elementwise_kernelILi128ELi2EZNS0_22gpu_kernel_impl_nocastIZZZNS0_60_GLOBAL__N__171e0b9f_22_ActivationEluKernel_cu_9e10b42f_306119elu_backward_kernelERNS_18TensorIteratorBaseERKN3c106ScalarES9_S9_bENKUlvE_clEvENKUlvE0_clEvEUlffE_EEvS5_RKT_EUliE_EEviT1_
        .type           _ZN2at6native18elementwise_kernelILi128ELi2EZNS0_22gpu_kernel_impl_nocastIZZZNS0_60_GLOBAL__N__171e0b9f_22_ActivationEluKernel_cu_9e10b42f_306119elu_backward_kernelERNS_18TensorIteratorBaseERKN3c106ScalarES9_S9_bENKUlvE_clEvENKUlvE0_clEvEUlffE_EEvS5_RKT_EUliE_EEviT1_,@function
        .size           _ZN2at6native18elementwise_kernelILi128ELi2EZNS0_22gpu_kernel_impl_nocastIZZZNS0_60_GLOBAL__N__171e0b9f_22_ActivationEluKernel_cu_9e10b42f_306119elu_backward_kernelERNS_18TensorIteratorBaseERKN3c106ScalarES9_S9_bENKUlvE_clEvENKUlvE0_clEvEUlffE_EEvS5_RKT_EUliE_EEviT1_,(.L_x_7955 - _ZN2at6native18elementwise_kernelILi128ELi2EZNS0_22gpu_kernel_impl_nocastIZZZNS0_60_GLOBAL__N__171e0b9f_22_ActivationEluKernel_cu_9e10b42f_306119elu_backward_kernelERNS_18TensorIteratorBaseERKN3c106ScalarES9_S9_bENKUlvE_clEvENKUlvE0_clEvEUlffE_EEvS5_RKT_EUliE_EEviT1_)
        .other          _ZN2at6native18elementwise_kernelILi128ELi2EZNS0_22gpu_kernel_impl_nocastIZZZNS0_60_GLOBAL__N__171e0b9f_22_ActivationEluKernel_cu_9e10b42f_306119elu_backward_kernelERNS_18TensorIteratorBaseERKN3c106ScalarES9_S9_bENKUlvE_clEvENKUlvE0_clEvEUlffE_EEvS5_RKT_EUliE_EEviT1_,@"STO_CUDA_ENTRY STV_DEFAULT"
_ZN2at6native18elementwise_kernelILi128ELi2EZNS0_22gpu_kernel_impl_nocastIZZZNS0_60_GLOBAL__N__171e0b9f_22_ActivationEluKernel_cu_9e10b42f_306119elu_backward_kernelERNS_18TensorIteratorBaseERKN3c106ScalarES9_S9_bENKUlvE_clEvENKUlvE0_clEvEUlffE_EEvS5_RKT_EUliE_EEviT1_:
.text._ZN2at6native18elementwise_kernelILi128ELi2EZNS0_22gpu_kernel_impl_nocastIZZZNS0_60_GLOBAL__N__171e0b9f_22_ActivationEluKernel_cu_9e10b42f_306119elu_backward_kernelERNS_18TensorIteratorBaseERKN3c106ScalarES9_S9_bENKUlvE_clEvENKUlvE0_clEvEUlffE_EEvS5_RKT_EUliE_EEviT1_:
        /* <DEDUP_REMOVED lines=13> */
[----:B------:R-:W-:Y:S01]  /*00d0*/  BSSY.RECONVERGENT B0, `(.L_x_3197) ;  /* 0x0000017000007945 */ /* 0x000fe20003800200 */
[----:B0-----:R-:W-:-:S13]  /*00e0*/  ISETP.GE.AND P0, PT, R3, UR4, PT ;  /* 0x0000000403007c0c */ /* 0x001fda000bf06270 */
[----:B------:R-:W-:Y:S05]  /*00f0*/  @P0 BRA `(.L_x_3198) ;  /* 0x0000000000500947 */ /* 0x000fea0003800000 */
[----:B------:R-:W0:Y:S08]  /*0100*/  LDC.64 R6, c[0x0][0x5f8] ;  /* 0x00017e00ff067b82 */ /* 0x000e300000000a00 */
[----:B------:R-:W1:Y:S01]  /*0110*/  LDC.64 R4, c[0x0][0x5f0] ;  /* 0x00017c00ff047b82 */ /* 0x000e620000000a00 */
[----:B0-----:R-:W2:Y:S04]  /*0120*/  LDG.E R6, desc[UR6][R6.64] ;  /* 0x0000000606067981 */ /* 0x001ea8000c1e1900 */
[----:B-1----:R0:W5:Y:S01]  /*0130*/  LDG.E R4, desc[UR6][R4.64] ;  /* 0x0000000604047981 */ /* 0x002162000c1e1900 */
[----:B--2---:R-:W-:-:S13]  /*0140*/  FSETP.GTU.FTZ.AND P0, PT, R6, RZ, PT ;  /* 0x000000ff0600720b */ /* 0x004fda0003f1c000 */
[----:B0-----:R-:W-:Y:S05]  /*0150*/  @P0 BRA `(.L_x_3199) ;  /* 0x0000000000240947 */ /* 0x001fea0003800000 */
[----:B------:R-:W0:Y:S01]  /*0160*/  LDCU UR5, c[0x0][0x608] ;  /* 0x0000c100ff0577ac */ /* 0x000e220008000800 */
[----:B------:R-:W1:Y:S01]  /*0170*/  LDCU UR8, c[0x0][0x600] ;  /* 0x0000c000ff0877ac */ /* 0x000e620008000800 */
[----:B0-----:R-:W-:Y:S01]  /*0180*/  FMUL.FTZ R6, R6, UR5 ;  /* 0x0000000506067c20 */ /* 0x001fe20008410000 */
[----:B-----5:R-:W-:-:S03]  /*0190*/  FMUL.FTZ R4, R4, UR5 ;  /* 0x0000000504047c20 */ /* 0x020fc60008410000 */
[----:B------:R-:W-:Y:S01]  /*01a0*/  FMUL.FTZ R6, R6, 1.4426950216293334961 ;  /* 0x3fb8aa3b06067820 */ /* 0x000fe20000410000 */
[----:B-1----:R-:W-:-:S03]  /*01b0*/  FMUL.FTZ R4, R4, UR8 ;  /* 0x0000000804047c20 */ /* 0x002fc60008410000 */
[----:B------:R-:W0:Y:S02]  /*01c0*/  MUFU.EX2 R5, R6 ;  /* 0x0000000600057308 */ /* 0x000e240000000800 */
[----:B0-----:R-:W-:Y:S01]  /*01d0*/  FMUL.FTZ R7, R4, R5 ;  /* 0x0000000504077220 */ /* 0x001fe20000410000 */
[----:B------:R-:W-:Y:S06]  /*01e0*/  BRA `(.L_x_3200) ;  /* 0x0000000000087947 */ /* 0x000fec0003800000 */
.L_x_3199:
[----:B------:R-:W0:Y:S02]  /*01f0*/  LDCU UR5, c[0x0][0x604] ;  /* 0x0000c080ff0577ac */ /* 0x000e240008000800 */
[----:B0----5:R-:W-:-:S07]  /*0200*/  FMUL.FTZ R7, R4, UR5 ;  /* 0x0000000504077c20 */ /* 0x021fce0008410000 */
.L_x_3200:
[----:B------:R-:W0:Y:S01]  /*0210*/  LDC.64 R4, c[0x0][0x5e8] ;  /* 0x00017a00ff047b82 */ /* 0x000e220000000a00 */
[----:B------:R-:W-:Y:S01]  /*0220*/  IADD3 R3, PT, PT, R3, 0x80, RZ ;  /* 0x0000008003037810 */ /* 0x000fe20007ffe0ff */
[----:B0-----:R0:W-:Y:S06]  /*0230*/  STG.E desc[UR6][R4.64], R7 ;  /* 0x0000000704007986 */ /* 0x0011ec000c101906 */
.L_x_3198:
[----:B------:R-:W-:Y:S05]  /*0240*/  BSYNC.RECONVERGENT B0 ;  /* 0x0000000000007941 */ /* 0x000fea0003800200 */
.L_x_3197:
[----:B------:R-:W-:-:S13]  /*0250*/  ISETP.GE.AND P0, PT, R3, UR4, PT ;  /* 0x0000000403007c0c */ /* 0x000fda000bf06270 */
[----:B------:R-:W-:Y:S05]  /*0260*/  @P0 EXIT ;  /* 0x000000000000094d */ /* 0x000fea0003800000 */
[----:B0-----:R-:W0:Y:S08]  /*0270*/  LDC.64 R4, c[0x0][0x5f8] ;  /* 0x00017e00ff047b82 */ /* 0x001e300000000a00 */
[----:B------:R-:W1:Y:S01]  /*0280*/  LDC.64 R2, c[0x0][0x5f0] ;  /* 0x00017c00ff027b82 */ /* 0x000e620000000a00 */
[----:B0-----:R-:W2:Y:S04]  /*0290*/  LDG.E R4, desc[UR6][R4.64] ;  /* 0x0000000604047981 */ /* 0x001ea8000c1e1900 */
[----:B-1----:R0:W5:Y:S01]  /*02a0*/  LDG.E R0, desc[UR6][R2.64] ;  /* 0x0000000602007981 */ /* 0x002162000c1e1900 */
[----:B--2---:R-:W-:-:S13]  /*02b0*/  FSETP.GTU.FTZ.AND P0, PT, R4, RZ, PT ;  /* 0x000000ff0400720b */ /* 0x004fda0003f1c000 */
[----:B0-----:R-:W-:Y:S05]  /*02c0*/  @P0 BRA `(.L_x_3201) ;  /* 0x00000000002c0947 */ /* 0x001fea0003800000 */
[----:B------:R-:W0:Y:S01]  /*02d0*/  LDCU UR4, c[0x0][0x608] ;  /* 0x0000c100ff0477ac */ /* 0x000e220008000800 */
[----:B------:R-:W1:Y:S01]  /*02e0*/  LDC.64 R2, c[0x0][0x5e8] ;  /* 0x00017a00ff027b82 */ /* 0x000e620000000a00 */
[----:B------:R-:W2:Y:S01]  /*02f0*/  LDCU UR5, c[0x0][0x600] ;  /* 0x0000c000ff0577ac */ /* 0x000ea20008000800 */
[----:B0-----:R-:W-:Y:S01]  /*0300*/  FMUL.FTZ R4, R4, UR4 ;  /* 0x0000000404047c20 */ /* 0x001fe20008410000 */
[----:B-----5:R-:W-:-:S03]  /*0310*/  FMUL.FTZ R0, R0, UR4 ;  /* 0x0000000400007c20 */ /* 0x020fc60008410000 */
[----:B------:R-:W-:Y:S01]  /*0320*/  FMUL.FTZ R4, R4, 1.4426950216293334961 ;  /* 0x3fb8aa3b04047820 */ /* 0x000fe20000410000 */
[----:B--2---:R-:W-:-:S03]  /*0330*/  FMUL.FTZ R0, R0, UR5 ;  /* 0x0000000500007c20 */ /* 0x004fc60008410000 */
[----:B------:R-:W0:Y:S02]  /*0340*/  MUFU.EX2 R5, R4 ;  /* 0x0000000400057308 */ /* 0x000e240000000800 */
[----:B0-----:R-:W-:-:S05]  /*0350*/  FMUL.FTZ R5, R0, R5 ;  /* 0x0000000500057220 */ /* 0x001fca0000410000 */
[----:B-1----:R-:W-:Y:S01]  /*0360*/  STG.E desc[UR6][R2.64], R5 ;  /* 0x0000000502007986 */ /* 0x002fe2000c101906 */
[----:B------:R-:W-:Y:S05]  /*0370*/  EXIT ;  /* 0x000000000000794d */ /* 0x000fea0003800000 */
.L_x_3201:
[----:B------:R-:W0:Y:S01]  /*0380*/  LDC.64 R2, c[0x0][0x5e8] ;  /* 0x00017a00ff027b82 */ /* 0x000e220000000a00 */
[----:B------:R-:W1:Y:S02]  /*0390*/  LDCU UR4, c[0x0][0x604] ;  /* 0x0000c080ff0477ac */ /* 0x000e640008000800 */
[----:B-1---5:R-:W-:-:S05]  /*03a0*/  FMUL.FTZ R5, R0, UR4 ;  /* 0x0000000400057c20 */ /* 0x022fca0008410000 */
[----:B0-----:R-:W-:Y:S01]  /*03b0*/  STG.E desc[UR6][R2.64], R5 ;  /* 0x0000000502007986 */ /* 0x001fe2000c101906 */
[----:B------:R-:W-:Y:S05]  /*03c0*/  EXIT ;  /* 0x000000000000794d */ /* 0x000fea0003800000 */
.L_x_3196:
[----:B------:R-:W0:Y:S01]  /*03d0*/  LDCU UR4, c[0x0][0x380] ;  /* 0x00007000ff0477ac */ /* 0x000e220008000800 */
[----:B------:R-:W-:Y:S01]  /*03e0*/  BSSY.RECONVERGENT B0, `(.L_x_3202) ;  /* 0x0000011000007945 */ /* 0x000fe20003800200 */
[----:B0-----:R-:W-:-:S13]  /*03f0*/  ISETP.GE.AND P0, PT, R3, UR4, PT ;  /* 0x0000000403007c0c */ /* 0x001fda000bf06270 */
[----:B------:R-:W-:Y:S05]  /*0400*/  @P0 BRA `(.L_x_3203) ;  /* 0x0000000000380947 */ /* 0x000fea0003800000 */
[----:B------:R-:W0:Y:S01]  /*0410*/  LDC.64 R6, c[0x0][0x5f8] ;  /* 0x00017e00ff067b82 */ /* 0x000e220000000a00 */
[----:B------:R-:W1:Y:S01]  /*0420*/  LDCU UR5, c[0x0][0x608] ;  /* 0x0000c100ff0577ac */ /* 0x000e620008000800 */
[----:B------:R-:W2:Y:S06]  /*0430*/  LDCU.64 UR8, c[0x0][0x600] ;  /* 0x0000c000ff0877ac */ /* 0x000eac0008000a00 */
[----:B------:R-:W3:Y:S01]  /*0440*/  LDC.64 R4, c[0x0][0x5f0] ;  /* 0x00017c00ff047b82 */ /* 0x000ee20000000a00 */
[----:B0-----:R-:W4:Y:S04]  /*0450*/  LDG.E R6, desc[UR6][R6.64] ;  /* 0x0000000606067981 */ /* 0x001f28000c1e1900 */
[----:B---3--:R-:W1:Y:S03]  /*0460*/  LDG.E R4, desc[UR6][R4.64] ;  /* 0x0000000604047981 */ /* 0x008e66000c1e1900 */
[----:B------:R-:W0:Y:S01]  /*0470*/  LDC.64 R8, c[0x0][0x5e8] ;  /* 0x00017a00ff087b82 */ /* 0x000e220000000a00 */
[----:B------:R-:W-:-:S02]  /*0480*/  IADD3 R3, PT, PT, R3, 0x80, RZ ;  /* 0x0000008003037810 */ /* 0x000fc40007ffe0ff */
[C---:B----4-:R-:W-:Y:S01]  /*0490*/  FSETP.GTU.FTZ.AND P0, PT, R6.reuse, RZ, PT ;  /* 0x000000ff0600720b */ /* 0x050fe20003f1c000 */
[----:B--2---:R-:W-:Y:S01]  /*04a0*/  FADD.FTZ R11, R6, UR8 ;  /* 0x00000008060b7e21 */ /* 0x004fe20008010000 */
[----:B-1----:R-:W-:-:S04]  /*04b0*/  FMUL.FTZ R0, R4, UR5 ;  /* 0x0000000504007c20 */ /* 0x002fc80008410000 */
[----:B------:R-:W-:-:S07]  /*04c0*/  FMUL.FTZ R11, R0, R11 ;  /* 0x0000000b000b7220 */ /* 0x000fce0000410000 */
[----:B------:R-:W-:-:S05]  /*04d0*/  @P0 FMUL.FTZ R11, R4, UR9 ;  /* 0x00000009040b0c20 */ /* 0x000fca0008410000 */
[----:B0-----:R0:W-:Y:S02]  /*04e0*/  STG.E desc[UR6][R8.64], R11 ;  /* 0x0000000b08007986 */ /* 0x0011e4000c101906 */
.L_x_3203:
[----:B------:R-:W-:Y:S05]  /*04f0*/  BSYNC.RECONVERGENT B0 ;  /* 0x0000000000007941 */ /* 0x000fea0003800200 */
.L_x_3202:
[----:B------:R-:W-:-:S13]  /*0500*/  ISETP.GE.AND P0, PT, R3, UR4, PT ;  /* 0x0000000403007c0c */ /* 0x000fda000bf06270 */
[----:B------:R-:W-:Y:S05]  /*0510*/  @P0 EXIT ;  /* 0x000000000000094d */ /* 0x000fea0003800000 */
[----:B------:R-:W1:Y:S01]  /*0520*/  LDC.64 R4, c[0x0][0x5f8] ;  /* 0x00017e00ff047b82 */ /* 0x000e620000000a00 */
[----:B------:R-:W2:Y:S01]  /*0530*/  LDCU UR4, c[0x0][0x608] ;  /* 0x0000c100ff0477ac */ /* 0x000ea20008000800 */
[----:B------:R-:W0:Y:S06]  /*0540*/  LDCU.64 UR8, c[0x0][0x600] ;  /* 0x0000c000ff0877ac */ /* 0x000e2c0008000a00 */
[----:B------:R-:W3:Y:S01]  /*0550*/  LDC.64 R2, c[0x0][0x5f0] ;  /* 0x00017c00ff027b82 */ /* 0x000ee20000000a00 */
[----:B-1----:R-:W4:Y:S04]  /*0560*/  LDG.E R4, desc[UR6][R4.64] ;  /* 0x0000000604047981 */ /* 0x002f28000c1e1900 */
[----:B---3--:R-:W2:Y:S03]  /*0570*/  LDG.E R2, desc[UR6][R2.64] ;  /* 0x0000000602027981 */ /* 0x008ea6000c1e1900 */
[----:B------:R-:W1:Y:S01]  /*0580*/  LDC.64 R6, c[0x0][0x5e8] ;  /* 0x00017a00ff067b82 */ /* 0x000e620000000a00 */
[C---:B----4-:R-:W-:Y:S01]  /*0590*/  FSETP.GTU.FTZ.AND P0, PT, R4.reuse, RZ, PT ;  /* 0x000000ff0400720b */ /* 0x050fe20003f1c000 */
[----:B0-----:R-:W-:Y:S01]  /*05a0*/  FADD.FTZ R9, R4, UR8 ;  /* 0x0000000804097e21 */ /* 0x001fe20008010000 */
[----:B--2---:R-:W-:-:S04]  /*05b0*/  FMUL.FTZ R0, R2, UR4 ;  /* 0x0000000402007c20 */ /* 0x004fc80008410000 */
[----:B------:R-:W-:-:S07]  /*05c0*/  FMUL.FTZ R9, R0, R9 ;  /* 0x0000000900097220 */ /* 0x000fce0000410000 */
[----:B------:R-:W-:-:S05]  /*05d0*/  @P0 FMUL.FTZ R9, R2, UR9 ;  /* 0x0000000902090c20 */ /* 0x000fca0008410000 */
[----:B-1----:R-:W-:Y:S01]  /*05e0*/  STG.E desc[UR6][R6.64], R9 ;  /* 0x0000000906007986 */ /* 0x002fe2000c101906 */
[----:B------:R-:W-:Y:S05]  /*05f0*/  EXIT ;  /* 0x000000000000794d */ /* 0x000fea0003800000 */
.L_x_3195:
[----:B------:R-:W-:Y:S01]  /*0600*/  UISETP.NE.AND UP0, UPT, UR5, URZ, UPT ;  /* 0x000000ff0500728c */ /* 0x000fe2000bf05270 */
[----:B------:R-:W-:-:S08]  /*0610*/  IADD3 R0, PT, PT, R0, -0x1, RZ ;  /* 0xffffffff00007810 */ /* 0x000fd00007ffe0ff */
[----:B------:R-:W-:Y:S05]  /*0620*/  BRA.U UP0, `(.L_x_3204) ;  /* 0x0000002d00c87547 */ /* 0x000fea000b800000 */
[----:B------:R-:W0:Y:S01]  /*0630*/  LDCU UR4, c[0x0][0x380] ;  /* 0x00007000ff0477ac */ /* 0x000e220008000800 */
[----:B------:R-:W-:Y:S01]  /*0640*/  VIMNMX.U32 R2, PT, PT, R0, 0x18, PT ;  /* 0x0000001800027848 */ /* 0x000fe20003fe0000 */
[----:B------:R-:W-:Y:S03]  /*0650*/  BSSY.RECONVERGENT B0, `(.L_x_3205) ;  /* 0x0000177000007945 */ /* 0x000fe60003800200 */
        /* <DEDUP_REMOVED lines=351> */
.L_x_3207:
[----:B------:R-:W0:Y:S02]  /*1c50*/  LDCU.128 UR8, c[0x0][0x5f0] ;  /* 0x0000be00ff0877ac */ /* 0x000e240008000c00 */
[----:B0-----:R-:W-:-:S04]  /*1c60*/  IADD3 R8, P0, PT, R6, UR10, RZ ;  /* 0x0000000a06087c10 */ /* 0x001fc8000ff1e0ff */
[----:B------:R-:W-:-:S05]  /*1c70*/  IADD3.X R9, PT, PT, RZ, UR11, RZ, P0, !PT ;  /* 0x0000000bff097c10 */ /* 0x000fca00087fe4ff */
[----:B------:R-:W2:Y:S01]  /*1c80*/  LDG.E R8, desc[UR6][R8.64] ;  /* 0x0000000608087981 */ /* 0x000ea2000c1e1900 */
[----:B------:R-:W-:-:S04]  /*1c90*/  IADD3 R6, P0, PT, R4, UR8, RZ ;  /* 0x0000000804067c10 */ /* 0x000fc8000ff1e0ff */
[----:B------:R-:W-:Y:S01]  /*1ca0*/  IADD3.X R7, PT, PT, RZ, UR9, RZ, P0, !PT ;  /* 0x00000009ff077c10 */ /* 0x000fe200087fe4ff */
[----:B------:R-:W0:Y:S04]  /*1cb0*/  LDCU.64 UR8, c[0x0][0x5e8] ;  /* 0x0000bd00ff0877ac */ /* 0x000e280008000a00 */
[----:B------:R-:W3:Y:S01]  /*1cc0*/  LDG.E R6, desc[UR6][R6.64] ;  /* 0x0000000606067981 */ /* 0x000ee2000c1e1900 */
[----:B------:R-:W-:Y:S02]  /*1cd0*/  IADD3 R3, PT, PT, R3, 0x80, RZ ;  /* 0x0000008003037810 */ /* 0x000fe40007ffe0ff */
[----:B--2---:R-:W-:-:S13]  /*1ce0*/  FSETP.GTU.FTZ.AND P0, PT, R8, RZ, PT ;  /* 0x000000ff0800720b */ /* 0x004fda0003f1c000 */
[----:B------:R-:W1:Y:S08]  /*1cf0*/  @!P0 LDC R11, c[0x0][0x608] ;  /* 0x00018200ff0b8b82 */ /* 0x000e700000000800 */
[----:B------:R-:W2:Y:S08]  /*1d00*/  @!P0 LDC R13, c[0x0][0x600] ;  /* 0x00018000ff0d8b82 */ /* 0x000eb00000000800 */
[----:B------:R-:W4:Y:S01]  /*1d10*/  @P0 LDC R15, c[0x0][0x604] ;  /* 0x00018100ff0f0b82 */ /* 0x000f220000000800 */
[----:B-1----:R-:W-:-:S04]  /*1d20*/  @!P0 FMUL.FTZ R4, R8, R11 ;  /* 0x0000000b08048220 */ /* 0x002fc80000410000 */
[----:B------:R-:W-:Y:S01]  /*1d30*/  @!P0 FMUL.FTZ R10, R4, 1.4426950216293334961 ;  /* 0x3fb8aa3b040a8820 */ /* 0x000fe20000410000 */
[----:B---3--:R-:W-:-:S03]  /*1d40*/  @!P0 FMUL.FTZ R4, R6, R11 ;  /* 0x0000000b06048220 */ /* 0x008fc60000410000 */
[----:B------:R-:W1:Y:S01]  /*1d50*/  @!P0 MUFU.EX2 R9, R10 ;  /* 0x0000000a00098308 */ /* 0x000e620000000800 */
[----:B--2---:R-:W-:Y:S01]  /*1d60*/  @!P0 FMUL.FTZ R8, R4, R13 ;  /* 0x0000000d04088220 */ /* 0x004fe20000410000 */
[----:B0-----:R-:W-:-:S04]  /*1d70*/  IADD3 R4, P1, PT, R5, UR8, RZ ;  /* 0x0000000805047c10 */ /* 0x001fc8000ff3e0ff */
[----:B------:R-:W-:Y:S01]  /*1d80*/  IADD3.X R5, PT, PT, RZ, UR9, RZ, P1, !PT ;  /* 0x00000009ff057c10 */ /* 0x000fe20008ffe4ff */
[----:B-1----:R-:W-:Y:S01]  /*1d90*/  @!P0 FMUL.FTZ R9, R8, R9 ;  /* 0x0000000908098220 */ /* 0x002fe20000410000 */
[----:B----4-:R-:W-:-:S05]  /*1da0*/  @P0 FMUL.FTZ R9, R6, R15 ;  /* 0x0000000f06090220 */ /* 0x010fca0000410000 */
[----:B------:R0:W-:Y:S02]  /*1db0*/  STG.E desc[UR6][R4.64], R9 ;  /* 0x0000000904007986 */ /* 0x0001e4000c101906 */
.L_x_3206:
[----:B------:R-:W-:Y:S05]  /*1dc0*/  BSYNC.RECONVERGENT B0 ;  /* 0x0000000000007941 */ /* 0x000fea0003800200 */
.L_x_3205:
[----:B------:R-:W-:-:S13]  /*1dd0*/  ISETP.GE.AND P0, PT, R3, UR4, PT ;  /* 0x0000000403007c0c */ /* 0x000fda000bf06270 */
[----:B------:R-:W-:Y:S05]  /*1de0*/  @P0 EXIT ;  /* 0x000000000000094d */ /* 0x000fea0003800000 */
        /* <DEDUP_REMOVED lines=348> */
.L_x_3208:
[----:B------:R-:W0:Y:S01]  /*33b0*/  LDCU.128 UR8, c[0x0][0x5f0] ;  /* 0x0000be00ff0877ac */ /* 0x000e220008000c00 */
[----:B------:R-:W1:Y:S01]  /*33c0*/  LDCU.64 UR4, c[0x0][0x5e8] ;  /* 0x0000bd00ff0477ac */ /* 0x000e620008000a00 */
[----:B0-----:R-:W-:-:S04]  /*33d0*/  IADD3 R6, P0, PT, R4, UR10, RZ ;  /* 0x0000000a04067c10 */ /* 0x001fc8000ff1e0ff */
[----:B------:R-:W-:-:S05]  /*33e0*/  IADD3.X R7, PT, PT, RZ, UR11, RZ, P0, !PT ;  /* 0x0000000bff077c10 */ /* 0x000fca00087fe4ff */
[----:B------:R-:W2:Y:S01]  /*33f0*/  LDG.E R6, desc[UR6][R6.64] ;  /* 0x0000000606067981 */ /* 0x000ea2000c1e1900 */
[----:B------:R-:W-:-:S04]  /*3400*/  IADD3 R4, P0, PT, R0, UR8, RZ ;  /* 0x0000000800047c10 */ /* 0x000fc8000ff1e0ff */
[----:B------:R-:W-:-:S05]  /*3410*/  IADD3.X R5, PT, PT, RZ, UR9, RZ, P0, !PT ;  /* 0x00000009ff057c10 */ /* 0x000fca00087fe4ff */
[----:B------:R0:W5:Y:S01]  /*3420*/  LDG.E R8, desc[UR6][R4.64] ;  /* 0x0000000604087981 */ /* 0x000162000c1e1900 */
[----:B-1----:R-:W-:-:S04]  /*3430*/  IADD3 R2, P1, PT, R3, UR4, RZ ;  /* 0x0000000403027c10 */ /* 0x002fc8000ff3e0ff */
[----:B------:R-:W-:Y:S02]  /*3440*/  IADD3.X R3, PT, PT, RZ, UR5, RZ, P1, !PT ;  /* 0x00000005ff037c10 */ /* 0x000fe40008ffe4ff */
[----:B--2---:R-:W-:-:S13]  /*3450*/  FSETP.GTU.FTZ.AND P0, PT, R6, RZ, PT ;  /* 0x000000ff0600720b */ /* 0x004fda0003f1c000 */
[----:B0-----:R-:W-:Y:S05]  /*3460*/  @P0 BRA `(.L_x_3209) ;  /* 0x0000000000280947 */ /* 0x001fea0003800000 */
[----:B------:R-:W0:Y:S01]  /*3470*/  LDCU UR4, c[0x0][0x608] ;  /* 0x0000c100ff0477ac */ /* 0x000e220008000800 */
[----:B------:R-:W1:Y:S01]  /*3480*/  LDCU UR5, c[0x0][0x600] ;  /* 0x0000c000ff0577ac */ /* 0x000e620008000800 */
[----:B0-----:R-:W-:-:S04]  /*3490*/  FMUL.FTZ R0, R6, UR4 ;  /* 0x0000000406007c20 */ /* 0x001fc80008410000 */
[----:B------:R-:W-:Y:S01]  /*34a0*/  FMUL.FTZ R4, R0, 1.4426950216293334961 ;  /* 0x3fb8aa3b00047820 */ /* 0x000fe20000410000 */
[----:B-----5:R-:W-:-:S03]  /*34b0*/  FMUL.FTZ R0, R8, UR4 ;  /* 0x0000000408007c20 */ /* 0x020fc60008410000 */
[----:B------:R-:W0:Y:S01]  /*34c0*/  MUFU.EX2 R5, R4 ;  /* 0x0000000400057308 */ /* 0x000e220000000800 */
[----:B-1----:R-:W-:-:S04]  /*34d0*/  FMUL.FTZ R0, R0, UR5 ;  /* 0x0000000500007c20 */ /* 0x002fc80008410000 */
[----:B0-----:R-:W-:-:S05]  /*34e0*/  FMUL.FTZ R5, R0, R5 ;  /* 0x0000000500057220 */ /* 0x001fca0000410000 */
[----:B------:R-:W-:Y:S01]  /*34f0*/  STG.E desc[UR6][R2.64], R5 ;  /* 0x0000000502007986 */ /* 0x000fe2000c101906 */
[----:B------:R-:W-:Y:S05]  /*3500*/  EXIT ;  /* 0x000000000000794d */ /* 0x000fea0003800000 */
.L_x_3209:
[----:B------:R-:W0:Y:S02]  /*3510*/  LDCU UR4, c[0x0][0x604] ;  /* 0x0000c080ff0477ac */ /* 0x000e240008000800 */
[----:B0----5:R-:W-:-:S05]  /*3520*/  FMUL.FTZ R5, R8, UR4 ;  /* 0x0000000408057c20 */ /* 0x021fca0008410000 */
[----:B------:R-:W-:Y:S01]  /*3530*/  STG.E desc[UR6][R2.64], R5 ;  /* 0x0000000502007986 */ /* 0x000fe2000c101906 */
[----:B------:R-:W-:Y:S05]  /*3540*/  EXIT ;  /* 0x000000000000794d */ /* 0x000fea0003800000 */
.L_x_3204:
        /* <DEDUP_REMOVED lines=354> */
.L_x_3212:
[----:B------:R-:W0:Y:S01]  /*4b70*/  LDCU.128 UR8, c[0x0][0x5f0] ;  /* 0x0000be00ff0877ac */ /* 0x000e220008000c00 */
[----:B------:R-:W1:Y:S01]  /*4b80*/  LDCU UR5, c[0x0][0x608] ;  /* 0x0000c100ff0577ac */ /* 0x000e620008000800 */
[----:B0-----:R-:W-:Y:S02]  /*4b90*/  IADD3 R8, P1, PT, R6, UR10, RZ ;  /* 0x0000000a06087c10 */ /* 0x001fe4000ff3e0ff */
[----:B------:R-:W-:Y:S02]  /*4ba0*/  IADD3 R6, P0, PT, R4, UR8, RZ ;  /* 0x0000000804067c10 */ /* 0x000fe4000ff1e0ff */
[----:B------:R-:W-:Y:S01]  /*4bb0*/  IADD3.X R9, PT, PT, RZ, UR11, RZ, P1, !PT ;  /* 0x0000000bff097c10 */ /* 0x000fe20008ffe4ff */
[----:B------:R-:W0:Y:S01]  /*4bc0*/  LDCU.64 UR10, c[0x0][0x600] ;  /* 0x0000c000ff0a77ac */ /* 0x000e220008000a00 */
[----:B------:R-:W-:-:S03]  /*4bd0*/  IADD3.X R7, PT, PT, RZ, UR9, RZ, P0, !PT ;  /* 0x00000009ff077c10 */ /* 0x000fc600087fe4ff */
[----:B------:R-:W2:Y:S01]  /*4be0*/  LDG.E R8, desc[UR6][R8.64] ;  /* 0x0000000608087981 */ /* 0x000ea2000c1e1900 */
[----:B------:R-:W3:Y:S03]  /*4bf0*/  LDCU.64 UR8, c[0x0][0x5e8] ;  /* 0x0000bd00ff0877ac */ /* 0x000ee60008000a00 */
[----:B------:R-:W1:Y:S01]  /*4c00*/  LDG.E R6, desc[UR6][R6.64] ;  /* 0x0000000606067981 */ /* 0x000e62000c1e1900 */
[----:B------:R-:W-:Y:S02]  /*4c10*/  IADD3 R3, PT, PT, R3, 0x80, RZ ;  /* 0x0000008003037810 */ /* 0x000fe40007ffe0ff */
[----:B---3--:R-:W-:-:S04]  /*4c20*/  IADD3 R4, P1, PT, R5, UR8, RZ ;  /* 0x0000000805047c10 */ /* 0x008fc8000ff3e0ff */
[----:B------:R-:W-:Y:S02]  /*4c30*/  IADD3.X R5, PT, PT, RZ, UR9, RZ, P1, !PT ;  /* 0x00000009ff057c10 */ /* 0x000fe40008ffe4ff */
[C---:B--2---:R-:W-:Y:S01]  /*4c40*/  FSETP.GTU.FTZ.AND P0, PT, R8.reuse, RZ, PT ;  /* 0x000000ff0800720b */ /* 0x044fe20003f1c000 */
[----:B0-----:R-:W-:Y:S01]  /*4c50*/  FADD.FTZ R11, R8, UR10 ;  /* 0x0000000a080b7e21 */ /* 0x001fe20008010000 */
[----:B-1----:R-:W-:-:S04]  /*4c60*/  FMUL.FTZ R10, R6, UR5 ;  /* 0x00000005060a7c20 */ /* 0x002fc80008410000 */
[----:B------:R-:W-:-:S07]  /*4c70*/  FMUL.FTZ R11, R10, R11 ;  /* 0x0000000b0a0b7220 */ /* 0x000fce0000410000 */
[----:B------:R-:W-:-:S05]  /*4c80*/  @P0 FMUL.FTZ R11, R6, UR11 ;  /* 0x0000000b060b0c20 */ /* 0x000fca0008410000 */
[----:B------:R0:W-:Y:S02]  /*4c90*/  STG.E desc[UR6][R4.64], R11 ;  /* 0x0000000b04007986 */ /* 0x0001e4000c101906 */
.L_x_3211:
[----:B------:R-:W-:Y:S05]  /*4ca0*/  BSYNC.RECONVERGENT B0 ;  /* 0x0000000000007941 */ /* 0x000fea0003800200 */
.L_x_3210:
        /* <DEDUP_REMOVED lines=350> */
.L_x_3213:
        /* <DEDUP_REMOVED lines=8> */
[----:B------:R-:W3:Y:S04]  /*6310*/  LDG.E R6, desc[UR6][R6.64] ;  /* 0x0000000606067981 */ /* 0x000ee8000c1e1900 */
[----:B------:R-:W0:Y:S01]  /*6320*/  LDG.E R4, desc[UR6][R4.64] ;  /* 0x0000000604047981 */ /* 0x000e22000c1e1900 */
[----:B-1----:R-:W-:-:S04]  /*6330*/  IADD3 R2, P1, PT, R3, UR4, RZ ;  /* 0x0000000403027c10 */ /* 0x002fc8000ff3e0ff */
[----:B------:R-:W-:Y:S02]  /*6340*/  IADD3.X R3, PT, PT, RZ, UR5, RZ, P1, !PT ;  /* 0x00000005ff037c10 */ /* 0x000fe40008ffe4ff */
[C---:B---3--:R-:W-:Y:S01]  /*6350*/  FSETP.GTU.FTZ.AND P0, PT, R6.reuse, RZ, PT ;  /* 0x000000ff0600720b */ /* 0x048fe20003f1c000 */
[----:B--2---:R-:W-:Y:S01]  /*6360*/  FADD.FTZ R9, R6, UR10 ;  /* 0x0000000a06097e21 */ /* 0x004fe20008010000 */
[----:B0-----:R-:W-:-:S04]  /*6370*/  FMUL.FTZ R0, R4, UR8 ;  /* 0x0000000804007c20 */ /* 0x001fc80008410000 */
[----:B------:R-:W-:-:S07]  /*6380*/  FMUL.FTZ R9, R0, R9 ;  /* 0x0000000900097220 */ /* 0x000fce0000410000 */
[----:B------:R-:W-:-:S05]  /*6390*/  @P0 FMUL.FTZ R9, R4, UR11 ;  /* 0x0000000b04090c20 */ /* 0x000fca0008410000 */
[----:B------:R-:W-:Y:S01]  /*63a0*/  STG.E desc[UR6][R2.64], R9 ;  /* 0x0000000902007986 */ /* 0x000fe2000c101906 */
[----:B------:R-:W-:Y:S05]  /*63b0*/  EXIT ;  /* 0x000000000000794d */ /* 0x000fea0003800000 */
.L_x_3214:
        /* <DEDUP_REMOVED lines=12> */
.L_x_7955:


//--------------------- .text._ZN2at6native27unrolled_elementwise_kernelIZZZNS0_60_GLOBAL__N__171e0b9f_22_ActivationEluKernel_cu_9e10b42f_306119elu_backward_kernelERNS_18TensorIteratorBaseERKN3c106ScalarES8_S8_bENKUlvE_clEvENKUlvE0_clEvEUlffE_St5arrayIPcLm3EELi4E23TrivialOffsetCalculatorILi2EjESF_ILi1EjENS0_6memory15LoadWithoutCastENSI_16StoreWithoutCastEEEviT_T0_T2_T3_T4_T5_ --------------------------
	.section	.text._ZN2at6native27unrolled_elementwise_kernelIZZZNS0_60_GLOBAL__N__171e0b9f_22_ActivationEluKernel_cu_9e10b42f_306119elu_backward_kernelERNS_18TensorIteratorBaseERKN3c106ScalarES8_S8_bENKUlvE_clEvENKUlvE0_clEvEUlffE_St5arrayIPcLm3EELi4E23TrivialOffsetCalculatorILi2EjESF_ILi1EjENS0_6memory15LoadWithoutCastENSI_16StoreWithoutCastEEEviT_T0_T2_T3_T4_T5_,"ax",@progbits
	.align	128
        .global         _ZN2at6native27unrolled_elementwise_kernelIZZZNS0_60_GLOBAL__N__171e0b9f_22_ActivationEluKernel_cu_9e10b42f_306119elu_backward_kernelERNS_18TensorIteratorBaseERKN3c106ScalarES8_S8_bENKUlvE_clEvENKUlvE0_clEvEUlffE_St5arrayIPcLm3EELi4E23TrivialOffsetCalculatorILi2EjESF_ILi1EjENS0_6memory15LoadWithoutCastENSI_16StoreWithoutCastEEEviT_T0_T2_T3_T4_T5_
        .type           _ZN2at6native27unrolled_elementwise_kernelIZZZNS0_60_GLOBAL__N__171e0b9f_22_ActivationEluKernel_cu_9e10b42f_306119elu_backward_kernelERNS_18TensorIteratorBaseERKN3c106ScalarES8_S8_bENKUlvE_clEvENKUlvE0_clEvEUlffE_St5arrayIPcLm3EELi4E23TrivialOffsetCalculatorILi2EjESF_ILi1EjENS0_6memory15LoadWithoutCastENSI_16StoreWithoutCastEEEviT_T0_T2_T3_T4_T5_,@function
        .size           _ZN2at6native27unrolled_elementwise_kernelIZZZNS0_60_GLOBAL__N__171e0b9f_22_ActivationEluKernel_cu_9e10b42f_306119elu_backward_kernelERNS_18TensorIteratorBaseERKN3c106ScalarES8_S8_bENKUlvE_clEvENKUlvE0_clEvEUlffE_St5arrayIPcLm3EELi4E23TrivialOffsetCalculatorILi2EjESF_ILi1EjENS0_6memory15LoadWithoutCastENSI_16StoreWithoutCastEEEviT_T0_T2_T3_T4_T5_,(.L_x_7956 - _ZN2at6native27unrolled_elementwise_kernelIZZZNS0_60_GLOBAL__N__171e0b9f_22_ActivationEluKernel_cu_9e10b42f_306119elu_backward_kernelERNS_18TensorIteratorBaseERKN3c106ScalarES8_S8_bENKUlvE_clEvENKUlvE0_clEvEUlffE_St5arrayIPcLm3EELi4E23TrivialOffsetCalculatorILi2EjESF_ILi1EjENS0_6memory15LoadWithoutCastENSI_16StoreWithoutCastEEEviT_T0_T2_T3_T4_T5_)
        .other          _ZN2at6native27unrolled_elementwise_kernelIZZZNS0_60_GLOBAL__N__171e0b9f_22_ActivationEluKernel_cu_9e10b42f_306119elu_backward_kernelERNS_18TensorIteratorBaseERKN3c106ScalarES8_S8_bENKUlvE_clEvENKUlvE0_clEvEUlffE_St5arrayIPcLm3EELi4E23TrivialOffsetCalculatorILi2EjESF_ILi1EjENS0_6memory15LoadWithoutCastENSI_16StoreWithoutCastEEEviT_T0_T2_T3_T4_T5_,@"STO_CUDA_ENTRY STV_DEFAULT"
_ZN2at6native27unrolled_elementwise_kernelIZZZNS0_60_GLOBAL__N__171e0b9f_22_ActivationEluKernel_cu_9e10b42f_306119elu_backward_kernelERNS_18TensorIteratorBaseERKN3c106ScalarES8_S8_bENKUlvE_clEvENKUlvE0_clEvEUlffE_St5arrayIPcLm3EELi4E23TrivialOffsetCalculatorILi2EjESF_ILi1EjENS0_6memory15LoadWithoutCastENSI_16StoreWithoutCastEEEviT_T0_T2_T3_T4_T5_:
.text._ZN2at6native27unrolled_elementwise_kernelIZZZNS0_60_GLOBAL__N__171e0b9f_22_ActivationEluKernel_cu_9e10b42f_306119elu_backward_kernelERNS_18TensorIteratorBaseERKN3c106ScalarES8_S8_bENKUlvE_clEvENKUlvE0_clEvEUlffE_St5arrayIPcLm3EELi4E23TrivialOffsetCalculatorILi2EjESF_ILi1EjENS0_6memory15LoadWithoutCastENSI_16StoreWithoutCastEEEviT_T0_T2_T3_T4_T5_:
[----:B------:R-:W-:Y:S01]  /*0000*/  LDC R1, c[0x0][0x37c] ;  /* 0x0000df00ff017b82 */ /* 0x000fe20000000800 */
[----:B------:R-:W0:Y:S07]  /*0010*/  S2R R0, SR_CTAID.X ;  /* 0x0000000000007919 */ /* 0x000e2e0000002500 */
[----:B------:R-:W0:Y:S01]  /*0020*/  LDC R3, c[0x0][0x380] ;  /* 0x0000e000ff037b82 */ /* 0x000e220000000800 */
[----:B------:R-:W1:Y:S01]  /*0030*/  LDCU.64 UR4, c[0x0][0x358] ;  /* 0x00006b00ff0477ac */ /* 0x000e620008000a00 */
[----:B------:R-:W-:Y:S01]  /*0040*/  HFMA2 R14, -RZ, RZ, 0, 0 ;  /* 0x00000000ff0e7431 */ /* 0x000fe200000001ff */
[----:B------:R-:W2:Y:S01]  /*0050*/  S2R R25, SR_TID.X ;  /* 0x0000000000197919 */ /* 0x000ea20000002100 */
        /* <DEDUP_REMOVED lines=14> */
[----:B------:R-:W0:Y:S02]  /*0140*/  @!P1 LDC.64 R16, c[0x0][0x3b0] ;  /* 0x0000ec00ff109b82 */ /* 0x000e240000000a00 */
[----:B--2---:R-:W-:Y:S01]  /*0150*/  @!P0 IMAD.WIDE.U32 R20, R13, 0x4, R20 ;  /* 0x000000040d148825 */ /* 0x004fe200078e0014 */
[----:B------:R-:W-:-:S07]  /*0160*/  CS2R R12, SRZ ;  /* 0x00000000000c7805 */ /* 0x000fce000001ff00 */
[C---:B------:R-:W-:Y:S01]  /*0170*/  @!P3 LEA R15, R0.reuse, R25, 0x9 ;  /* 0x00000019000fb211 */ /* 0x040fe200078e48ff */
[----:B------:R-:W2:Y:S01]  /*0180*/  @!P3 LDC.64 R2, c[0x0][0x3a8] ;  /* 0x0000ea00ff02bb82 */ /* 0x000ea20000000a00 */
[----:B------:R-:W-:Y:S01]  /*0190*/  @!P3 IADD3 R25, PT, PT, R25, 0x80, RZ ;  /* 0x000000801919b810 */ /* 0x000fe20007ffe0ff */
[----:B-1----:R1:W5:Y:S03]  /*01a0*/  @!P0 LDG.E R12, desc[UR4][R18.64] ;  /* 0x00000004120c8981 */ /* 0x002366000c1e1900 */
[----:B------:R-:W-:Y:S01]  /*01b0*/  ISETP.GE.AND P2, PT, R25, R10, PT ;  /* 0x0000000a1900720c */ /* 0x000fe20003f46270 */
[----:B----4-:R-:W-:Y:S01]  /*01c0*/  @!P1 IMAD.WIDE.U32 R22, R27, 0x4, R22 ;  /* 0x000000041b169825 */ /* 0x010fe200078e0016 */
[----:B------:R4:W5:Y:S01]  /*01d0*/  @!P0 LDG.E R13, desc[UR4][R20.64] ;  /* 0x00000004140d8981 */ /* 0x000962000c1e1900 */
[----:B------:R-:W3:Y:S03]  /*01e0*/  @!P3 LDC.64 R8, c[0x0][0x3b0] ;  /* 0x0000ec00ff08bb82 */ /* 0x000ee60000000a00 */
[----:B------:R4:W5:Y:S07]  /*01f0*/  @!P1 LDG.E R14, desc[UR4][R22.64] ;  /* 0x00000004160e9981 */ /* 0x00096e000c1e1900 */
[----:B------:R-:W4:Y:S08]  /*0200*/  @!P2 LDC.64 R6, c[0x0][0x3a8] ;  /* 0x0000ea00ff06ab82 */ /* 0x000f300000000a00 */
[----:B------:R-:W4:Y:S01]  /*0210*/  @!P2 LDC.64 R4, c[0x0][0x3b0] ;  /* 0x0000ec00ff04ab82 */ /* 0x000f220000000a00 */
[----:B------:R-:W-:Y:S01]  /*0220*/  @!P2 LEA R25, R0, R25, 0x9 ;  /* 0x000000190019a211 */ /* 0x000fe200078e48ff */
[----:B--2---:R-:W-:Y:S01]  /*0230*/  @!P3 IMAD.WIDE.U32 R2, R15, 0x4, R2 ;  /* 0x000000040f02b825 */ /* 0x004fe200078e0002 */
[----:B-1----:R-:W-:-:S03]  /*0240*/  CS2R R18, SRZ ;  /* 0x0000000000127805 */ /* 0x002fc6000001ff00 */
[----:B---3--:R-:W-:Y:S01]  /*0250*/  @!P3 IMAD.WIDE.U32 R8, R15, 0x4, R8 ;  /* 0x000000040f08b825 */ /* 0x008fe200078e0008 */
[----:B------:R-:W-:-:S03]  /*0260*/  MOV R15, RZ ;  /* 0x000000ff000f7202 */ /* 0x000fc60000000f00 */
[----:B0-----:R-:W-:Y:S01]  /*0270*/  @!P1 IMAD.WIDE.U32 R16, R27, 0x4, R16 ;  /* 0x000000041b109825 */ /* 0x001fe200078e0010 */
[----:B------:R0:W5:Y:S03]  /*0280*/  @!P3 LDG.E R19, desc[UR4][R8.64] ;  /* 0x000000040813b981 */ /* 0x000166000c1e1900 */
[----:B----4-:R-:W-:-:S05]  /*0290*/  @!P2 IMAD.WIDE.U32 R6, R25, 0x4, R6 ;  /* 0x000000041906a825 */ /* 0x010fca00078e0006 */
[----:B------:R0:W5:Y:S01]  /*02a0*/  @!P2 LDG.E R18, desc[UR4][R6.64] ;  /* 0x000000040612a981 */ /* 0x000162000c1e1900 */
[----:B------:R-:W-:Y:S01]  /*02b0*/  @!P2 IMAD.WIDE.U32 R4, R25, 0x4, R4 ;  /* 0x000000041904a825 */ /* 0x000fe200078e0004 */
[----:B------:R-:W-:-:S04]  /*02c0*/  CS2R R24, SRZ ;  /* 0x0000000000187805 */ /* 0x000fc8000001ff00 */
[----:B------:R0:W5:Y:S04]  /*02d0*/  @!P2 LDG.E R15, desc[UR4][R4.64] ;  /* 0x00000004040fa981 */ /* 0x000168000c1e1900 */
[----:B------:R0:W5:Y:S04]  /*02e0*/  @!P1 LDG.E R25, desc[UR4][R16.64] ;  /* 0x0000000410199981 */ /* 0x000168000c1e1900 */
[----:B------:R0:W5:Y:S01]  /*02f0*/  @!P3 LDG.E R24, desc[UR4][R2.64] ;  /* 0x000000040218b981 */ /* 0x000162000c1e1900 */
[----:B------:R-:W-:Y:S01]  /*0300*/  UISETP.NE.AND UP0, UPT, UR6, URZ, UPT ;  /* 0x000000ff0600728c */ /* 0x000fe2000bf05270 */
[----:B------:R-:W-:Y:S08]  /*0310*/  BSSY.RECONVERGENT B0, `(.L_x_3215) ;  /* 0x000006f000007945 */ /* 0x000ff00003800200 */
[----:B0-----:R-:W-:Y:S05]  /*0320*/  BRA.U UP0, `(.L_x_3216) ;  /* 0x0000000500187547 */ /* 0x001fea000b800000 */
[----:B------:R-:W-:Y:S01]  /*0330*/  ISETP.GE.AND P0, PT, R11, R10, PT ;  /* 0x0000000a0b00720c */ /* 0x000fe20003f06270 */
[----:B------:R-:W-:-:S12]  /*0340*/  BSSY.RECONVERGENT B1, `(.L_x_3217) ;  /* 0x000000f000017945 */ /* 0x000fd80003800200 */
[----:B------:R-:W-:Y:S05]  /*0350*/  @P0 BRA `(.L_x_3218) ;  /* 0x0000000000340947 */ /* 0x000fea0003800000 */
[----:B-----5:R-:W-:-:S13]  /*0360*/  FSETP.GTU.FTZ.AND P1, PT, R13, RZ, PT ;  /* 0x000000ff0d00720b */ /* 0x020fda0003f3c000 */
        /* <DEDUP_REMOVED lines=10> */
.L_x_3219:
[----:B------:R-:W0:Y:S02]  /*0410*/  LDCU UR6, c[0x0][0x38c] ;  /* 0x00007180ff0677ac */ /* 0x000e240008000800 */
[----:B0-----:R-:W-:-:S07]  /*0420*/  FMUL.FTZ R12, R12, UR6 ;  /* 0x000000060c0c7c20 */ /* 0x001fce0008410000 */
.L_x_3218:
[----:B------:R-:W-:Y:S05]  /*0430*/  BSYNC.RECONVERGENT B1 ;  /* 0x0000000000017941 */ /* 0x000fea0003800200 */
.L_x_3217:
[----:B------:R-:W-:Y:S01]  /*0440*/  IADD3 R17, PT, PT, R11, 0x80, RZ ;  /* 0x000000800b117810 */ /* 0x000fe20007ffe0ff */
[----:B------:R-:W-:Y:S03]  /*0450*/  BSSY.RECONVERGENT B1, `(.L_x_3220) ;  /* 0x0000010000017945 */ /* 0x000fe60003800200 */
[----:B------:R-:W-:-:S13]  /*0460*/  ISETP.GE.AND P1, PT, R17, R10, PT ;  /* 0x0000000a1100720c */ /* 0x000fda0003f26270 */
        /* <DEDUP_REMOVED lines=12> */
.L_x_3222:
[----:B------:R-:W0:Y:S02]  /*0530*/  LDCU UR6, c[0x0][0x38c] ;  /* 0x00007180ff0677ac */ /* 0x000e240008000800 */
[----:B0-----:R-:W-:-:S07]  /*0540*/  FMUL.FTZ R14, R14, UR6 ;  /* 0x000000060e0e7c20 */ /* 0x001fce0008410000 */
.L_x_3221:
[----:B------:R-:W-:Y:S05]  /*0550*/  BSYNC.RECONVERGENT B1 ;  /* 0x0000000000017941 */ /* 0x000fea0003800200 */
.L_x_3220:
        /* <DEDUP_REMOVED lines=15> */
.L_x_3225:
[----:B------:R-:W0:Y:S02]  /*0650*/  LDCU UR6, c[0x0][0x38c] ;  /* 0x00007180ff0677ac */ /* 0x000e240008000800 */
[----:B0-----:R-:W-:-:S07]  /*0660*/  FMUL.FTZ R24, R24, UR6 ;  /* 0x0000000618187c20 */ /* 0x001fce0008410000 */
.L_x_3224:
[----:B------:R-:W-:Y:S05]  /*0670*/  BSYNC.RECONVERGENT B1 ;  /* 0x0000000000017941 */ /* 0x000fea0003800200 */
.L_x_3223:
[----:B------:R-:W-:-:S04]  /*0680*/  IADD3 R3, PT, PT, R11, 0x180, RZ ;  /* 0x000001800b037810 */ /* 0x000fc80007ffe0ff */
        /* <DEDUP_REMOVED lines=13> */
.L_x_3227:
[----:B------:R-:W0:Y:S02]  /*0760*/  LDCU UR6, c[0x0][0x38c] ;  /* 0x00007180ff0677ac */ /* 0x000e240008000800 */
[----:B0-----:R-:W-:Y:S01]  /*0770*/  FMUL.FTZ R18, R18, UR6 ;  /* 0x0000000612127c20 */ /* 0x001fe20008410000 */
[----:B------:R-:W-:Y:S06]  /*0780*/  BRA `(.L_x_3226) ;  /* 0x00000000009c7947 */ /* 0x000fec0003800000 */
.L_x_3216:
[CC--:B------:R-:W-:Y:S02]  /*0790*/  ISETP.GE.AND P0, PT, R11.reuse, R10.reuse, PT ;  /* 0x0000000a0b00720c */ /* 0x0c0fe40003f06270 */
[C---:B------:R-:W-:Y:S02]  /*07a0*/  IADD3 R17, PT, PT, R11.reuse, 0x80, RZ ;  /* 0x000000800b117810 */ /* 0x040fe40007ffe0ff */
[C---:B------:R-:W-:Y:S02]  /*07b0*/  IADD3 R7, PT, PT, R11.reuse, 0x100, RZ ;  /* 0x000001000b077810 */ /* 0x040fe40007ffe0ff */
[----:B------:R-:W-:Y:S02]  /*07c0*/  IADD3 R9, PT, PT, R11, 0x180, RZ ;  /* 0x000001800b097810 */ /* 0x000fe40007ffe0ff */
[-C--:B------:R-:W-:Y:S02]  /*07d0*/  ISETP.GE.AND P3, PT, R17, R10.reuse, PT ;  /* 0x0000000a1100720c */ /* 0x080fe40003f66270 */
[----:B------:R-:W-:-:S02]  /*07e0*/  ISETP.GE.AND P2, PT, R7, R10, PT ;  /* 0x0000000a0700720c */ /* 0x000fc40003f46270 */
[----:B------:R-:W-:Y:S01]  /*07f0*/  ISETP.GE.AND P1, PT, R9, R10, PT ;  /* 0x0000000a0900720c */ /* 0x000fe20003f26270 */
[----:B------:R-:W0:Y:S01]  /*0800*/  @!P0 LDC R5, c[0x0][0x390] ;  /* 0x0000e400ff058b82 */ /* 0x000e220000000800 */
[----:B-----5:R-:W-:Y:S02]  /*0810*/  FSETP.GTU.AND P4, PT, R13, RZ, !P0 ;  /* 0x000000ff0d00720b */ /* 0x020fe4000478c000 */
[----:B------:R-:W-:Y:S02]  /*0820*/  FSETP.GTU.AND P5, PT, R19, RZ, !P2 ;  /* 0x000000ff1300720b */ /* 0x000fe400057ac000 */
[----:B------:R-:W-:-:S03]  /*0830*/  FSETP.GTU.AND P6, PT, R15, RZ, !P1 ;  /* 0x000000ff0f00720b */ /* 0x000fc60004fcc000 */
[----:B------:R-:W1:Y:S08]  /*0840*/  @!P0 LDC.64 R2, c[0x0][0x388] ;  /* 0x0000e200ff028b82 */ /* 0x000e700000000a00 */
[----:B------:R-:W2:Y:S01]  /*0850*/  @!P1 LDC.64 R8, c[0x0][0x388] ;  /* 0x0000e200ff089b82 */ /* 0x000ea20000000a00 */
[----:B0-----:R-:W-:-:S07]  /*0860*/  @!P0 FMUL.FTZ R7, R12, R5 ;  /* 0x000000050c078220 */ /* 0x001fce0000410000 */
[----:B------:R-:W0:Y:S01]  /*0870*/  @!P3 LDC R23, c[0x0][0x390] ;  /* 0x0000e400ff17bb82 */ /* 0x000e220000000800 */
[----:B-1----:R-:W-:-:S07]  /*0880*/  @!P0 FADD.FTZ R2, R13, R2 ;  /* 0x000000020d028221 */ /* 0x002fce0000010000 */
[----:B------:R-:W1:Y:S01]  /*0890*/  @!P3 LDC.64 R4, c[0x0][0x388] ;  /* 0x0000e200ff04bb82 */ /* 0x000e620000000a00 */
[----:B------:R-:W-:Y:S01]  /*08a0*/  @!P0 FMUL.FTZ R2, R7, R2 ;  /* 0x0000000207028220 */ /* 0x000fe20000410000 */
[----:B------:R-:W-:Y:S01]  /*08b0*/  @P4 FMUL.FTZ R2, R12, R3 ;  /* 0x000000030c024220 */ /* 0x000fe20000410000 */
[----:B------:R-:W-:Y:S01]  /*08c0*/  FSETP.GTU.AND P4, PT, R25, RZ, !P3 ;  /* 0x000000ff1900720b */ /* 0x000fe20005f8c000 */
[----:B--2---:R-:W-:-:S04]  /*08d0*/  @!P1 FADD.FTZ R8, R15, R8 ;  /* 0x000000080f089221 */ /* 0x004fc80000010000 */
[----:B------:R-:W2:Y:S01]  /*08e0*/  @!P2 LDC.64 R6, c[0x0][0x388] ;  /* 0x0000e200ff06ab82 */ /* 0x000ea20000000a00 */
[----:B------:R-:W-:-:S07]  /*08f0*/  @!P0 MOV R12, R2 ;  /* 0x00000002000c8202 */ /* 0x000fce0000000f00 */
[----:B------:R-:W3:Y:S01]  /*0900*/  @!P2 LDC R21, c[0x0][0x390] ;  /* 0x0000e400ff15ab82 */ /* 0x000ee20000000800 */
[----:B0-----:R-:W-:-:S07]  /*0910*/  @!P3 FMUL.FTZ R23, R14, R23 ;  /* 0x000000170e17b220 */ /* 0x001fce0000410000 */
[----:B------:R-:W0:Y:S01]  /*0920*/  @!P1 LDC R13, c[0x0][0x390] ;  /* 0x0000e400ff0d9b82 */ /* 0x000e220000000800 */
[----:B-1----:R-:W-:-:S04]  /*0930*/  @!P3 FADD.FTZ R4, R25, R4 ;  /* 0x000000041904b221 */ /* 0x002fc80000010000 */
[----:B------:R-:W-:Y:S01]  /*0940*/  @!P3 FMUL.FTZ R4, R23, R4 ;  /* 0x000000041704b220 */ /* 0x000fe20000410000 */
[----:B------:R-:W-:Y:S01]  /*0950*/  @P4 FMUL.FTZ R4, R14, R5 ;  /* 0x000000050e044220 */ /* 0x000fe20000410000 */
[----:B--2---:R-:W-:-:S04]  /*0960*/  @!P2 FADD.FTZ R6, R19, R6 ;  /* 0x000000061306a221 */ /* 0x004fc80000010000 */
[----:B------:R-:W-:Y:S01]  /*0970*/  @!P3 MOV R14, R4 ;  /* 0x00000004000eb202 */ /* 0x000fe20000000f00 */
[----:B---3--:R-:W-:-:S04]  /*0980*/  @!P2 FMUL.FTZ R21, R24, R21 ;  /* 0x000000151815a220 */ /* 0x008fc80000410000 */
[----:B------:R-:W-:Y:S01]  /*0990*/  @!P2 FMUL.FTZ R6, R21, R6 ;  /* 0x000000061506a220 */ /* 0x000fe20000410000 */
[----:B------:R-:W-:Y:S01]  /*09a0*/  @P5 FMUL.FTZ R6, R24, R7 ;  /* 0x0000000718065220 */ /* 0x000fe20000410000 */
[----:B0-----:R-:W-:-:S04]  /*09b0*/  @!P1 FMUL.FTZ R13, R18, R13 ;  /* 0x0000000d120d9220 */ /* 0x001fc80000410000 */
[----:B------:R-:W-:Y:S01]  /*09c0*/  @!P2 MOV R24, R6 ;  /* 0x000000060018a202 */ /* 0x000fe20000000f00 */
[----:B------:R-:W-:Y:S01]  /*09d0*/  @!P1 FMUL.FTZ R8, R13, R8 ;  /* 0x000000080d089220 */ /* 0x000fe20000410000 */
[----:B------:R-:W-:-:S05]  /*09e0*/  @P6 FMUL.FTZ R8, R18, R9 ;  /* 0x0000000912086220 */ /* 0x000fca0000410000 */
[----:B------:R-:W-:-:S07]  /*09f0*/  @!P1 MOV R18, R8 ;  /* 0x0000000800129202 */ /* 0x000fce0000000f00 */
.L_x_3226:
[----:B------:R-:W-:Y:S05]  /*0a00*/  BSYNC.RECONVERGENT B0 ;  /* 0x0000000000007941 */ /* 0x000fea0003800200 */
.L_x_3215:
[----:B------:R-:W0:Y:S01]  /*0a10*/  @!P0 LDC.64 R2, c[0x0][0x3a0] ;  /* 0x0000e800ff028b82 */ /* 0x000e220000000a00 */
[----:B------:R-:W-:Y:S01]  /*0a20*/  @!P0 LEA R5, R0, R11, 0x9 ;  /* 0x0000000b00058211 */ /* 0x000fe200078e48ff */
[----:B------:R-:W-:Y:S01]  /*0a30*/  BSSY.RECONVERGENT B0, `(.L_x_3228) ;  /* 0x0000010000007945 */ /* 0x000fe20003800200 */
[----:B------:R-:W-:-:S04]  /*0a40*/  @!P0 MOV R11, R17 ;  /* 0x00000011000b8202 */ /* 0x000fc80000000f00 */
[----:B------:R-:W-:Y:S01]  /*0a50*/  ISETP.GE.AND P1, PT, R11, R10, PT ;  /* 0x0000000a0b00720c */ /* 0x000fe20003f26270 */
[----:B0-----:R-:W-:-:S05]  /*0a60*/  @!P0 IMAD.WIDE.U32 R2, R5, 0x4, R2 ;  /* 0x0000000405028825 */ /* 0x001fca00078e0002 */
[----:B-----5:R0:W-:Y:S07]  /*0a70*/  @!P0 STG.E desc[UR4][R2.64], R12 ;  /* 0x0000000c02008986 */ /* 0x0201ee000c101904 */
        /* <DEDUP_REMOVED lines=9> */
[----:B------:R1:W-:Y:S04]  /*0b10*/  STG.E desc[UR4][R4.64], R14 ;  /* 0x0000000e04007986 */ /* 0x0003e8000c101904 */
[----:B------:R1:W-:Y:S02]  /*0b20*/  @!P0 STG.E desc[UR4][R2.64], R24 ;  /* 0x0000001802008986 */ /* 0x0003e4000c101904 */
.L_x_3229:
[----:B------:R-:W-:Y:S05]  /*0b30*/  BSYNC.RECONVERGENT B0 ;  /* 0x0000000000007941 */ /* 0x000fea0003800200 */
.L_x_3228:
[----:B------:R-:W-:-:S13]  /*0b40*/  ISETP.GE.AND P0, PT, R11, R10, PT ;  /* 0x0000000a0b00720c */ /* 0x000fda0003f06270 */
[----:B------:R-:W-:Y:S05]  /*0b50*/  @P0 EXIT ;  /* 0x000000000000094d */ /* 0x000fea0003800000 */
[----:B01----:R-:W0:Y:S01]  /*0b60*/  LDC.64 R2, c[0x0][0x3a0] ;  /* 0x0000e800ff027b82 */ /* 0x003e220000000a00 */
[----:B------:R-:W-:-:S05]  /*0b70*/  LEA R11, R0, R11, 0x9 ;  /* 0x0000000b000b7211 */ /* 0x000fca00078e48ff */
[----:B0-----:R-:W-:-:S05]  /*0b80*/  IMAD.WIDE.U32 R2, R11, 0x4, R2 ;  /* 0x000000040b027825 */ /* 0x001fca00078e0002 */
[----:B------:R-:W-:Y:S01]  /*0b90*/  STG.E desc[UR4][R2.64], R18 ;  /* 0x0000001202007986 */ /* 0x000fe2000c101904 */
[----:B------:R-:W-:Y:S05]  /*0ba0*/  EXIT ;  /* 0x000000000000794d */ /* 0x000fea0003800000 */
.L_x_3230:
        /* <DEDUP_REMOVED lines=13> */
.L_x_7956:


//--------------------- .text._ZN2at6native29vectorized_elementwise_kernelILi2EZZZNS0_60_GLOBAL__N__171e0b9f_22_ActivationEluKernel_cu_9e10b42f_306119elu_backward_kernelERNS_18TensorIteratorBaseERKN3c106ScalarES8_S8_bENKUlvE_clEvENKUlvE0_clEvEUlffE_St5arrayIPcLm3EEEEviT0_T1_ --------------------------
	.section	.text._ZN2at6native29vectorized_elementwise_kernelILi2EZZZNS0_60_GLOBAL__N__171e0b9f_22_ActivationEluKernel_cu_9e10b42f_306119elu_backward_kernelERNS_18TensorIteratorBaseERKN3c106ScalarES8_S8_bENKUlvE_clEvENKUlvE0_clEvEUlffE_St5arrayIPcLm3EEEEviT0_T1_,"ax",@progbits
	.align	128
        .global         _ZN2at6native29vectorized_elementwise_kernelILi2EZZZNS0_60_GLOBAL__N__171e0b9f_22_ActivationEluKernel_cu_9e10b42f_306119elu_backward_kernelERNS_18TensorIteratorBaseERKN3c106ScalarES8_S8_bENKUlvE_clEvENKUlvE0_clEvEUlffE_St5arrayIPcLm3EEEEviT0_T1_
        .type           _ZN2at6native29vectorized_elementwise_kernelILi2EZZZNS0_60_GLOBAL__N__171e0b9f_22_ActivationEluKernel_cu_9e10b42f_306119elu_backward_kernelERNS_18TensorIteratorBaseERKN3c106ScalarES8_S8_bENKUlvE_clEvENKUlvE0_clEvEUlffE_St5arrayIPcLm3EEEEviT0_T1_,@function
        .size           _ZN2at6native29vectorized_elementwise_kernelILi2EZZZNS0_60_GLOBAL__N__171e0b9f_22_ActivationEluKernel_cu_9e10b42f_306119elu_backward_kernelERNS_18TensorIteratorBaseERKN3c106ScalarES8_S8_bENKUlvE_clEvENKUlvE0_clEvEUlffE_St5arrayIPcLm3EEEEviT0_T1_,(.L_x_7957 - _ZN2at6native29vectorized_elementwise_kernelILi2EZZZNS0_60_GLOBAL__N__171e0b9f_22_ActivationEluKernel_cu_9e10b42f_306119elu_backward_kernelERNS_18TensorIteratorBaseERKN3c106ScalarES8_S8_bENKUlvE_clEvENKUlvE0_clEvEUlffE_St5arrayIPcLm3EEEEviT0_T1_)
        .other          _ZN2at6native29vectorized_elementwise_kernelILi2EZZZNS0_60_GLOBAL__N__171e0b9f_22_ActivationEluKernel_cu_9e10b42f_306119elu_backward_kernelERNS_18TensorIteratorBaseERKN3c106ScalarES8_S8_bENKUlvE_clEvENKUlvE0_clEvEUlffE_St5arrayIPcLm3EEEEviT0_T1_,@"STO_CUDA_ENTRY STV_DEFAULT"
_ZN2at6native29vectorized_elementwise_kernelILi2EZZZNS0_60_GLOBAL__N__171e0b9f_22_ActivationEluKernel_cu_9e10b42f_306119elu_backward_kernelERNS_18TensorIteratorBaseERKN3c106ScalarES8_S8_bENKUlvE_clEvENKUlvE0_clEvEUlffE_St5arrayIPcLm3EEEEviT0_T1_:
.text._ZN2at6native29vectorized_elementwise_kernelILi2EZZZNS0_60_GLOBAL__N__171e0b9f_22_ActivationEluKernel_cu_9e10b42f_306119elu_backward_kernelERNS_18TensorIteratorBaseERKN3c106ScalarES8_S8_bENKUlvE_clEvENKUlvE0_clEvEUlffE_St5arrayIPcLm3EEEEviT0_T1_:
        /* <DEDUP_REMOVED lines=10> */
[----:B------:R-:W-:Y:S01]  /*00a0*/  HFMA2 R8, -RZ, RZ, 0, 0 ;  /* 0x00000000ff087431 */ /* 0x000fe200000001ff */
[----:B------:R-:W-:Y:S01]  /*00b0*/  MOV R29, RZ ;  /* 0x000000ff001d7202 */ /* 0x000fe20000000f00 */
[----:B------:R-:W-:Y:S01]  /*00c0*/  HFMA2 R10, -RZ, RZ, 0, 0 ;  /* 0x00000000ff0a7431 */ /* 0x000fe200000001ff */
        /* <DEDUP_REMOVED lines=12> */
[----:B------:R-:W0:Y:S03]  /*0190*/  @!P5 LDC.64 R18, c[0x0][0x3b0] ;  /* 0x0000ec00ff12db82 */ /* 0x000e260000000a00 */
[----:B------:R3:W5:Y:S01]  /*01a0*/  @!P6 LDG.E R8, desc[UR4][R2.64] ;  /* 0x000000040208e981 */ /* 0x000762000c1e1900 */
[----:B-1----:R-:W-:-:S06]  /*01b0*/  @!P6 IMAD.WIDE.U32 R12, R23, 0x4, R12 ;  /* 0x00000004170ce825 */ /* 0x002fcc00078e000c */
[----:B------:R-:W-:Y:S01]  /*01c0*/  @!P4 IADD3 R7, PT, PT, R9, R4, RZ ;  /* 0x000000040907c210 */ /* 0x000fe20007ffe0ff */
[----:B------:R-:W1:Y:S01]  /*01d0*/  @!P4 LDC.64 R16, c[0x0][0x3a8] ;  /* 0x0000ea00ff10cb82 */ /* 0x000e620000000a00 */
[----:B------:R-:W-:Y:S01]  /*01e0*/  @!P4 IADD3 R4, PT, PT, R4, 0x80, RZ ;  /* 0x000000800404c810 */ /* 0x000fe20007ffe0ff */
[----:B------:R4:W5:Y:S03]  /*01f0*/  @!P6 LDG.E R29, desc[UR4][R12.64] ;  /* 0x000000040c1de981 */ /* 0x000966000c1e1900 */
[----:B------:R-:W-:Y:S01]  /*0200*/  ISETP.GE.U32.AND P3, PT, R4, R11, PT ;  /* 0x0000000b0400720c */ /* 0x000fe20003f66070 */
[----:B--2---:R-:W-:Y:S02]  /*0210*/  @!P5 IMAD.WIDE.U32 R20, R25, 0x4, R20 ;  /* 0x000000041914d825 */ /* 0x004fe400078e0014 */
[----:B------:R-:W2:Y:S01]  /*0220*/  @!P4 LDC.64 R14, c[0x0][0x3b0] ;  /* 0x0000ec00ff0ecb82 */ /* 0x000ea20000000a00 */
[----:B---3--:R-:W-:-:S02]  /*0230*/  CS2R R2, SRZ ;  /* 0x0000000000027805 */ /* 0x008fc4000001ff00 */
[----:B------:R-:W-:Y:S01]  /*0240*/  MOV R0, RZ ;  /* 0x000000ff00007202 */ /* 0x000fe20000000f00 */
[----:B------:R3:W5:Y:S06]  /*0250*/  @!P5 LDG.E R10, desc[UR4][R20.64] ;  /* 0x00000004140ad981 */ /* 0x00076c000c1e1900 */
[----:B------:R-:W-:Y:S01]  /*0260*/  @!P3 IADD3 R5, PT, PT, R9, R4, RZ ;  /* 0x000000040905b210 */ /* 0x000fe20007ffe0ff */
[----:B------:R-:W3:Y:S01]  /*0270*/  @!P3 LDC.64 R32, c[0x0][0x3a8] ;  /* 0x0000ea00ff20bb82 */ /* 0x000ee20000000a00 */
[----:B------:R-:W-:-:S04]  /*0280*/  @!P3 IADD3 R4, PT, PT, R4, 0x80, RZ ;  /* 0x000000800404b810 */ /* 0x000fc80007ffe0ff */
[----:B------:R-:W-:Y:S01]  /*0290*/  ISETP.GE.U32.AND P2, PT, R4, R11, PT ;  /* 0x0000000b0400720c */ /* 0x000fe20003f46070 */
[----:B-1----:R-:W-:Y:S02]  /*02a0*/  @!P4 IMAD.WIDE.U32 R16, R7, 0x4, R16 ;  /* 0x000000040710c825 */ /* 0x002fe400078e0010 */
[----:B------:R-:W1:Y:S02]  /*02b0*/  @!P3 LDC.64 R34, c[0x0][0x3b0] ;  /* 0x0000ec00ff22bb82 */ /* 0x000e640000000a00 */
[----:B0-----:R-:W-:Y:S01]  /*02c0*/  @!P5 IMAD.WIDE.U32 R18, R25, 0x4, R18 ;  /* 0x000000041912d825 */ /* 0x001fe200078e0012 */
[----:B------:R-:W5:Y:S03]  /*02d0*/  @!P4 LDG.E R0, desc[UR4][R16.64] ;  /* 0x000000041000c981 */ /* 0x000f66000c1e1900 */
[----:B--2---:R-:W-:-:S04]  /*02e0*/  @!P4 IMAD.WIDE.U32 R14, R7, 0x4, R14 ;  /* 0x00000004070ec825 */ /* 0x004fc800078e000e */
[----:B------:R-:W-:Y:S01]  /*02f0*/  @!P2 IADD3 R31, PT, PT, R9, R4, RZ ;  /* 0x00000004091fa210 */ /* 0x000fe20007ffe0ff */
[----:B------:R-:W0:Y:S01]  /*0300*/  @!P2 LDC.64 R26, c[0x0][0x3a8] ;  /* 0x0000ea00ff1aab82 */ /* 0x000e220000000a00 */
[----:B------:R-:W-:Y:S01]  /*0310*/  @!P2 IADD3 R4, PT, PT, R4, 0x80, RZ ;  /* 0x000000800404a810 */ /* 0x000fe20007ffe0ff */
[----:B------:R-:W5:Y:S03]  /*0320*/  @!P5 LDG.E R3, desc[UR4][R18.64] ;  /* 0x000000041203d981 */ /* 0x000f66000c1e1900 */
[----:B------:R-:W-:-:S03]  /*0330*/  ISETP.GE.U32.AND P1, PT, R4, R11, PT ;  /* 0x0000000b0400720c */ /* 0x000fc60003f26070 */
[----:B------:R-:W2:Y:S10]  /*0340*/  @!P2 LDC.64 R24, c[0x0][0x3b0] ;  /* 0x0000ec00ff18ab82 */ /* 0x000eb40000000a00 */
[C---:B------:R-:W-:Y:S01]  /*0350*/  @!P1 IADD3 R37, PT, PT, R9.reuse, R4, RZ ;  /* 0x0000000409259210 */ /* 0x040fe20007ffe0ff */
[----:B------:R-:W-:Y:S01]  /*0360*/  HFMA2 R7, -RZ, RZ, 0, 0 ;  /* 0x00000000ff077431 */ /* 0x000fe200000001ff */
[----:B------:R-:W-:Y:S01]  /*0370*/  @!P1 IADD3 R4, PT, PT, R4, 0x80, RZ ;  /* 0x0000008004049810 */ /* 0x000fe20007ffe0ff */
[----:B----4-:R-:W4:Y:S03]  /*0380*/  @!P1 LDC.64 R12, c[0x0][0x3a8] ;  /* 0x0000ea00ff0c9b82 */ /* 0x010f260000000a00 */
[C---:B------:R-:W-:Y:S01]  /*0390*/  ISETP.GE.U32.AND P0, PT, R4.reuse, R11, PT ;  /* 0x0000000b0400720c */ /* 0x040fe20003f06070 */
[----:B------:R1:W5:Y:S04]  /*03a0*/  @!P4 LDG.E R7, desc[UR4][R14.64] ;  /* 0x000000040e07c981 */ /* 0x000368000c1e1900 */
[----:B------:R-:W4:Y:S08]  /*03b0*/  @!P1 LDC.64 R22, c[0x0][0x3b0] ;  /* 0x0000ec00ff169b82 */ /* 0x000f300000000a00 */
[----:B------:R-:W-:Y:S01]  /*03c0*/  @!P0 IADD3 R28, PT, PT, R9, R4, RZ ;  /* 0x00000004091c8210 */ /* 0x000fe20007ffe0ff */
[----:B---3--:R-:W3:Y:S01]  /*03d0*/  @!P0 LDC.64 R20, c[0x0][0x3b0] ;  /* 0x0000ec00ff148b82 */ /* 0x008ee20000000a00 */
[----:B------:R-:W-:-:S04]  /*03e0*/  @!P0 IADD3 R4, PT, PT, R4, 0x80, RZ ;  /* 0x0000008004048810 */ /* 0x000fc80007ffe0ff */
[----:B------:R-:W-:-:S03]  /*03f0*/  ISETP.GE.U32.AND P6, PT, R4, R11, PT ;  /* 0x0000000b0400720c */ /* 0x000fc60003fc6070 */
[----:B-1----:R-:W1:Y:S10]  /*0400*/  @!P0 LDC.64 R14, c[0x0][0x3a8] ;  /* 0x0000ea00ff0e8b82 */ /* 0x002e740000000a00 */
[----:B------:R-:W4:Y:S08]  /*0410*/  @!P6 LDC.64 R18, c[0x0][0x3a8] ;  /* 0x0000ea00ff12eb82 */ /* 0x000f300000000a00 */
[----:B------:R-:W3:Y:S01]  /*0420*/  @!P6 LDC.64 R16, c[0x0][0x3b0] ;  /* 0x0000ec00ff10eb82 */ /* 0x000ee20000000a00 */
[----:B------:R-:W-:-:S04]  /*0430*/  @!P3 IMAD.WIDE.U32 R32, R5, 0x4, R32 ;  /* 0x000000040520b825 */ /* 0x000fc800078e0020 */
[----:B------:R-:W-:Y:S02]  /*0440*/  HFMA2 R30, -RZ, RZ, 0, 0 ;  /* 0x00000000ff1e7431 */ /* 0x000fe400000001ff */
[C---:B0-----:R-:W-:Y:S01]  /*0450*/  @!P2 IMAD.WIDE.U32 R26, R31.reuse, 0x4, R26 ;  /* 0x000000041f1aa825 */ /* 0x041fe200078e001a */
[----:B------:R0:W5:Y:S03]  /*0460*/  @!P3 LDG.E R2, desc[UR4][R32.64] ;  /* 0x000000042002b981 */ /* 0x000166000c1e1900 */
[----:B--2---:R-:W-:Y:S01]  /*0470*/  @!P2 IMAD.WIDE.U32 R24, R31, 0x4, R24 ;  /* 0x000000041f18a825 */ /* 0x004fe200078e0018 */
[----:B------:R-:W-:Y:S01]  /*0480*/  MOV R31, RZ ;  /* 0x000000ff001f7202 */ /* 0x000fe20000000f00 */
[----:B------:R2:W5:Y:S01]  /*0490*/  @!P2 LDG.E R30, desc[UR4][R26.64] ;  /* 0x000000041a1ea981 */ /* 0x000562000c1e1900 */
[----:B0-----:R-:W-:Y:S01]  /*04a0*/  @!P6 IADD3 R33, PT, PT, R9, R4, RZ ;  /* 0x000000040921e210 */ /* 0x001fe20007ffe0ff */
[----:B------:R-:W-:-:S02]  /*04b0*/  HFMA2 R32, -RZ, RZ, 0, 0 ;  /* 0x00000000ff207431 */ /* 0x000fc400000001ff */
[----:B------:R-:W-:-:S04]  /*04c0*/  @!P3 IMAD.WIDE.U32 R34, R5, 0x4, R34 ;  /* 0x000000040522b825 */ /* 0x000fc800078e0022 */
[----:B------:R-:W-:Y:S01]  /*04d0*/  HFMA2 R4, -RZ, RZ, 0, 0 ;  /* 0x00000000ff047431 */ /* 0x000fe200000001ff */
[----:B------:R0:W5:Y:S01]  /*04e0*/  @!P2 LDG.E R31, desc[UR4][R24.64] ;  /* 0x00000004181fa981 */ /* 0x000162000c1e1900 */
[----:B------:R-:W-:Y:S01]  /*04f0*/  MOV R5, RZ ;  /* 0x000000ff00057202 */ /* 0x000fe20000000f00 */
[----:B----4-:R-:W-:Y:S01]  /*0500*/  @!P6 IMAD.WIDE.U32 R18, R33, 0x4, R18 ;  /* 0x000000042112e825 */ /* 0x010fe200078e0012 */
[----:B--2---:R-:W-:-:S03]  /*0510*/  CS2R R26, SRZ ;  /* 0x00000000001a7805 */ /* 0x004fc6000001ff00 */
[----:B---3--:R-:W-:Y:S01]  /*0520*/  @!P6 IMAD.WIDE.U32 R16, R33, 0x4, R16 ;  /* 0x000000042110e825 */ /* 0x008fe200078e0010 */
[----:B------:R-:W-:Y:S01]  /*0530*/  MOV R33, RZ ;  /* 0x000000ff00217202 */ /* 0x000fe20000000f00 */
[----:B------:R2:W5:Y:S01]  /*0540*/  @!P3 LDG.E R5, desc[UR4][R34.64] ;  /* 0x000000042205b981 */ /* 0x000562000c1e1900 */
[----:B0-----:R-:W-:Y:S01]  /*0550*/  MOV R25, RZ ;  /* 0x000000ff00197202 */ /* 0x001fe20000000f00 */
[C---:B------:R-:W-:Y:S02]  /*0560*/  @!P1 IMAD.WIDE.U32 R12, R37.reuse, 0x4, R12 ;  /* 0x00000004250c9825 */ /* 0x040fe400078e000c */
[----:B------:R2:W5:Y:S02]  /*0570*/  @!P6 LDG.E R4, desc[UR4][R18.64] ;  /* 0x000000041204e981 */ /* 0x000564000c1e1900 */
[----:B------:R-:W-:Y:S02]  /*0580*/  @!P1 IMAD.WIDE.U32 R22, R37, 0x4, R22 ;  /* 0x0000000425169825 */ /* 0x000fe400078e0016 */
[----:B------:R2:W5:Y:S02]  /*0590*/  @!P1 LDG.E R32, desc[UR4][R12.64] ;  /* 0x000000040c209981 */ /* 0x000564000c1e1900 */
[----:B-1----:R-:W-:-:S02]  /*05a0*/  @!P0 IMAD.WIDE.U32 R14, R28, 0x4, R14 ;  /* 0x000000041c0e8825 */ /* 0x002fc400078e000e */
[----:B------:R2:W5:Y:S02]  /*05b0*/  @!P1 LDG.E R33, desc[UR4][R22.64] ;  /* 0x0000000416219981 */ /* 0x000564000c1e1900 */
[----:B------:R-:W-:Y:S02]  /*05c0*/  @!P0 IMAD.WIDE.U32 R20, R28, 0x4, R20 ;  /* 0x000000041c148825 */ /* 0x000fe400078e0014 */
[----:B------:R2:W5:Y:S04]  /*05d0*/  @!P0 LDG.E R26, desc[UR4][R14.64] ;  /* 0x000000040e1a8981 */ /* 0x000568000c1e1900 */
[----:B------:R2:W5:Y:S04]  /*05e0*/  @!P0 LDG.E R27, desc[UR4][R20.64] ;  /* 0x00000004141b8981 */ /* 0x000568000c1e1900 */
[----:B------:R2:W5:Y:S01]  /*05f0*/  @!P6 LDG.E R25, desc[UR4][R16.64] ;  /* 0x000000041019e981 */ /* 0x000562000c1e1900 */
[----:B------:R-:W-:Y:S01]  /*0600*/  UISETP.NE.AND UP0, UPT, UR6, URZ, UPT ;  /* 0x000000ff0600728c */ /* 0x000fe2000bf05270 */
[----:B------:R-:W-:Y:S08]  /*0610*/  BSSY.RECONVERGENT B0, `(.L_x_3232) ;  /* 0x00000df000007945 */ /* 0x000ff00003800200 */
[----:B--2---:R-:W-:Y:S05]  /*0620*/  BRA.U UP0, `(.L_x_3233) ;  /* 0x0000000900387547 */ /* 0x004fea000b800000 */
[----:B------:R-:W-:Y:S01]  /*0630*/  ISETP.GE.U32.AND P0, PT, R6, R11, PT ;  /* 0x0000000b0600720c */ /* 0x000fe20003f06070 */
        /* <DEDUP_REMOVED lines=13> */
.L_x_3236:
[----:B------:R-:W0:Y:S02]  /*0710*/  LDCU UR6, c[0x0][0x38c] ;  /* 0x00007180ff0677ac */ /* 0x000e240008000800 */
[----:B0-----:R-:W-:-:S07]  /*0720*/  FMUL.FTZ R8, R8, UR6 ;  /* 0x0000000608087c20 */ /* 0x001fce0008410000 */
.L_x_3235:
[----:B------:R-:W-:Y:S05]  /*0730*/  BSYNC.RECONVERGENT B1 ;  /* 0x0000000000017941 */ /* 0x000fea0003800200 */
.L_x_3234:
[----:B------:R-:W-:Y:S01]  /*0740*/  IADD3 R18, PT, PT, R6, 0x80, RZ ;  /* 0x0000008006127810 */ /* 0x000fe20007ffe0ff */
[----:B------:R-:W-:Y:S03]  /*0750*/  BSSY.RECONVERGENT B1, `(.L_x_3237) ;  /* 0x0000010000017945 */ /* 0x000fe60003800200 */
[----:B------:R-:W-:-:S13]  /*0760*/  ISETP.GE.U32.AND P1, PT, R18, R11, PT ;  /* 0x0000000b1200720c */ /* 0x000fda0003f26070 */
        /* <DEDUP_REMOVED lines=12> */
.L_x_3239:
[----:B------:R-:W0:Y:S02]  /*0830*/  LDCU UR6, c[0x0][0x38c] ;  /* 0x00007180ff0677ac */ /* 0x000e240008000800 */
[----:B0-----:R-:W-:-:S07]  /*0840*/  FMUL.FTZ R10, R10, UR6 ;  /* 0x000000060a0a7c20 */ /* 0x001fce0008410000 */
.L_x_3238:
[----:B------:R-:W-:Y:S05]  /*0850*/  BSYNC.RECONVERGENT B1 ;  /* 0x0000000000017941 */ /* 0x000fea0003800200 */
.L_x_3237:
        /* <DEDUP_REMOVED lines=15> */
.L_x_3242:
[----:B------:R-:W0:Y:S02]  /*0950*/  LDCU UR6, c[0x0][0x38c] ;  /* 0x00007180ff0677ac */ /* 0x000e240008000800 */
[----:B0-----:R-:W-:-:S07]  /*0960*/  FMUL.FTZ R0, R0, UR6 ;  /* 0x0000000600007c20 */ /* 0x001fce0008410000 */
.L_x_3241:
[----:B------:R-:W-:Y:S05]  /*0970*/  BSYNC.RECONVERGENT B1 ;  /* 0x0000000000017941 */ /* 0x000fea0003800200 */
.L_x_3240:
        /* <DEDUP_REMOVED lines=15> */
.L_x_3245:
[----:B------:R-:W0:Y:S02]  /*0a70*/  LDCU UR6, c[0x0][0x38c] ;  /* 0x00007180ff0677ac */ /* 0x000e240008000800 */
[----:B0-----:R-:W-:-:S07]  /*0a80*/  FMUL.FTZ R5, R2, UR6 ;  /* 0x0000000602057c20 */ /* 0x001fce0008410000 */
.L_x_3244:
[----:B------:R-:W-:Y:S05]  /*0a90*/  BSYNC.RECONVERGENT B1 ;  /* 0x0000000000017941 */ /* 0x000fea0003800200 */
.L_x_3243:
[----:B-----5:R-:W-:Y:S01]  /*0aa0*/  IADD3 R2, PT, PT, R6, 0x200, RZ ;  /* 0x0000020006027810 */ /* 0x020fe20007ffe0ff */
[----:B------:R-:W-:Y:S03]  /*0ab0*/  BSSY.RECONVERGENT B1, `(.L_x_3246) ;  /* 0x0000010000017945 */ /* 0x000fe60003800200 */
[----:B------:R-:W-:-:S13]  /*0ac0*/  ISETP.GE.U32.AND P1, PT, R2, R11, PT ;  /* 0x0000000b0200720c */ /* 0x000fda0003f26070 */
[----:B------:R-:W-:Y:S05]  /*0ad0*/  @P1 BRA `(.L_x_3247) ;  /* 0x0000000000341947 */ /* 0x000fea0003800000 */
        /* <DEDUP_REMOVED lines=11> */
.L_x_3248:
[----:B------:R-:W0:Y:S02]  /*0b90*/  LDCU UR6, c[0x0][0x38c] ;  /* 0x00007180ff0677ac */ /* 0x000e240008000800 */
[----:B0-----:R-:W-:-:S07]  /*0ba0*/  FMUL.FTZ R30, R30, UR6 ;  /* 0x000000061e1e7c20 */ /* 0x001fce0008410000 */
.L_x_3247:
[----:B------:R-:W-:Y:S05]  /*0bb0*/  BSYNC.RECONVERGENT B1 ;  /* 0x0000000000017941 */ /* 0x000fea0003800200 */
.L_x_3246:
[----:B------:R-:W-:Y:S01]  /*0bc0*/  IADD3 R2, PT, PT, R6, 0x280, RZ ;  /* 0x0000028006027810 */ /* 0x000fe20007ffe0ff */
        /* <DEDUP_REMOVED lines=14> */
.L_x_3251:
[----:B------:R-:W0:Y:S02]  /*0cb0*/  LDCU UR6, c[0x0][0x38c] ;  /* 0x00007180ff0677ac */ /* 0x000e240008000800 */
[----:B0-----:R-:W-:-:S07]  /*0cc0*/  FMUL.FTZ R32, R32, UR6 ;  /* 0x0000000620207c20 */ /* 0x001fce0008410000 */
.L_x_3250:
[----:B------:R-:W-:Y:S05]  /*0cd0*/  BSYNC.RECONVERGENT B1 ;  /* 0x0000000000017941 */ /* 0x000fea0003800200 */
.L_x_3249:
        /* <DEDUP_REMOVED lines=15> */
.L_x_3254:
[----:B------:R-:W0:Y:S02]  /*0dd0*/  LDCU UR6, c[0x0][0x38c] ;  /* 0x00007180ff0677ac */ /* 0x000e240008000800 */
[----:B0-----:R-:W-:-:S07]  /*0de0*/  FMUL.FTZ R26, R26, UR6 ;  /* 0x000000061a1a7c20 */ /* 0x001fce0008410000 */
.L_x_3253:
[----:B------:R-:W-:Y:S05]  /*0df0*/  BSYNC.RECONVERGENT B1 ;  /* 0x0000000000017941 */ /* 0x000fea0003800200 */
.L_x_3252:
[----:B------:R-:W-:-:S04]  /*0e00*/  IADD3 R2, PT, PT, R6, 0x380, RZ ;  /* 0x0000038006027810 */ /* 0x000fc80007ffe0ff */
        /* <DEDUP_REMOVED lines=13> */
.L_x_3256:
[----:B------:R-:W0:Y:S02]  /*0ee0*/  LDCU UR6, c[0x0][0x38c] ;  /* 0x00007180ff0677ac */ /* 0x000e240008000800 */
[----:B0-----:R-:W-:Y:S01]  /*0ef0*/  FMUL.FTZ R4, R4, UR6 ;  /* 0x0000000604047c20 */ /* 0x001fe20008410000 */
[----:B------:R-:W-:Y:S06]  /*0f00*/  BRA `(.L_x_3255) ;  /* 0x00000004003c7947 */ /* 0x000fec0003800000 */
.L_x_3233:
[CC--:B------:R-:W-:Y:S02]  /*0f10*/  ISETP.GE.U32.AND P0, PT, R6.reuse, R11.reuse, PT ;  /* 0x0000000b0600720c */ /* 0x0c0fe40003f06070 */
[C---:B------:R-:W-:Y:S02]  /*0f20*/  IADD3 R18, PT, PT, R6.reuse, 0x80, RZ ;  /* 0x0000008006127810 */ /* 0x040fe40007ffe0ff */
[----:B------:R-:W-:Y:S02]  /*0f30*/  IADD3 R14, PT, PT, R6, 0x100, RZ ;  /* 0x00000100060e7810 */ /* 0x000fe40007ffe0ff */
[-C--:B------:R-:W-:Y:S02]  /*0f40*/  ISETP.GE.U32.AND P1, PT, R18, R11.reuse, PT ;  /* 0x0000000b1200720c */ /* 0x080fe40003f26070 */
[----:B------:R-:W-:Y:S02]  /*0f50*/  ISETP.GE.U32.AND P6, PT, R14, R11, PT ;  /* 0x0000000b0e00720c */ /* 0x000fe40003fc6070 */
[----:B-----5:R-:W-:-:S02]  /*0f60*/  FSETP.GTU.AND P2, PT, R29, RZ, !P0 ;  /* 0x000000ff1d00720b */ /* 0x020fc4000474c000 */
[----:B------:R-:W-:Y:S01]  /*0f70*/  IADD3 R16, PT, PT, R6, 0x180, RZ ;  /* 0x0000018006107810 */ /* 0x000fe20007ffe0ff */
[----:B------:R-:W0:Y:S01]  /*0f80*/  @!P0 LDC R17, c[0x0][0x390] ;  /* 0x0000e400ff118b82 */ /* 0x000e220000000800 */
[----:B------:R-:W-:Y:S02]  /*0f90*/  FSETP.GTU.AND P5, PT, R7, RZ, !P6 ;  /* 0x000000ff0700720b */ /* 0x000fe400077ac000 */
[----:B------:R-:W-:Y:S02]  /*0fa0*/  ISETP.GE.U32.AND P4, PT, R16, R11, PT ;  /* 0x0000000b1000720c */ /* 0x000fe40003f86070 */
[----:B------:R-:W-:-:S03]  /*0fb0*/  IADD3 R16, PT, PT, R6, 0x280, RZ ;  /* 0x0000028006107810 */ /* 0x000fc60007ffe0ff */
[----:B------:R-:W1:Y:S08]  /*0fc0*/  @!P0 LDC.64 R12, c[0x0][0x388] ;  /* 0x0000e200ff0c8b82 */ /* 0x000e700000000a00 */
[----:B------:R-:W2:Y:S08]  /*0fd0*/  @!P1 LDC.64 R14, c[0x0][0x388] ;  /* 0x0000e200ff0e9b82 */ /* 0x000eb00000000a00 */
[----:B------:R-:W3:Y:S01]  /*0fe0*/  @!P1 LDC R21, c[0x0][0x390] ;  /* 0x0000e400ff159b82 */ /* 0x000ee20000000800 */
[----:B0-----:R-:W-:Y:S01]  /*0ff0*/  @!P0 FMUL.FTZ R17, R8, R17 ;  /* 0x0000001108118220 */ /* 0x001fe20000410000 */
[----:B-1----:R-:W-:-:S04]  /*1000*/  @!P0 FADD.FTZ R12, R29, R12 ;  /* 0x0000000c1d0c8221 */ /* 0x002fc80000010000 */
[----:B------:R-:W-:Y:S01]  /*1010*/  @!P0 FMUL.FTZ R19, R17, R12 ;  /* 0x0000000c11138220 */ /* 0x000fe20000410000 */
[----:B------:R-:W-:Y:S01]  /*1020*/  @P2 FMUL.FTZ R19, R8, R13 ;  /* 0x0000000d08132220 */ /* 0x000fe20000410000 */
[----:B------:R-:W0:Y:S01]  /*1030*/  @!P6 LDC R17, c[0x0][0x390] ;  /* 0x0000e400ff11eb82 */ /* 0x000e220000000800 */
[C---:B------:R-:W-:Y:S01]  /*1040*/  FSETP.GTU.AND P2, PT, R3.reuse, RZ, !P1 ;  /* 0x000000ff0300720b */ /* 0x040fe20004f4c000 */
[----:B--2---:R-:W-:Y:S02]  /*1050*/  @!P1 FADD.FTZ R3, R3, R14 ;  /* 0x0000000e03039221 */ /* 0x004fe40000010000 */
[----:B------:R-:W-:-:S04]  /*1060*/  @!P0 MOV R8, R19 ;  /* 0x0000001300088202 */ /* 0x000fc80000000f00 */
[----:B------:R-:W1:Y:S01]  /*1070*/  @!P6 LDC.64 R12, c[0x0][0x388] ;  /* 0x0000e200ff0ceb82 */ /* 0x000e620000000a00 */
[----:B---3--:R-:W-:-:S04]  /*1080*/  @!P1 FMUL.FTZ R14, R10, R21 ;  /* 0x000000150a0e9220 */ /* 0x008fc80000410000 */
[----:B------:R-:W-:Y:S01]  /*1090*/  @!P1 FMUL.FTZ R3, R14, R3 ;  /* 0x000000030e039220 */ /* 0x000fe20000410000 */
[----:B------:R-:W-:Y:S01]  /*10a0*/  IADD3 R14, PT, PT, R6, 0x200, RZ ;  /* 0x00000200060e7810 */ /* 0x000fe20007ffe0ff */
[----:B------:R-:W-:Y:S01]  /*10b0*/  @P2 FMUL.FTZ R3, R10, R15 ;  /* 0x0000000f0a032220 */ /* 0x000fe20000410000 */
[-C--:B------:R-:W-:Y:S02]  /*10c0*/  ISETP.GE.U32.AND P2, PT, R16, R11.reuse, PT ;  /* 0x0000000b1000720c */ /* 0x080fe40003f46070 */
[----:B------:R-:W-:Y:S02]  /*10d0*/  ISETP.GE.U32.AND P3, PT, R14, R11, PT ;  /* 0x0000000b0e00720c */ /* 0x000fe40003f66070 */
[----:B------:R-:W2:Y:S01]  /*10e0*/  @!P4 LDC.64 R14, c[0x0][0x388] ;  /* 0x0000e200ff0ecb82 */ /* 0x000ea20000000a00 */
[----:B------:R-:W-:Y:S01]  /*10f0*/  @!P1 MOV R10, R3 ;  /* 0x00000003000a9202 */ /* 0x000fe20000000f00 */
[----:B0-----:R-:W-:-:S07]  /*1100*/  @!P6 FMUL.FTZ R17, R0, R17 ;  /* 0x000000110011e220 */ /* 0x001fce0000410000 */
[----:B------:R-:W0:Y:S01]  /*1110*/  @!P2 LDC R23, c[0x0][0x390] ;  /* 0x0000e400ff17ab82 */ /* 0x000e220000000800 */
[----:B-1----:R-:W-:-:S04]  /*1120*/  @!P6 FADD.FTZ R12, R7, R12 ;  /* 0x0000000c070ce221 */ /* 0x002fc80000010000 */
[----:B------:R-:W-:Y:S01]  /*1130*/  @!P6 FMUL.FTZ R20, R17, R12 ;  /* 0x0000000c1114e220 */ /* 0x000fe20000410000 */
[----:B------:R-:W-:Y:S02]  /*1140*/  IADD3 R12, PT, PT, R6, 0x300, RZ ;  /* 0x00000300060c7810 */ /* 0x000fe40007ffe0ff */
[----:B------:R-:W1:Y:S01]  /*1150*/  @!P4 LDC R7, c[0x0][0x390] ;  /* 0x0000e400ff07cb82 */ /* 0x000e620000000800 */
[----:B------:R-:W-:Y:S01]  /*1160*/  @P5 FMUL.FTZ R20, R0, R13 ;  /* 0x0000000d00145220 */ /* 0x000fe20000410000 */
[C---:B------:R-:W-:Y:S02]  /*1170*/  FSETP.GTU.AND P5, PT, R5.reuse, RZ, !P4 ;  /* 0x000000ff0500720b */ /* 0x040fe400067ac000 */
[----:B------:R-:W-:Y:S02]  /*1180*/  ISETP.GE.U32.AND P1, PT, R12, R11, PT ;  /* 0x0000000b0c00720c */ /* 0x000fe40003f26070 */
[----:B------:R-:W-:Y:S01]  /*1190*/  @!P6 MOV R0, R20 ;  /* 0x000000140000e202 */ /* 0x000fe20000000f00 */
[----:B--2---:R-:W-:Y:S01]  /*11a0*/  @!P4 FADD.FTZ R14, R5, R14 ;  /* 0x0000000e050ec221 */ /* 0x004fe20000010000 */
[----:B------:R-:W2:Y:S01]  /*11b0*/  @!P3 LDC R21, c[0x0][0x390] ;  /* 0x0000e400ff15bb82 */ /* 0x000ea20000000800 */
[----:B------:R-:W-:-:S07]  /*11c0*/  FSETP.GTU.AND P6, PT, R31, RZ, !P3 ;  /* 0x000000ff1f00720b */ /* 0x000fce0005fcc000 */
[----:B------:R-:W3:Y:S01]  /*11d0*/  @!P3 LDC.64 R16, c[0x0][0x388] ;  /* 0x0000e200ff10bb82 */ /* 0x000ee20000000a00 */
[----:B0-----:R-:W-:-:S07]  /*11e0*/  @!P2 FMUL.FTZ R23, R32, R23 ;  /* 0x000000172017a220 */ /* 0x001fce0000410000 */
[----:B------:R-:W0:Y:S01]  /*11f0*/  @!P2 LDC.64 R12, c[0x0][0x388] ;  /* 0x0000e200ff0cab82 */ /* 0x000e220000000a00 */
[----:B-1----:R-:W-:-:S04]  /*1200*/  @!P4 FMUL.FTZ R7, R2, R7 ;  /* 0x000000070207c220 */ /* 0x002fc80000410000 */
[----:B------:R-:W-:Y:S01]  /*1210*/  @!P4 FMUL.FTZ R7, R7, R14 ;  /* 0x0000000e0707c220 */ /* 0x000fe20000410000 */
[----:B------:R-:W-:Y:S01]  /*1220*/  IADD3 R14, PT, PT, R6, 0x380, RZ ;  /* 0x00000380060e7810 */ /* 0x000fe20007ffe0ff */
[----:B------:R-:W-:Y:S01]  /*1230*/  @P5 FMUL.FTZ R7, R2, R15 ;  /* 0x0000000f02075220 */ /* 0x000fe20000410000 */
[----:B--2---:R-:W-:Y:S01]  /*1240*/  @!P3 FMUL.FTZ R21, R30, R21 ;  /* 0x000000151e15b220 */ /* 0x004fe20000410000 */
[----:B------:R-:W1:Y:S01]  /*1250*/  @!P1 LDC.64 R2, c[0x0][0x388] ;  /* 0x0000e200ff029b82 */ /* 0x000e620000000a00 */
[----:B------:R-:W-:Y:S02]  /*1260*/  ISETP.GE.U32.AND P5, PT, R14, R11, PT ;  /* 0x0000000b0e00720c */ /* 0x000fe40003fa6070 */
[----:B------:R-:W-:Y:S01]  /*1270*/  @!P4 MOV R5, R7 ;  /* 0x000000070005c202 */ /* 0x000fe20000000f00 */
[----:B---3--:R-:W-:-:S04]  /*1280*/  @!P3 FADD.FTZ R16, R31, R16 ;  /* 0x000000101f10b221 */ /* 0x008fc80000010000 */
[----:B------:R-:W-:Y:S01]  /*1290*/  @!P3 FMUL.FTZ R16, R21, R16 ;  /* 0x000000101510b220 */ /* 0x000fe20000410000 */
[----:B------:R-:W-:Y:S01]  /*12a0*/  @P6 FMUL.FTZ R16, R30, R17 ;  /* 0x000000111e106220 */ /* 0x000fe20000410000 */
[----:B------:R-:W2:Y:S01]  /*12b0*/  @!P1 LDC R21, c[0x0][0x390] ;  /* 0x0000e400ff159b82 */ /* 0x000ea20000000800 */
[C---:B------:R-:W-:Y:S01]  /*12c0*/  FSETP.GTU.AND P6, PT, R33.reuse, RZ, !P2 ;  /* 0x000000ff2100720b */ /* 0x040fe200057cc000 */
[----:B0-----:R-:W-:Y:S02]  /*12d0*/  @!P2 FADD.FTZ R12, R33, R12 ;  /* 0x0000000c210ca221 */ /* 0x001fe40000010000 */
[----:B------:R-:W-:Y:S02]  /*12e0*/  @!P3 MOV R30, R16 ;  /* 0x00000010001eb202 */ /* 0x000fe40000000f00 */
[----:B------:R-:W-:Y:S02]  /*12f0*/  @!P2 FMUL.FTZ R12, R23, R12 ;  /* 0x0000000c170ca220 */ /* 0x000fe40000410000 */
[----:B------:R-:W0:Y:S01]  /*1300*/  @!P5 LDC.64 R14, c[0x0][0x388] ;  /* 0x0000e200ff0edb82 */ /* 0x000e220000000a00 */
[----:B-1----:R-:W-:-:S05]  /*1310*/  @!P1 FADD.FTZ R2, R27, R2 ;  /* 0x000000021b029221 */ /* 0x002fca0000010000 */
[----:B------:R-:W-:Y:S01]  /*1320*/  @P6 FMUL.FTZ R12, R32, R13 ;  /* 0x0000000d200c6220 */ /* 0x000fe20000410000 */
[----:B------:R-:W-:Y:S01]  /*1330*/  FSETP.GTU.AND P6, PT, R27, RZ, !P1 ;  /* 0x000000ff1b00720b */ /* 0x000fe20004fcc000 */
[----:B------:R-:W1:Y:S03]  /*1340*/  @!P5 LDC R17, c[0x0][0x390] ;  /* 0x0000e400ff11db82 */ /* 0x000e660000000800 */
[----:B------:R-:W-:Y:S01]  /*1350*/  @!P2 MOV R32, R12 ;  /* 0x0000000c0020a202 */ /* 0x000fe20000000f00 */
[----:B--2---:R-:W-:-:S04]  /*1360*/  @!P1 FMUL.FTZ R21, R26, R21 ;  /* 0x000000151a159220 */ /* 0x004fc80000410000 */
[----:B------:R-:W-:-:S04]  /*1370*/  @!P1 FMUL.FTZ R2, R21, R2 ;  /* 0x0000000215029220 */ /* 0x000fc80000410000 */
[----:B------:R-:W-:Y:S01]  /*1380*/  @P6 FMUL.FTZ R2, R26, R3 ;  /* 0x000000031a026220 */ /* 0x000fe20000410000 */
[C---:B------:R-:W-:Y:S01]  /*1390*/  FSETP.GTU.AND P6, PT, R25.reuse, RZ, !P5 ;  /* 0x000000ff1900720b */ /* 0x040fe20006fcc000 */
[----:B0-----:R-:W-:-:S03]  /*13a0*/  @!P5 FADD.FTZ R14, R25, R14 ;  /* 0x0000000e190ed221 */ /* 0x001fc60000010000 */
[----:B------:R-:W-:Y:S01]  /*13b0*/  @!P1 MOV R26, R2 ;  /* 0x00000002001a9202 */ /* 0x000fe20000000f00 */
[----:B-1----:R-:W-:-:S04]  /*13c0*/  @!P5 FMUL.FTZ R17, R4, R17 ;  /* 0x000000110411d220 */ /* 0x002fc80000410000 */
[----:B------:R-:W-:-:S04]  /*13d0*/  @!P5 FMUL.FTZ R14, R17, R14 ;  /* 0x0000000e110ed220 */ /* 0x000fc80000410000 */
[----:B------:R-:W-:-:S05]  /*13e0*/  @P6 FMUL.FTZ R14, R4, R15 ;  /* 0x0000000f040e6220 */ /* 0x000fca0000410000 */
[----:B------:R-:W-:-:S07]  /*13f0*/  @!P5 MOV R4, R14 ;  /* 0x0000000e0004d202 */ /* 0x000fce0000000f00 */
.L_x_3255:
[----:B------:R-:W-:Y:S05]  /*1400*/  BSYNC.RECONVERGENT B0 ;  /* 0x0000000000007941 */ /* 0x000fea0003800200 */
.L_x_3232:
[----:B------:R-:W0:Y:S01]  /*1410*/  @!P0 LDC.64 R2, c[0x0][0x3a0] ;  /* 0x0000e800ff028b82 */ /* 0x000e220000000a00 */
[----:B------:R-:W-:Y:S01]  /*1420*/  @!P0 IADD3 R7, PT, PT, R9, R6, RZ ;  /* 0x0000000609078210 */ /* 0x000fe20007ffe0ff */
[----:B------:R-:W-:Y:S01]  /*1430*/  BSSY.RECONVERGENT B0, `(.L_x_3257) ;  /* 0x0000030000007945 */ /* 0x000fe20003800200 */
[----:B------:R-:W-:-:S03]  /*1440*/  @!P0 MOV R6, R18 ;  /* 0x0000001200068202 */ /* 0x000fc60000000f00 */
[----:B------:R-:W-:Y:S01]  /*1450*/  BSSY.RELIABLE B1, `(.L_x_3258) ;  /* 0x0000027000017945 */ /* 0x000fe20003800100 */
[----:B0-----:R-:W-:-:S05]  /*1460*/  @!P0 IMAD.WIDE.U32 R2, R7, 0x4, R2 ;  /* 0x0000000407028825 */ /* 0x001fca00078e0002 */
[----:B------:R0:W-:Y:S01]  /*1470*/  @!P0 STG.E desc[UR4][R2.64], R8 ;  /* 0x0000000802008986 */ /* 0x0001e2000c101904 */
[----:B------:R-:W-:-:S13]  /*1480*/  ISETP.GE.U32.AND P0, PT, R6, R11, PT ;  /* 0x0000000b0600720c */ /* 0x000fda0003f06070 */
[----:B0-----:R-:W-:Y:S05]  /*1490*/  @P0 BRA `(.L_x_3259) ;  /* 0x0000000000300947 */ /* 0x001fea0003800000 */
[----:B------:R-:W0:Y:S01]  /*14a0*/  LDC.64 R2, c[0x0][0x3a0] ;  /* 0x0000e800ff027b82 */ /* 0x000e220000000a00 */
[----:B------:R-:W-:Y:S02]  /*14b0*/  IADD3 R7, PT, PT, R9, R6, RZ ;  /* 0x0000000609077210 */ /* 0x000fe40007ffe0ff */
[----:B------:R-:W-:-:S04]  /*14c0*/  IADD3 R6, PT, PT, R6, 0x80, RZ ;  /* 0x0000008006067810 */ /* 0x000fc80007ffe0ff */
[----:B------:R-:W-:Y:S01]  /*14d0*/  ISETP.GE.U32.AND P0, PT, R6, R11, PT ;  /* 0x0000000b0600720c */ /* 0x000fe20003f06070 */
[----:B0-----:R-:W-:-:S05]  /*14e0*/  IMAD.WIDE.U32 R2, R7, 0x4, R2 ;  /* 0x0000000407027825 */ /* 0x001fca00078e0002 */
[----:B------:R0:W-:Y:S07]  /*14f0*/  STG.E desc[UR4][R2.64], R10 ;  /* 0x0000000a02007986 */ /* 0x0001ee000c101904 */
[----:B------:R-:W-:Y:S05]  /*1500*/  @P0 BRA `(.L_x_3260) ;  /* 0x0000000000300947 */ /* 0x000fea0003800000 */
[----:B0-----:R-:W0:Y:S01]  /*1510*/  LDC.64 R2, c[0x0][0x3a0] ;  /* 0x0000e800ff027b82 */ /* 0x001e220000000a00 */
[----:B------:R-:W-:Y:S02]  /*1520*/  IADD3 R7, PT, PT, R9, R6, RZ ;  /* 0x0000000609077210 */ /* 0x000fe40007ffe0ff */
[----:B------:R-:W-:-:S03]  /*1530*/  IADD3 R6, PT, PT, R6, 0x80, RZ ;  /* 0x0000008006067810 */ /* 0x000fc60007ffe0ff */
[----:B0-----:R-:W-:-:S05]  /*1540*/  IMAD.WIDE.U32 R2, R7, 0x4, R2 ;  /* 0x0000000407027825 */ /* 0x001fca00078e0002 */
[----:B------:R0:W-:Y:S02]  /*1550*/  STG.E desc[UR4][R2.64], R0 ;  /* 0x0000000002007986 */ /* 0x0001e4000c101904 */
.L_x_3259:
[----:B------:R-:W-:-:S13]  /*1560*/  ISETP.GE.U32.AND P0, PT, R6, R11, PT ;  /* 0x0000000b0600720c */ /* 0x000fda0003f06070 */
[----:B------:R-:W-:Y:S05]  /*1570*/  @P0 BRA `(.L_x_3261) ;  /* 0x0000000000300947 */ /* 0x000fea0003800000 */
[----:B0-----:R-:W0:Y:S01]  /*1580*/  LDC.64 R2, c[0x0][0x3a0] ;  /* 0x0000e800ff027b82 */ /* 0x001e220000000a00 */
[----:B------:R-:W-:Y:S02]  /*1590*/  IADD3 R7, PT, PT, R9, R6, RZ ;  /* 0x0000000609077210 */ /* 0x000fe40007ffe0ff */
[----:B------:R-:W-:-:S03]  /*15a0*/  IADD3 R6, PT, PT, R6, 0x80, RZ ;  /* 0x0000008006067810 */ /* 0x000fc60007ffe0ff */
[----:B0-----:R-:W-:-:S05]  /*15b0*/  IMAD.WIDE.U32 R2, R7, 0x4, R2 ;  /* 0x0000000407027825 */ /* 0x001fca00078e0002 */
[----:B------:R1:W-:Y:S02]  /*15c0*/  STG.E desc[UR4][R2.64], R5 ;  /* 0x0000000502007986 */ /* 0x0003e4000c101904 */
.L_x_3260:
[----:B------:R-:W-:-:S13]  /*15d0*/  ISETP.GE.U32.AND P0, PT, R6, R11, PT ;  /* 0x0000000b0600720c */ /* 0x000fda0003f06070 */
[----:B------:R-:W-:Y:S05]  /*15e0*/  @P0 BRA `(.L_x_3262) ;  /* 0x0000000000340947 */ /* 0x000fea0003800000 */
[----:B01----:R-:W0:Y:S01]  /*15f0*/  LDC.64 R2, c[0x0][0x3a0] ;  /* 0x0000e800ff027b82 */ /* 0x003e220000000a00 */
[----:B------:R-:W-:Y:S02]  /*1600*/  IADD3 R5, PT, PT, R9, R6, RZ ;  /* 0x0000000609057210 */ /* 0x000fe40007ffe0ff */
[----:B------:R-:W-:-:S03]  /*1610*/  IADD3 R6, PT, PT, R6, 0x80, RZ ;  /* 0x0000008006067810 */ /* 0x000fc60007ffe0ff */
[----:B0-----:R-:W-:-:S05]  /*1620*/  IMAD.WIDE.U32 R2, R5, 0x4, R2 ;  /* 0x0000000405027825 */ /* 0x001fca00078e0002 */
[----:B------:R1:W-:Y:S02]  /*1630*/  STG.E desc[UR4][R2.64], R30 ;  /* 0x0000001e02007986 */ /* 0x0003e4000c101904 */
.L_x_3261:
[----:B------:R-:W-:-:S13]  /*1640*/  ISETP.GE.U32.AND P0, PT, R6, R11, PT ;  /* 0x0000000b0600720c */ /* 0x000fda0003f06070 */
[----:B------:R-:W-:Y:S05]  /*1650*/  @P0 BREAK.RELIABLE B1 ;  /* 0x0000000000010942 */ /* 0x000fea0003800100 */
[----:B------:R-:W-:Y:S05]  /*1660*/  @P0 BRA `(.L_x_3263) ;  /* 0x0000000000300947 */ /* 0x000fea0003800000 */
[----:B01----:R-:W0:Y:S01]  /*1670*/  LDC.64 R2, c[0x0][0x3a0] ;  /* 0x0000e800ff027b82 */ /* 0x003e220000000a00 */
[----:B------:R-:W-:Y:S02]  /*1680*/  IADD3 R5, PT, PT, R9, R6, RZ ;  /* 0x0000000609057210 */ /* 0x000fe40007ffe0ff */
[----:B------:R-:W-:-:S03]  /*1690*/  IADD3 R6, PT, PT, R6, 0x80, RZ ;  /* 0x0000008006067810 */ /* 0x000fc60007ffe0ff */
[----:B0-----:R-:W-:-:S05]  /*16a0*/  IMAD.WIDE.U32 R2, R5, 0x4, R2 ;  /* 0x0000000405027825 */ /* 0x001fca00078e0002 */
[----:B------:R2:W-:Y:S02]  /*16b0*/  STG.E desc[UR4][R2.64], R32 ;  /* 0x0000002002007986 */ /* 0x0005e4000c101904 */
.L_x_3262:
[----:B------:R-:W-:Y:S05]  /*16c0*/  BSYNC.RELIABLE B1 ;  /* 0x0000000000017941 */ /* 0x000fea0003800100 */
.L_x_3258:
[----:B------:R-:W-:-:S13]  /*16d0*/  ISETP.GE.U32.AND P0, PT, R6, R11, PT ;  /* 0x0000000b0600720c */ /* 0x000fda0003f06070 */
[----:B012---:R-:W0:Y:S01]  /*16e0*/  @!P0 LDC.64 R2, c[0x0][0x3a0] ;  /* 0x0000e800ff028b82 */ /* 0x007e220000000a00 */
[----:B------:R-:W-:Y:S02]  /*16f0*/  @!P0 IADD3 R5, PT, PT, R9, R6, RZ ;  /* 0x0000000609058210 */ /* 0x000fe40007ffe0ff */
[----:B------:R-:W-:-:S03]  /*1700*/  @!P0 IADD3 R6, PT, PT, R6, 0x80, RZ ;  /* 0x0000008006068810 */ /* 0x000fc60007ffe0ff */
[----:B0-----:R-:W-:-:S05]  /*1710*/  @!P0 IMAD.WIDE.U32 R2, R5, 0x4, R2 ;  /* 0x0000000405028825 */ /* 0x001fca00078e0002 */
[----:B------:R2:W-:Y:S02]  /*1720*/  @!P0 STG.E desc[UR4][R2.64], R26 ;  /* 0x0000001a02008986 */ /* 0x0005e4000c101904 */
.L_x_3263:
[----:B------:R-:W-:Y:S05]  /*1730*/  BSYNC.RECONVERGENT B0 ;  /* 0x0000000000007941 */ /* 0x000fea0003800200 */
.L_x_3257:
[----:B------:R-:W-:Y:S05]  /*1740*/  WARPSYNC.ALL ;  /* 0x0000000000007948 */ /* 0x000fea0003800000 */
[----:B------:R-:W-:-:S13]  /*1750*/  ISETP.GE.U32.AND P0, PT, R6, R11, PT ;  /* 0x0000000b0600720c */ /* 0x000fda0003f06070 */
[----:B------:R-:W-:Y:S05]  /*1760*/  @P0 EXIT ;  /* 0x000000000000094d */ /* 0x000fea0003800000 */
[----:B012---:R-:W0:Y:S01]  /*1770*/  LDC.64 R2, c[0x0][0x3a0] ;  /* 0x0000e800ff027b82 */ /* 0x007e220000000a00 */
[----:B------:R-:W-:-:S05]  /*1780*/  IADD3 R9, PT, PT, R9, R6, RZ ;  /* 0x0000000609097210 */ /* 0x000fca0007ffe0ff */
[----:B0-----:R-:W-:-:S05]  /*1790*/  IMAD.WIDE.U32 R2, R9, 0x4, R2 ;  /* 0x0000000409027825 */ /* 0x001fca00078e0002 */
[----:B------:R-:W-:Y:S01]  /*17a0*/  STG.E desc[UR4][R2.64], R4 ;  /* 0x0000000402007986 */ /* 0x000fe2000c101904 */
[----:B------:R-:W-:Y:S05]  /*17b0*/  EXIT ;  /* 0x000000000000794d */ /* 0x000fea0003800000 */
.L_x_3231:
[----:B------:R-:W0:Y:S01]  /*17c0*/  S2R R0, SR_TID.X ;  /* 0x0000000000007919 */ /* 0x000e220000002100 */
[----:B------:R-:W1:Y:S08]  /*17d0*/  LDC.64 R2, c[0x0][0x3a8] ;  /* 0x0000ea00ff027b82 */ /* 0x000e700000000a00 */
[----:B------:R-:W2:Y:S01]  /*17e0*/  LDC.64 R4, c[0x0][0x3b0] ;  /* 0x0000ec00ff047b82 */ /* 0x000ea20000000a00 */
[----:B-1----:R-:W-:-:S04]  /*17f0*/  IMAD.WIDE.U32 R2, R9, 0x4, R2 ;  /* 0x0000000409027825 */ /* 0x002fc800078e0002 */
[----:B0-----:R-:W-:-:S04]  /*1800*/  IMAD.WIDE.U32 R18, R0, 0x8, R2 ;  /* 0x0000000800127825 */ /* 0x001fc800078e0002 */
[----:B--2---:R-:W-:Y:S01]  /*1810*/  IMAD.WIDE.U32 R4, R9, 0x4, R4 ;  /* 0x0000000409047825 */ /* 0x004fe200078e0004 */
[----:B------:R0:W5:Y:S04]  /*1820*/  LDG.E.64 R6, desc[UR4][R18.64] ;  /* 0x0000000412067981 */ /* 0x000168000c1e1b00 */
[----:B------:R0:W5:Y:S01]  /*1830*/  LDG.E.64 R2, desc[UR4][R18.64+0x400] ;  /* 0x0004000412027981 */ /* 0x000162000c1e1b00 */
[----:B------:R-:W-:-:S03]  /*1840*/  IMAD.WIDE.U32 R20, R0, 0x8, R4 ;  /* 0x0000000800147825 */ /* 0x000fc600078e0004 */
[----:B------:R0:W5:Y:S04]  /*1850*/  LDG.E.64 R4, desc[UR4][R18.64+0x800] ;  /* 0x0008000412047981 */ /* 0x000168000c1e1b00 */
[----:B------:R0:W5:Y:S04]  /*1860*/  LDG.E.64 R10, desc[UR4][R18.64+0xc00] ;  /* 0x000c0004120a7981 */ /* 0x000168000c1e1b00 */
[----:B------:R0:W5:Y:S04]  /*1870*/  LDG.E.64 R22, desc[UR4][R20.64] ;  /* 0x0000000414167981 */ /* 0x000168000c1e1b00 */
[----:B------:R0:W5:Y:S04]  /*1880*/  LDG.E.64 R16, desc[UR4][R20.64+0x400] ;  /* 0x0004000414107981 */ /* 0x000168000c1e1b00 */
[----:B------:R0:W5:Y:S04]  /*1890*/  LDG.E.64 R12, desc[UR4][R20.64+0x800] ;  /* 0x00080004140c7981 */ /* 0x000168000c1e1b00 */
[----:B------:R0:W5:Y:S01]  /*18a0*/  LDG.E.64 R14, desc[UR4][R20.64+0xc00] ;  /* 0x000c0004140e7981 */ /* 0x000162000c1e1b00 */
[----:B------:R-:W-:Y:S01]  /*18b0*/  UISETP.NE.AND UP0, UPT, UR6, URZ, UPT ;  /* 0x000000ff0600728c */ /* 0x000fe2000bf05270 */
[----:B------:R-:W-:Y:S08]  /*18c0*/  BSSY.RECONVERGENT B0, `(.L_x_3264) ;  /* 0x00000a3000007945 */ /* 0x000ff00003800200 */
[----:B0-----:R-:W-:Y:S05]  /*18d0*/  BRA.U UP0, `(.L_x_3265) ;  /* 0x0000000500dc7547 */ /* 0x001fea000b800000 */
[----:B-----5:R-:W-:Y:S01]  /*18e0*/  FSETP.GTU.FTZ.AND P0, PT, R22, RZ, PT ;  /* 0x000000ff1600720b */ /* 0x020fe20003f1c000 */
[----:B------:R-:W-:-:S12]  /*18f0*/  BSSY.RECONVERGENT B1, `(.L_x_3266) ;  /* 0x000000d000017945 */ /* 0x000fd80003800200 */
        /* <DEDUP_REMOVED lines=10> */
.L_x_3267:
[----:B------:R-:W0:Y:S02]  /*19a0*/  LDCU UR6, c[0x0][0x38c] ;  /* 0x00007180ff0677ac */ /* 0x000e240008000800 */
[----:B0-----:R-:W-:-:S07]  /*19b0*/  FMUL.FTZ R18, R6, UR6 ;  /* 0x0000000606127c20 */ /* 0x001fce0008410000 */
.L_x_3268:
[----:B------:R-:W-:Y:S05]  /*19c0*/  BSYNC.RECONVERGENT B1 ;  /* 0x0000000000017941 */ /* 0x000fea0003800200 */
.L_x_3266:
[----:B------:R-:W-:Y:S01]  /*19d0*/  FSETP.GTU.FTZ.AND P0, PT, R23, RZ, PT ;  /* 0x000000ff1700720b */ /* 0x000fe20003f1c000 */
        /* <DEDUP_REMOVED lines=11> */
.L_x_3270:
[----:B------:R-:W0:Y:S02]  /*1a90*/  LDCU UR6, c[0x0][0x38c] ;  /* 0x00007180ff0677ac */ /* 0x000e240008000800 */
[----:B0-----:R-:W-:-:S07]  /*1aa0*/  FMUL.FTZ R19, R7, UR6 ;  /* 0x0000000607137c20 */ /* 0x001fce0008410000 */
.L_x_3271:
[----:B------:R-:W-:Y:S05]  /*1ab0*/  BSYNC.RECONVERGENT B1 ;  /* 0x0000000000017941 */ /* 0x000fea0003800200 */
.L_x_3269:
        /* <DEDUP_REMOVED lines=12> */
.L_x_3273:
[----:B------:R-:W0:Y:S02]  /*1b80*/  LDCU UR6, c[0x0][0x38c] ;  /* 0x00007180ff0677ac */ /* 0x000e240008000800 */
[----:B0-----:R-:W-:-:S07]  /*1b90*/  FMUL.FTZ R16, R2, UR6 ;  /* 0x0000000602107c20 */ /* 0x001fce0008410000 */
.L_x_3274:
[----:B------:R-:W-:Y:S05]  /*1ba0*/  BSYNC.RECONVERGENT B1 ;  /* 0x0000000000017941 */ /* 0x000fea0003800200 */
.L_x_3272:
        /* <DEDUP_REMOVED lines=12> */
.L_x_3276:
[----:B------:R-:W0:Y:S02]  /*1c70*/  LDCU UR6, c[0x0][0x38c] ;  /* 0x00007180ff0677ac */ /* 0x000e240008000800 */
[----:B0-----:R-:W-:-:S07]  /*1c80*/  FMUL.FTZ R17, R3, UR6 ;  /* 0x0000000603117c20 */ /* 0x001fce0008410000 */
.L_x_3277:
[----:B------:R-:W-:Y:S05]  /*1c90*/  BSYNC.RECONVERGENT B1 ;  /* 0x0000000000017941 */ /* 0x000fea0003800200 */
.L_x_3275:
        /* <DEDUP_REMOVED lines=12> */
.L_x_3279:
[----:B------:R-:W0:Y:S02]  /*1d60*/  LDCU UR6, c[0x0][0x38c] ;  /* 0x00007180ff0677ac */ /* 0x000e240008000800 */
[----:B0-----:R-:W-:-:S07]  /*1d70*/  FMUL.FTZ R12, R4, UR6 ;  /* 0x00000006040c7c20 */ /* 0x001fce0008410000 */
.L_x_3280:
[----:B------:R-:W-:Y:S05]  /*1d80*/  BSYNC.RECONVERGENT B1 ;  /* 0x0000000000017941 */ /* 0x000fea0003800200 */
.L_x_3278:
        /* <DEDUP_REMOVED lines=12> */
.L_x_3282:
[----:B------:R-:W0:Y:S02]  /*1e50*/  LDCU UR6, c[0x0][0x38c] ;  /* 0x00007180ff0677ac */ /* 0x000e240008000800 */
[----:B0-----:R-:W-:-:S07]  /*1e60*/  FMUL.FTZ R13, R5, UR6 ;  /* 0x00000006050d7c20 */ /* 0x001fce0008410000 */
.L_x_3283:
[----:B------:R-:W-:Y:S05]  /*1e70*/  BSYNC.RECONVERGENT B1 ;  /* 0x0000000000017941 */ /* 0x000fea0003800200 */
.L_x_3281:
        /* <DEDUP_REMOVED lines=12> */
.L_x_3285:
[----:B------:R-:W0:Y:S02]  /*1f40*/  LDCU UR6, c[0x0][0x38c] ;  /* 0x00007180ff0677ac */ /* 0x000e240008000800 */
[----:B0-----:R-:W-:-:S07]  /*1f50*/  FMUL.FTZ R14, R10, UR6 ;  /* 0x000000060a0e7c20 */ /* 0x001fce0008410000 */
.L_x_3286:
[----:B------:R-:W-:Y:S05]  /*1f60*/  BSYNC.RECONVERGENT B1 ;  /* 0x0000000000017941 */ /* 0x000fea0003800200 */
.L_x_3284:
        /* <DEDUP_REMOVED lines=11> */
.L_x_3287:
[----:B------:R-:W0:Y:S02]  /*2020*/  LDCU UR6, c[0x0][0x38c] ;  /* 0x00007180ff0677ac */ /* 0x000e240008000800 */
[----:B0-----:R-:W-:Y:S01]  /*2030*/  FMUL.FTZ R15, R11, UR6 ;  /* 0x000000060b0f7c20 */ /* 0x001fe20008410000 */
[----:B------:R-:W-:Y:S06]  /*2040*/  BRA `(.L_x_3288) ;  /* 0x0000000000a87947 */ /* 0x000fec0003800000 */
.L_x_3265:
[----:B------:R-:W0:Y:S01]  /*2050*/  LDCU.64 UR8, c[0x0][0x388] ;  /* 0x00007100ff0877ac */ /* 0x000e220008000a00 */
[----:B-----5:R-:W-:Y:S02]  /*2060*/  FSETP.GTU.FTZ.AND P5, PT, R22, RZ, PT ;  /* 0x000000ff1600720b */ /* 0x020fe40003fbc000 */
[----:B------:R-:W-:Y:S01]  /*2070*/  FSETP.GTU.FTZ.AND P4, PT, R23, RZ, PT ;  /* 0x000000ff1700720b */ /* 0x000fe20003f9c000 */
[----:B------:R-:W1:Y:S01]  /*2080*/  LDCU UR6, c[0x0][0x390] ;  /* 0x00007200ff0677ac */ /* 0x000e620008000800 */
[----:B------:R-:W-:Y:S02]  /*2090*/  FSETP.GTU.FTZ.AND P3, PT, R16, RZ, PT ;  /* 0x000000ff1000720b */ /* 0x000fe40003f7c000 */
[----:B------:R-:W-:Y:S02]  /*20a0*/  FSETP.GTU.FTZ.AND P2, PT, R17, RZ, PT ;  /* 0x000000ff1100720b */ /* 0x000fe40003f5c000 */
[----:B------:R-:W-:Y:S02]  /*20b0*/  FSETP.GTU.FTZ.AND P1, PT, R12, RZ, PT ;  /* 0x000000ff0c00720b */ /* 0x000fe40003f3c000 */
[----:B------:R-:W-:-:S02]  /*20c0*/  FSETP.GTU.FTZ.AND P0, PT, R13, RZ, PT ;  /* 0x000000ff0d00720b */ /* 0x000fc40003f1c000 */
[----:B------:R-:W-:Y:S01]  /*20d0*/  FSETP.GTU.FTZ.AND P6, PT, R15, RZ, PT ;  /* 0x000000ff0f00720b */ /* 0x000fe20003fdc000 */
[----:B0-----:R-:W-:Y:S01]  /*20e0*/  FADD.FTZ R18, R22, UR8 ;  /* 0x0000000816127e21 */ /* 0x001fe20008010000 */
[----:B------:R-:W-:Y:S01]  /*20f0*/  FADD.FTZ R19, R23, UR8 ;  /* 0x0000000817137e21 */ /* 0x000fe20008010000 */
[----:B------:R-:W-:Y:S01]  /*2100*/  FADD.FTZ R16, R16, UR8 ;  /* 0x0000000810107e21 */ /* 0x000fe20008010000 */
[----:B------:R-:W-:Y:S01]  /*2110*/  FADD.FTZ R17, R17, UR8 ;  /* 0x0000000811117e21 */ /* 0x000fe20008010000 */
[----:B-1----:R-:W-:Y:S01]  /*2120*/  FMUL.FTZ R21, R6, UR6 ;  /* 0x0000000606157c20 */ /* 0x002fe20008410000 */
[----:B------:R-:W-:Y:S01]  /*2130*/  FMUL.FTZ R8, R3, UR6 ;  /* 0x0000000603087c20 */ /* 0x000fe20008410000 */
[----:B------:R-:W-:Y:S01]  /*2140*/  FADD.FTZ R12, R12, UR8 ;  /* 0x000000080c0c7e21 */ /* 0x000fe20008010000 */
[----:B------:R-:W-:Y:S01]  /*2150*/  FADD.FTZ R13, R13, UR8 ;  /* 0x000000080d0d7e21 */ /* 0x000fe20008010000 */
[----:B------:R-:W-:Y:S01]  /*2160*/  FMUL.FTZ R18, R21, R18 ;  /* 0x0000001215127220 */ /* 0x000fe20000410000 */
[----:B------:R-:W-:Y:S01]  /*2170*/  @P5 FMUL.FTZ R18, R6, UR9 ;  /* 0x0000000906125c20 */ /* 0x000fe20008410000 */
[----:B------:R-:W-:Y:S01]  /*2180*/  FSETP.GTU.FTZ.AND P5, PT, R14, RZ, PT ;  /* 0x000000ff0e00720b */ /* 0x000fe20003fbc000 */
[----:B------:R-:W-:Y:S01]  /*2190*/  FMUL.FTZ R6, R7, UR6 ;  /* 0x0000000607067c20 */ /* 0x000fe20008410000 */
[----:B------:R-:W-:Y:S01]  /*21a0*/  FMUL.FTZ R21, R2, UR6 ;  /* 0x0000000602157c20 */ /* 0x000fe20008410000 */
[----:B------:R-:W-:Y:S01]  /*21b0*/  FMUL.FTZ R17, R8, R17 ;  /* 0x0000001108117220 */ /* 0x000fe20000410000 */
[----:B------:R-:W-:Y:S01]  /*21c0*/  FADD.FTZ R14, R14, UR8 ;  /* 0x000000080e0e7e21 */ /* 0x000fe20008010000 */
[----:B------:R-:W-:Y:S01]  /*21d0*/  FMUL.FTZ R19, R6, R19 ;  /* 0x0000001306137220 */ /* 0x000fe20000410000 */
[----:B------:R-:W-:Y:S01]  /*21e0*/  FMUL.FTZ R16, R21, R16 ;  /* 0x0000001015107220 */ /* 0x000fe20000410000 */
        /* <DEDUP_REMOVED lines=15> */
[----:B------:R-:W-:-:S07]  /*22e0*/  @P6 FMUL.FTZ R15, R11, UR9 ;  /* 0x000000090b0f6c20 */ /* 0x000fce0008410000 */
.L_x_3288:
[----:B------:R-:W-:Y:S05]  /*22f0*/  BSYNC.RECONVERGENT B0 ;  /* 0x0000000000007941 */ /* 0x000fea0003800200 */
.L_x_3264:
[----:B------:R-:W0:Y:S02]  /*2300*/  LDC.64 R2, c[0x0][0x3a0] ;  /* 0x0000e800ff027b82 */ /* 0x000e240000000a00 */
[----:B0-----:R-:W-:-:S04]  /*2310*/  IMAD.WIDE.U32 R2, R9, 0x4, R2 ;  /* 0x0000000409027825 */ /* 0x001fc800078e0002 */
[----:B------:R-:W-:-:S05]  /*2320*/  IMAD.WIDE.U32 R2, R0, 0x8, R2 ;  /* 0x0000000800027825 */ /* 0x000fca00078e0002 */
[----:B------:R-:W-:Y:S04]  /*2330*/  STG.E.64 desc[UR4][R2.64], R18 ;  /* 0x0000001202007986 */ /* 0x000fe8000c101b04 */
[----:B------:R-:W-:Y:S04]  /*2340*/  STG.E.64 desc[UR4][R2.64+0x400], R16 ;  /* 0x0004001002007986 */ /* 0x000fe8000c101b04 */
[----:B------:R-:W-:Y:S04]  /*2350*/  STG.E.64 desc[UR4][R2.64+0x800], R12 ;  /* 0x0008000c02007986 */ /* 0x000fe8000c101b04 */
[----:B------:R-:W-:Y:S01]  /*2360*/  STG.E.64 desc[UR4][R2.64+0xc00], R14 ;  /* 0x000c000e02007986 */ /* 0x000fe2000c101b04 */
[----:B------:R-:W-:Y:S05]  /*2370*/  EXIT ;  /* 0x000000000000794d */ /* 0x000fea0003800000 */
.L_x_3289:
        /* <DEDUP_REMOVED lines=16> */
.L_x_7957:


//--------------------- .text._ZN2at6native29vectorized_elementwise_kernelILi4EZZZNS0_60_GLOBAL__N__171e0b9f_22_ActivationEluKernel_cu_9e10b42f_306119elu_backward_kernelERNS_18TensorIteratorBaseERKN3c106ScalarES8_S8_bENKUlvE_clEvENKUlvE0_clEvEUlffE_St5arrayIPcLm3EEEEviT0_T1_ --------------------------
	.section	.text._ZN2at6native29vectorized_elementwise_kernelILi4EZZZNS0_60_GLOBAL__N__171e0b9f_22_ActivationEluKernel_cu_9e10b42f_306119elu_backward_kernelERNS_18TensorIteratorBaseERKN3c106ScalarES8_S8_bENKUlvE_clEvENKUlvE0_clEvEUlffE_St5arrayIPcLm3EEEEviT0_T1_,"ax",@progbits
	.align	128
        .global         _ZN2at6native29vectorized_elementwise_kernelILi4EZZZNS0_60_GLOBAL__N__171e0b9f_22_ActivationEluKernel_cu_9e10b42f_306119elu_backward_kernelERNS_18TensorIteratorBaseERKN3c106ScalarES8_S8_bENKUlvE_clEvENKUlvE0_clEvEUlffE_St5arrayIPcLm3EEEEviT0_T1_
        .type           _ZN2at6native29vectorized_elementwise_kernelILi4EZZZNS0_60_GLOBAL__N__171e0b9f_22_ActivationEluKernel_cu_9e10b42f_306119elu_backward_kernelERNS_18TensorIteratorBaseERKN3c106ScalarES8_S8_bENKUlvE_clEvENKUlvE0_clEvEUlffE_St5arrayIPcLm3EEEEviT0_T1_,@function
        .size           _ZN2at6native29vectorized_elementwise_kernelILi4EZZZNS0_60_GLOBAL__N__171e0b9f_22_ActivationEluKernel_cu_9e10b42f_306119elu_backward_kernelERNS_18TensorIteratorBaseERKN3c106ScalarES8_S8_bENKUlvE_clEvENKUlvE0_clEvEUlffE_St5arrayIPcLm3EEEEviT0_T1_,(.L_x_7958 - _ZN2at6native29vectorized_elementwise_kernelILi4EZZZNS0_60_GLOBAL__N__171e0b9f_22_ActivationEluKernel_cu_9e10b42f_306119elu_backward_kernelERNS_18TensorIteratorBaseERKN3c106ScalarES8_S8_bENKUlvE_clEvENKUlvE0_clEvEUlffE_St5arrayIPcLm3EEEEviT0_T1_)
        .other          _ZN2at6native29vectorized_elementwise_kernelILi4EZZZNS0_60_GLOBAL__N__171e0b9f_22_ActivationEluKernel_cu_9e10b42f_306119elu_backward_kernelERNS_18TensorIteratorBaseERKN3c106ScalarES8_S8_bENKUlvE_clEvENKUlvE0_clEvEUlffE_St5arrayIPcLm3EEEEviT0_T1_,@"STO_CUDA_ENTRY STV_DEFAULT"
_ZN2at6native29vectorized_elementwise_kernelILi4EZZZNS0_60_GLOBAL__N__171e0b9f_22_ActivationEluKernel_cu_9e10b42f_306119elu_backward_kernelERNS_18TensorIteratorBaseERKN3c106ScalarES8_S8_bENKUlvE_clEvENKUlvE0_clEvEUlffE_St5arrayIPcLm3EEEEviT0_T1_:
.text._ZN2at6native29vectorized_elementwise_kernelILi4EZZZNS0_60_GLOBAL__N__171e0b9f_22_ActivationEluKernel_cu_9e10b42f_306119elu_backward_kernelERNS_18TensorIteratorBaseERKN3c106ScalarES8_S8_bENKUlvE_clEvENKUlvE0_clEvEUlffE_St5arrayIPcLm3EEEEviT0_T1_:
        /* <DEDUP_REMOVED lines=113> */
.L_x_3295:
[----:B------:R-:W0:Y:S02]  /*0710*/  LDCU UR6, c[0x0][0x38c] ;  /* 0x00007180ff0677ac */ /* 0x000e240008000800 */
[----:B0-----:R-:W-:-:S07]  /*0720*/  FMUL.FTZ R8, R8, UR6 ;  /* 0x0000000608087c20 */ /* 0x001fce0008410000 */
.L_x_3294:
[----:B------:R-:W-:Y:S05]  /*0730*/  BSYNC.RECONVERGENT B1 ;  /* 0x0000000000017941 */ /* 0x000fea0003800200 */
.L_x_3293:
        /* <DEDUP_REMOVED lines=15> */
.L_x_3298:
[----:B------:R-:W0:Y:S02]  /*0830*/  LDCU UR6, c[0x0][0x38c] ;  /* 0x00007180ff0677ac */ /* 0x000e240008000800 */
[----:B0-----:R-:W-:-:S07]  /*0840*/  FMUL.FTZ R10, R10, UR6 ;  /* 0x000000060a0a7c20 */ /* 0x001fce0008410000 */
.L_x_3297:
[----:B------:R-:W-:Y:S05]  /*0850*/  BSYNC.RECONVERGENT B1 ;  /* 0x0000000000017941 */ /* 0x000fea0003800200 */
.L_x_3296:
        /* <DEDUP_REMOVED lines=15> */
.L_x_3301:
[----:B------:R-:W0:Y:S02]  /*0950*/  LDCU UR6, c[0x0][0x38c] ;  /* 0x00007180ff0677ac */ /* 0x000e240008000800 */
[----:B0-----:R-:W-:-:S07]  /*0960*/  FMUL.FTZ R0, R0, UR6 ;  /* 0x0000000600007c20 */ /* 0x001fce0008410000 */
.L_x_3300:
[----:B------:R-:W-:Y:S05]  /*0970*/  BSYNC.RECONVERGENT B1 ;  /* 0x0000000000017941 */ /* 0x000fea0003800200 */
.L_x_3299:
        /* <DEDUP_REMOVED lines=15> */
.L_x_3304:
[----:B------:R-:W0:Y:S02]  /*0a70*/  LDCU UR6, c[0x0][0x38c] ;  /* 0x00007180ff0677ac */ /* 0x000e240008000800 */
[----:B0-----:R-:W-:-:S07]  /*0a80*/  FMUL.FTZ R5, R2, UR6 ;  /* 0x0000000602057c20 */ /* 0x001fce0008410000 */
.L_x_3303:
[----:B------:R-:W-:Y:S05]  /*0a90*/  BSYNC.RECONVERGENT B1 ;  /* 0x0000000000017941 */ /* 0x000fea0003800200 */
.L_x_3302:
        /* <DEDUP_REMOVED lines=15> */
.L_x_3307:
[----:B------:R-:W0:Y:S02]  /*0b90*/  LDCU UR6, c[0x0][0x38c] ;  /* 0x00007180ff0677ac */ /* 0x000e240008000800 */
[----:B0-----:R-:W-:-:S07]  /*0ba0*/  FMUL.FTZ R30, R30, UR6 ;  /* 0x000000061e1e7c20 */ /* 0x001fce0008410000 */
.L_x_3306:
[----:B------:R-:W-:Y:S05]  /*0bb0*/  BSYNC.RECONVERGENT B1 ;  /* 0x0000000000017941 */ /* 0x000fea0003800200 */
.L_x_3305:
        /* <DEDUP_REMOVED lines=15> */
.L_x_3310:
[----:B------:R-:W0:Y:S02]  /*0cb0*/  LDCU UR6, c[0x0][0x38c] ;  /* 0x00007180ff0677ac */ /* 0x000e240008000800 */
[----:B0-----:R-:W-:-:S07]  /*0cc0*/  FMUL.FTZ R32, R32, UR6 ;  /* 0x0000000620207c20 */ /* 0x001fce0008410000 */
.L_x_3309:
[----:B------:R-:W-:Y:S05]  /*0cd0*/  BSYNC.RECONVERGENT B1 ;  /* 0x0000000000017941 */ /* 0x000fea0003800200 */
.L_x_3308:
        /* <DEDUP_REMOVED lines=15> */
.L_x_3313:
[----:B------:R-:W0:Y:S02]  /*0dd0*/  LDCU UR6, c[0x0][0x38c] ;  /* 0x00007180ff0677ac */ /* 0x000e240008000800 */
[----:B0-----:R-:W-:-:S07]  /*0de0*/  FMUL.FTZ R26, R26, UR6 ;  /* 0x000000061a1a7c20 */ /* 0x001fce0008410000 */
.L_x_3312:
[----:B------:R-:W-:Y:S05]  /*0df0*/  BSYNC.RECONVERGENT B1 ;  /* 0x0000000000017941 */ /* 0x000fea0003800200 */
.L_x_3311:
        /* <DEDUP_REMOVED lines=14> */
.L_x_3315:
[----:B------:R-:W0:Y:S02]  /*0ee0*/  LDCU UR6, c[0x0][0x38c] ;  /* 0x00007180ff0677ac */ /* 0x000e240008000800 */
[----:B0-----:R-:W-:Y:S01]  /*0ef0*/  FMUL.FTZ R4, R4, UR6 ;  /* 0x0000000604047c20 */ /* 0x001fe20008410000 */
[----:B------:R-:W-:Y:S06]  /*0f00*/  BRA `(.L_x_3314) ;  /* 0x00000004003c7947 */ /* 0x000fec0003800000 */
.L_x_3292:
        /* <DEDUP_REMOVED lines=79> */
.L_x_3314:
[----:B------:R-:W-:Y:S05]  /*1400*/  BSYNC.RECONVERGENT B0 ;  /* 0x0000000000007941 */ /* 0x000fea0003800200 */
.L_x_3291:
        /* <DEDUP_REMOVED lines=21> */
.L_x_3318:
[----:B------:R-:W-:-:S13]  /*1560*/  ISETP.GE.U32.AND P0, PT, R6, R11, PT ;  /* 0x0000000b0600720c */ /* 0x000fda0003f06070 */
[----:B------:R-:W-:Y:S05]  /*1570*/  @P0 BRA `(.L_x_3320) ;  /* 0x0000000000300947 */ /* 0x000fea0003800000 */
[----:B0-----:R-:W0:Y:S01]  /*1580*/  LDC.64 R2, c[0x0][0x3a0] ;  /* 0x0000e800ff027b82 */ /* 0x001e220000000a00 */
[----:B------:R-:W-:Y:S02]  /*1590*/  IADD3 R7, PT, PT, R9, R6, RZ ;  /* 0x0000000609077210 */ /* 0x000fe40007ffe0ff */
[----:B------:R-:W-:-:S03]  /*15a0*/  IADD3 R6, PT, PT, R6, 0x80, RZ ;  /* 0x0000008006067810 */ /* 0x000fc60007ffe0ff */
[----:B0-----:R-:W-:-:S05]  /*15b0*/  IMAD.WIDE.U32 R2, R7, 0x4, R2 ;  /* 0x0000000407027825 */ /* 0x001fca00078e0002 */
[----:B------:R1:W-:Y:S02]  /*15c0*/  STG.E desc[UR4][R2.64], R5 ;  /* 0x0000000502007986 */ /* 0x0003e4000c101904 */
.L_x_3319:
[----:B------:R-:W-:-:S13]  /*15d0*/  ISETP.GE.U32.AND P0, PT, R6, R11, PT ;  /* 0x0000000b0600720c */ /* 0x000fda0003f06070 */
[----:B------:R-:W-:Y:S05]  /*15e0*/  @P0 BRA `(.L_x_3321) ;  /* 0x0000000000340947 */ /* 0x000fea0003800000 */
[----:B01----:R-:W0:Y:S01]  /*15f0*/  LDC.64 R2, c[0x0][0x3a0] ;  /* 0x0000e800ff027b82 */ /* 0x003e220000000a00 */
[----:B------:R-:W-:Y:S02]  /*1600*/  IADD3 R5, PT, PT, R9, R6, RZ ;  /* 0x0000000609057210 */ /* 0x000fe40007ffe0ff */
[----:B------:R-:W-:-:S03]  /*1610*/  IADD3 R6, PT, PT, R6, 0x80, RZ ;  /* 0x0000008006067810 */ /* 0x000fc60007ffe0ff */
[----:B0-----:R-:W-:-:S05]  /*1620*/  IMAD.WIDE.U32 R2, R5, 0x4, R2 ;  /* 0x0000000405027825 */ /* 0x001fca00078e0002 */
[----:B------:R1:W-:Y:S02]  /*1630*/  STG.E desc[UR4][R2.64], R30 ;  /* 0x0000001e02007986 */ /* 0x0003e4000c101904 */
.L_x_3320:
        /* <DEDUP_REMOVED lines=8> */
.L_x_3321:
[----:B------:R-:W-:Y:S05]  /*16c0*/  BSYNC.RELIABLE B1 ;  /* 0x0000000000017941 */ /* 0x000fea0003800100 */
.L_x_3317:
[----:B------:R-:W-:-:S13]  /*16d0*/  ISETP.GE.U32.AND P0, PT, R6, R11, PT ;  /* 0x0000000b0600720c */ /* 0x000fda0003f06070 */
[----:B012---:R-:W0:Y:S01]  /*16e0*/  @!P0 LDC.64 R2, c[0x0][0x3a0] ;  /* 0x0000e800ff028b82 */ /* 0x007e220000000a00 */
[----:B------:R-:W-:Y:S02]  /*16f0*/  @!P0 IADD3 R5, PT, PT, R9, R6, RZ ;  /* 0x0000000609058210 */ /* 0x000fe40007ffe0ff */
[----:B------:R-:W-:-:S03]  /*1700*/  @!P0 IADD3 R6, PT, PT, R6, 0x80, RZ ;  /* 0x0000008006068810 */ /* 0x000fc60007ffe0ff */
[----:B0-----:R-:W-:-:S05]  /*1710*/  @!P0 IMAD.WIDE.U32 R2, R5, 0x4, R2 ;  /* 0x0000000405028825 */ /* 0x001fca00078e0002 */
[----:B------:R2:W-:Y:S02]  /*1720*/  @!P0 STG.E desc[UR4][R2.64], R26 ;  /* 0x0000001a02008986 */ /* 0x0005e4000c101904 */
.L_x_3322:
[----:B------:R-:W-:Y:S05]  /*1730*/  BSYNC.RECONVERGENT B0 ;  /* 0x0000000000007941 */ /* 0x000fea0003800200 */
.L_x_3316:
        /* <DEDUP_REMOVED lines=8> */
.L_x_3290:
[----:B------:R-:W0:Y:S01]  /*17c0*/  S2R R0, SR_TID.X ;  /* 0x0000000000007919 */ /* 0x000e220000002100 */
[----:B------:R-:W1:Y:S08]  /*17d0*/  LDC.64 R2, c[0x0][0x3a8] ;  /* 0x0000ea00ff027b82 */ /* 0x000e700000000a00 */
[----:B------:R-:W2:Y:S01]  /*17e0*/  LDC.64 R4, c[0x0][0x3b0] ;  /* 0x0000ec00ff047b82 */ /* 0x000ea20000000a00 */
[----:B-1----:R-:W-:-:S04]  /*17f0*/  IMAD.WIDE.U32 R2, R9, 0x4, R2 ;  /* 0x0000000409027825 */ /* 0x002fc800078e0002 */
[----:B0-----:R-:W-:-:S04]  /*1800*/  IMAD.WIDE.U32 R2, R0, 0x10, R2 ;  /* 0x0000001000027825 */ /* 0x001fc800078e0002 */
[----:B--2---:R-:W-:Y:S01]  /*1810*/  IMAD.WIDE.U32 R4, R9, 0x4, R4 ;  /* 0x0000000409047825 */ /* 0x004fe200078e0004 */
[----:B------:R0:W5:Y:S03]  /*1820*/  LDG.E.128 R12, desc[UR4][R2.64+0x800] ;  /* 0x00080004020c7981 */ /* 0x000166000c1e1d00 */
[----:B------:R-:W-:Y:S02]  /*1830*/  IMAD.WIDE.U32 R10, R0, 0x10, R4 ;  /* 0x00000010000a7825 */ /* 0x000fe400078e0004 */
[----:B------:R0:W5:Y:S04]  /*1840*/  LDG.E.128 R4, desc[UR4][R2.64] ;  /* 0x0000000402047981 */ /* 0x000168000c1e1d00 */
[----:B------:R0:W5:Y:S04]  /*1850*/  LDG.E.128 R16, desc[UR4][R10.64] ;  /* 0x000000040a107981 */ /* 0x000168000c1e1d00 */
[----:B------:R0:W5:Y:S01]  /*1860*/  LDG.E.128 R20, desc[UR4][R10.64+0x800] ;  /* 0x000800040a147981 */ /* 0x000162000c1e1d00 */
        /* <DEDUP_REMOVED lines=15> */
.L_x_3326:
[----:B------:R-:W0:Y:S02]  /*1960*/  LDCU UR6, c[0x0][0x38c] ;  /* 0x00007180ff0677ac */ /* 0x000e240008000800 */
[----:B0-----:R-:W-:-:S07]  /*1970*/  FMUL.FTZ R16, R4, UR6 ;  /* 0x0000000604107c20 */ /* 0x001fce0008410000 */
.L_x_3327:
[----:B------:R-:W-:Y:S05]  /*1980*/  BSYNC.RECONVERGENT B1 ;  /* 0x0000000000017941 */ /* 0x000fea0003800200 */
.L_x_3325:
        /* <DEDUP_REMOVED lines=12> */
.L_x_3329:
[----:B------:R-:W0:Y:S02]  /*1a50*/  LDCU UR6, c[0x0][0x38c] ;  /* 0x00007180ff0677ac */ /* 0x000e240008000800 */
[----:B0-----:R-:W-:-:S07]  /*1a60*/  FMUL.FTZ R17, R5, UR6 ;  /* 0x0000000605117c20 */ /* 0x001fce0008410000 */
.L_x_3330:
[----:B------:R-:W-:Y:S05]  /*1a70*/  BSYNC.RECONVERGENT B1 ;  /* 0x0000000000017941 */ /* 0x000fea0003800200 */
.L_x_3328:
        /* <DEDUP_REMOVED lines=12> */
.L_x_3332:
[----:B------:R-:W0:Y:S02]  /*1b40*/  LDCU UR6, c[0x0][0x38c] ;  /* 0x00007180ff0677ac */ /* 0x000e240008000800 */
[----:B0-----:R-:W-:-:S07]  /*1b50*/  FMUL.FTZ R18, R6, UR6 ;  /* 0x0000000606127c20 */ /* 0x001fce0008410000 */
.L_x_3333:
[----:B------:R-:W-:Y:S05]  /*1b60*/  BSYNC.RECONVERGENT B1 ;  /* 0x0000000000017941 */ /* 0x000fea0003800200 */
.L_x_3331:
        /* <DEDUP_REMOVED lines=12> */
.L_x_3335:
[----:B------:R-:W0:Y:S02]  /*1c30*/  LDCU UR6, c[0x0][0x38c] ;  /* 0x00007180ff0677ac */ /* 0x000e240008000800 */
[----:B0-----:R-:W-:-:S07]  /*1c40*/  FMUL.FTZ R19, R7, UR6 ;  /* 0x0000000607137c20 */ /* 0x001fce0008410000 */
.L_x_3336:
[----:B------:R-:W-:Y:S05]  /*1c50*/  BSYNC.RECONVERGENT B1 ;  /* 0x0000000000017941 */ /* 0x000fea0003800200 */
.L_x_3334:
        /* <DEDUP_REMOVED lines=12> */
.L_x_3338:
[----:B------:R-:W0:Y:S02]  /*1d20*/  LDCU UR6, c[0x0][0x38c] ;  /* 0x00007180ff0677ac */ /* 0x000e240008000800 */
[----:B0-----:R-:W-:-:S07]  /*1d30*/  FMUL.FTZ R20, R12, UR6 ;  /* 0x000000060c147c20 */ /* 0x001fce0008410000 */
.L_x_3339:
[----:B------:R-:W-:Y:S05]  /*1d40*/  BSYNC.RECONVERGENT B1 ;  /* 0x0000000000017941 */ /* 0x000fea0003800200 */
.L_x_3337:
        /* <DEDUP_REMOVED lines=12> */
.L_x_3341:
[----:B------:R-:W0:Y:S02]  /*1e10*/  LDCU UR6, c[0x0][0x38c] ;  /* 0x00007180ff0677ac */ /* 0x000e240008000800 */
[----:B0-----:R-:W-:-:S07]  /*1e20*/  FMUL.FTZ R21, R13, UR6 ;  /* 0x000000060d157c20 */ /* 0x001fce0008410000 */
.L_x_3342:
[----:B------:R-:W-:Y:S05]  /*1e30*/  BSYNC.RECONVERGENT B1 ;  /* 0x0000000000017941 */ /* 0x000fea0003800200 */
.L_x_3340:
        /* <DEDUP_REMOVED lines=12> */
.L_x_3344:
[----:B------:R-:W0:Y:S02]  /*1f00*/  LDCU UR6, c[0x0][0x38c] ;  /* 0x00007180ff0677ac */ /* 0x000e240008000800 */
[----:B0-----:R-:W-:-:S07]  /*1f10*/  FMUL.FTZ R22, R14, UR6 ;  /* 0x000000060e167c20 */ /* 0x001fce0008410000 */
.L_x_3345:
[----:B------:R-:W-:Y:S05]  /*1f20*/  BSYNC.RECONVERGENT B1 ;  /* 0x0000000000017941 */ /* 0x000fea0003800200 */
.L_x_3343:
        /* <DEDUP_REMOVED lines=11> */
.L_x_3346:
[----:B------:R-:W0:Y:S02]  /*1fe0*/  LDCU UR6, c[0x0][0x38c] ;  /* 0x00007180ff0677ac */ /* 0x000e240008000800 */
[----:B0-----:R-:W-:Y:S01]  /*1ff0*/  FMUL.FTZ R23, R15, UR6 ;  /* 0x000000060f177c20 */ /* 0x001fe20008410000 */
[----:B------:R-:W-:Y:S06]  /*2000*/  BRA `(.L_x_3347) ;  /* 0x0000000000a87947 */ /* 0x000fec0003800000 */
.L_x_3324:
        /* <DEDUP_REMOVED lines=42> */
.L_x_3347:
[----:B------:R-:W-:Y:S05]  /*22b0*/  BSYNC.RECONVERGENT B0 ;  /* 0x0000000000007941 */ /* 0x000fea0003800200 */
.L_x_3323:
[----:B------:R-:W0:Y:S02]  /*22c0*/  LDC.64 R2, c[0x0][0x3a0] ;  /* 0x0000e800ff027b82 */ /* 0x000e240000000a00 */
[----:B0-----:R-:W-:-:S04]  /*22d0*/  IMAD.WIDE.U32 R2, R9, 0x4, R2 ;  /* 0x0000000409027825 */ /* 0x001fc800078e0002 */
[----:B------:R-:W-:-:S05]  /*22e0*/  IMAD.WIDE.U32 R2, R0, 0x10, R2 ;  /* 0x0000001000027825 */ /* 0x000fca00078e0002 */
[----:B------:R-:W-:Y:S04]  /*22f0*/  STG.E.128 desc[UR4][R2.64], R16 ;  /* 0x0000001002007986 */ /* 0x000fe8000c101d04 */
[----:B------:R-:W-:Y:S01]  /*2300*/  STG.E.128 desc[UR4][R2.64+0x800], R20 ;  /* 0x0008001402007986 */ /* 0x000fe2000c101d04 */
[----:B------:R-:W-:Y:S05]  /*2310*/  EXIT ;  /* 0x000000000000794d */ /* 0x000fea0003800000 */
.L_x_3348:
        /* <DEDUP_REMOVED lines=14> */
.L_x_7958:


//--------------------- .text._ZN2at6native29vectorized_elementwise_kernelILi8EZZZNS0_60_GLOBAL__N__171e0b9f_22_ActivationEluKernel_cu_9e10b42f_306119elu_backward_kernelERNS_18TensorIteratorBaseERKN3c106ScalarES8_S8_bENKUlvE_clEvENKUlvE0_clEvEUlffE_St5arrayIPcLm3EEEEviT0_T1_ --------------------------
	.section	.text._ZN2at6native29vectorized_elementwise_kernelILi8EZZZNS0_60_GLOBAL__N__171e0b9f_22_ActivationEluKernel_cu_9e10b42f_306119elu_backward_kernelERNS_18TensorIteratorBaseERKN3c106ScalarES8_S8_bENKUlvE_clEvENKUlvE0_clEvEUlffE_St5arrayIPcLm3EEEEviT0_T1_,"ax",@progbits
	.align	128
        .global         _ZN2at6native29vectorized_elementwise_kernelILi8EZZZNS0_60_GLOBAL__N__171e0b9f_22_ActivationEluKernel_cu_9e10b42f_306119elu_backward_kernelERNS_18TensorIteratorBaseERKN3c106ScalarES8_S8_bENKUlvE_clEvENKUlvE0_clEvEUlffE_St5arrayIPcLm3EEEEviT0_T1_
        .type           _ZN2at6native29vectorized_elementwise_kernelILi8EZZZNS0_60_GLOBAL__N__171e0b9f_22_ActivationEluKernel_cu_9e10b42f_306119elu_backward_kernelERNS_18TensorIteratorBaseERKN3c106ScalarES8_S8_bENKUlvE_clEvENKUlvE0_clEvEUlffE_St5arrayIPcLm3EEEEviT0_T1_,@function
        .size           _ZN2at6native29vectorized_elementwise_kernelILi8EZZZNS0_60_GLOBAL__N__171e0b9f_22_ActivationEluKernel_cu_9e10b42f_306119elu_backward_kernelERNS_18TensorIteratorBaseERKN3c106ScalarES8_S8_bENKUlvE_clEvENKUlvE0_clEvEUlffE_St5arrayIPcLm3EEEEviT0_T1_,(.L_x_7959 - _ZN2at6native29vectorized_elementwise_kernelILi8EZZZNS0_60_GLOBAL__N__171e0b9f_22_ActivationEluKernel_cu_9e10b42f_306119elu_backward_kernelERNS_18TensorIteratorBaseERKN3c106ScalarES8_S8_bENKUlvE_clEvENKUlvE0_clEvEUlffE_St5arrayIPcLm3EEEEviT0_T1_)
        .other          _ZN2at6native29vectorized_elementwise_kernelILi8EZZZNS0_60_GLOBAL__N__171e0b9f_22_ActivationEluKernel_cu_9e10b42f_306119elu_backward_kernelERNS_18TensorIteratorBaseERKN3c106ScalarES8_S8_bENKUlvE_clEvENKUlvE0_clEvEUlffE_St5arrayIPcLm3EEEEviT0_T1_,@"STO_CUDA_ENTRY STV_DEFAULT"
_ZN2at6native29vectorized_elementwise_kernelILi8EZZZNS0_60_GLOBAL__N__171e0b9f_22_ActivationEluKernel_cu_9e10b42f_306119elu_backward_kernelERNS_18TensorIteratorBaseERKN3c106ScalarES8_S8_bENKUlvE_clEvENKUlvE0_clEvEUlffE_St5arrayIPcLm3EEEEviT0_T1_:
.text._ZN2at6native29vectorized_elementwise_kernelILi8EZZZNS0_60_GLOBAL__N__171e0b9f_22_ActivationEluKernel_cu_9e10b42f_306119elu_backward_kernelERNS_18TensorIteratorBaseERKN3c106ScalarES8_S8_bENKUlvE_clEvENKUlvE0_clEvEUlffE_St5arrayIPcLm3EEEEviT0_T1_:
        /* <DEDUP_REMOVED lines=113> */
.L_x_3354:
[----:B------:R-:W0:Y:S02]  /*0710*/  LDCU UR6, c[0x0][0x38c] ;  /* 0x00007180ff0677ac */ /* 0x000e240008000800 */
[----:B0-----:R-:W-:-:S07]  /*0720*/  FMUL.FTZ R8, R8, UR6 ;  /* 0x0000000608087c20 */ /* 0x001fce0008410000 */
.L_x_3353:
[----:B------:R-:W-:Y:S05]  /*0730*/  BSYNC.RECONVERGENT B1 ;  /* 0x0000000000017941 */ /* 0x000fea0003800200 */
.L_x_3352:
        /* <DEDUP_REMOVED lines=15> */
.L_x_3357:
[----:B------:R-:W0:Y:S02]  /*0830*/  LDCU UR6, c[0x0][0x38c] ;  /* 0x00007180ff0677ac */ /* 0x000e240008000800 */
[----:B0-----:R-:W-:-:S07]  /*0840*/  FMUL.FTZ R10, R10, UR6 ;  /* 0x000000060a0a7c20 */ /* 0x001fce0008410000 */
.L_x_3356:
[----:B------:R-:W-:Y:S05]  /*0850*/  BSYNC.RECONVERGENT B1 ;  /* 0x0000000000017941 */ /* 0x000fea0003800200 */
.L_x_3355:
        /* <DEDUP_REMOVED lines=15> */
.L_x_3360:
[----:B------:R-:W0:Y:S02]  /*0950*/  LDCU UR6, c[0x0][0x38c] ;  /* 0x00007180ff0677ac */ /* 0x000e240008000800 */
[----:B0-----:R-:W-:-:S07]  /*0960*/  FMUL.FTZ R0, R0, UR6 ;  /* 0x0000000600007c20 */ /* 0x001fce0008410000 */
.L_x_3359:
[----:B------:R-:W-:Y:S05]  /*0970*/  BSYNC.RECONVERGENT B1 ;  /* 0x0000000000017941 */ /* 0x000fea0003800200 */
.L_x_3358:
        /* <DEDUP_REMOVED lines=15> */
.L_x_3363:
[----:B------:R-:W0:Y:S02]  /*0a70*/  LDCU UR6, c[0x0][0x38c] ;  /* 0x00007180ff0677ac */ /* 0x000e240008000800 */
[----:B0-----:R-:W-:-:S07]  /*0a80*/  FMUL.FTZ R5, R2, UR6 ;  /* 0x0000000602057c20 */ /* 0x001fce0008410000 */
.L_x_3362:
[----:B------:R-:W-:Y:S05]  /*0a90*/  BSYNC.RECONVERGENT B1 ;  /* 0x0000000000017941 */ /* 0x000fea0003800200 */
.L_x_3361:
        /* <DEDUP_REMOVED lines=15> */
.L_x_3366:
[----:B------:R-:W0:Y:S02]  /*0b90*/  LDCU UR6, c[0x0][0x38c] ;  /* 0x00007180ff0677ac */ /* 0x000e240008000800 */
[----:B0-----:R-:W-:-:S07]  /*0ba0*/  FMUL.FTZ R30, R30, UR6 ;  /* 0x000000061e1e7c20 */ /* 0x001fce0008410000 */
.L_x_3365:
[----:B------:R-:W-:Y:S05]  /*0bb0*/  BSYNC.RECONVERGENT B1 ;  /* 0x0000000000017941 */ /* 0x000fea0003800200 */
.L_x_3364:
        /* <DEDUP_REMOVED lines=15> */
.L_x_3369:
[----:B------:R-:W0:Y:S02]  /*0cb0*/  LDCU UR6, c[0x0][0x38c] ;  /* 0x00007180ff0677ac */ /* 0x000e240008000800 */
[----:B0-----:R-:W-:-:S07]  /*0cc0*/  FMUL.FTZ R32, R32, UR6 ;  /* 0x0000000620207c20 */ /* 0x001fce0008410000 */
.L_x_3368:
[----:B------:R-:W-:Y:S05]  /*0cd0*/  BSYNC.RECONVERGENT B1 ;  /* 0x0000000000017941 */ /* 0x000fea0003800200 */
.L_x_3367:
        /* <DEDUP_REMOVED lines=15> */
.L_x_3372:
[----:B------:R-:W0:Y:S02]  /*0dd0*/  LDCU UR6, c[0x0][0x38c] ;  /* 0x00007180ff0677ac */ /* 0x000e240008000800 */
[----:B0-----:R-:W-:-:S07]  /*0de0*/  FMUL.FTZ R26, R26, UR6 ;  /* 0x000000061a1a7c20 */ /* 0x001fce0008410000 */
.L_x_3371:
[----:B------:R-:W-:Y:S05]  /*0df0*/  BSYNC.RECONVERGENT B1 ;  /* 0x0000000000017941 */ /* 0x000fea0003800200 */
.L_x_3370:
        /* <DEDUP_REMOVED lines=14> */
.L_x_3374:
[----:B------:R-:W0:Y:S02]  /*0ee0*/  LDCU UR6, c[0x0][0x38c] ;  /* 0x00007180ff0677ac */ /* 0x000e240008000800 */
[----:B0-----:R-:W-:Y:S01]  /*0ef0*/  FMUL.FTZ R4, R4, UR6 ;  /* 0x0000000604047c20 */ /* 0x001fe20008410000 */
[----:B------:R-:W-:Y:S06]  /*0f00*/  BRA `(.L_x_3373) ;  /* 0x00000004003c7947 */ /* 0x000fec0003800000 */
.L_x_3351:
        /* <DEDUP_REMOVED lines=79> */
.L_x_3373:
[----:B------:R-:W-:Y:S05]  /*1400*/  BSYNC.RECONVERGENT B0 ;  /* 0x0000000000007941 */ /* 0x000fea0003800200 */
.L_x_3350:
        /* <DEDUP_REMOVED lines=21> */
.L_x_3377:
[----:B------:R-:W-:-:S13]  /*1560*/  ISETP.GE.U32.AND P0, PT, R6, R11, PT ;  /* 0x0000000b0600720c */ /* 0x000fda0003f06070 */
[----:B------:R-:W-:Y:S05]  /*1570*/  @P0 BRA `(.L_x_3379) ;  /* 0x0000000000300947 */ /* 0x000fea0003800000 */
[----:B0-----:R-:W0:Y:S01]  /*1580*/  LDC.64 R2, c[0x0][0x3a0] ;  /* 0x0000e800ff027b82 */ /* 0x001e220000000a00 */
[----:B------:R-:W-:Y:S02]  /*1590*/  IADD3 R7, PT, PT, R9, R6, RZ ;  /* 0x0000000609077210 */ /* 0x000fe40007ffe0ff */
[----:B------:R-:W-:-:S03]  /*15a0*/  IADD3 R6, PT, PT, R6, 0x80, RZ ;  /* 0x0000008006067810 */ /* 0x000fc60007ffe0ff */
[----:B0-----:R-:W-:-:S05]  /*15b0*/  IMAD.WIDE.U32 R2, R7, 0x4, R2 ;  /* 0x0000000407027825 */ /* 0x001fca00078e0002 */
[----:B------:R1:W-:Y:S02]  /*15c0*/  STG.E desc[UR4][R2.64], R5 ;  /* 0x0000000502007986 */ /* 0x0003e4000c101904 */
.L_x_3378:
[----:B------:R-:W-:-:S13]  /*15d0*/  ISETP.GE.U32.AND P0, PT, R6, R11, PT ;  /* 0x0000000b0600720c */ /* 0x000fda0003f06070 */
[----:B------:R-:W-:Y:S05]  /*15e0*/  @P0 BRA `(.L_x_3380) ;  /* 0x0000000000340947 */ /* 0x000fea0003800000 */
[----:B01----:R-:W0:Y:S01]  /*15f0*/  LDC.64 R2, c[0x0][0x3a0] ;  /* 0x0000e800ff027b82 */ /* 0x003e220000000a00 */
[----:B------:R-:W-:Y:S02]  /*1600*/  IADD3 R5, PT, PT, R9, R6, RZ ;  /* 0x0000000609057210 */ /* 0x000fe40007ffe0ff */
[----:B------:R-:W-:-:S03]  /*1610*/  IADD3 R6, PT, PT, R6, 0x80, RZ ;  /* 0x0000008006067810 */ /* 0x000fc60007ffe0ff */
[----:B0-----:R-:W-:-:S05]  /*1620*/  IMAD.WIDE.U32 R2, R5, 0x4, R2 ;  /* 0x0000000405027825 */ /* 0x001fca00078e0002 */
[----:B------:R1:W-:Y:S02]  /*1630*/  STG.E desc[UR4][R2.64], R30 ;  /* 0x0000001e02007986 */ /* 0x0003e4000c101904 */
.L_x_3379:
        /* <DEDUP_REMOVED lines=8> */
.L_x_3380:
[----:B------:R-:W-:Y:S05]  /*16c0*/  BSYNC.RELIABLE B1 ;  /* 0x0000000000017941 */ /* 0x000fea0003800100 */
.L_x_3376:
[----:B------:R-:W-:-:S13]  /*16d0*/  ISETP.GE.U32.AND P0, PT, R6, R11, PT ;  /* 0x0000000b0600720c */ /* 0x000fda0003f06070 */
[----:B012---:R-:W0:Y:S01]  /*16e0*/  @!P0 LDC.64 R2, c[0x0][0x3a0] ;  /* 0x0000e800ff028b82 */ /* 0x007e220000000a00 */
[----:B------:R-:W-:Y:S02]  /*16f0*/  @!P0 IADD3 R5, PT, PT, R9, R6, RZ ;  /* 0x0000000609058210 */ /* 0x000fe40007ffe0ff */
[----:B------:R-:W-:-:S03]  /*1700*/  @!P0 IADD3 R6, PT, PT, R6, 0x80, RZ ;  /* 0x0000008006068810 */ /* 0x000fc60007ffe0ff */
[----:B0-----:R-:W-:-:S05]  /*1710*/  @!P0 IMAD.WIDE.U32 R2, R5, 0x4, R2 ;  /* 0x0000000405028825 */ /* 0x001fca00078e0002 */
[----:B------:R2:W-:Y:S02]  /*1720*/  @!P0 STG.E desc[UR4][R2.64], R26 ;  /* 0x0000001a02008986 */ /* 0x0005e4000c101904 */
.L_x_3381:
[----:B------:R-:W-:Y:S05]  /*1730*/  BSYNC.RECONVERGENT B0 ;  /* 0x0000000000007941 */ /* 0x000fea0003800200 */
.L_x_3375:
        /* <DEDUP_REMOVED lines=8> */
.L_x_3349:
[----:B------:R-:W0:Y:S01]  /*17c0*/  S2R R0, SR_TID.X ;  /* 0x0000000000007919 */ /* 0x000e220000002100 */
[----:B------:R-:W1:Y:S08]  /*17d0*/  LDC.64 R4, c[0x0][0x3b0] ;  /* 0x0000ec00ff047b82 */ /* 0x000e700000000a00 */
[----:B------:R-:W2:Y:S01]  /*17e0*/  LDC.64 R2, c[0x0][0x3a8] ;  /* 0x0000ea00ff027b82 */ /* 0x000ea20000000a00 */
[----:B-1----:R-:W-:-:S04]  /*17f0*/  IMAD.WIDE.U32 R4, R9, 0x4, R4 ;  /* 0x0000000409047825 */ /* 0x002fc800078e0004 */
[----:B0-----:R-:W-:-:S04]  /*1800*/  IMAD.WIDE.U32 R16, R0, 0x20, R4 ;  /* 0x0000002000107825 */ /* 0x001fc800078e0004 */
[----:B--2---:R-:W-:Y:S02]  /*1810*/  IMAD.WIDE.U32 R2, R9, 0x4, R2 ;  /* 0x0000000409027825 */ /* 0x004fe400078e0002 */
[----:B------:R-:W5:Y:S02]  /*1820*/  LDG.E.ENL2.256 R20, R16, desc[UR4][R16.64] ;  /* 0xfe0000041010797e */ /* 0x000f640008121914 */
[----:B------:R-:W-:-:S05]  /*1830*/  IMAD.WIDE.U32 R2, R0, 0x20, R2 ;  /* 0x0000002000027825 */ /* 0x000fca00078e0002 */
[----:B------:R0:W5:Y:S01]  /*1840*/  LDG.E.ENL2.256 R12, R4, desc[UR4][R2.64] ;  /* 0xfe0000040204797e */ /* 0x000162000812190c */
        /* <DEDUP_REMOVED lines=15> */
.L_x_3385:
[----:B------:R-:W0:Y:S02]  /*1940*/  LDCU UR6, c[0x0][0x38c] ;  /* 0x00007180ff0677ac */ /* 0x000e240008000800 */
[----:B0-----:R-:W-:-:S07]  /*1950*/  FMUL.FTZ R16, R4, UR6 ;  /* 0x0000000604107c20 */ /* 0x001fce0008410000 */
.L_x_3386:
[----:B------:R-:W-:Y:S05]  /*1960*/  BSYNC.RECONVERGENT B1 ;  /* 0x0000000000017941 */ /* 0x000fea0003800200 */
.L_x_3384:
        /* <DEDUP_REMOVED lines=12> */
.L_x_3388:
[----:B------:R-:W0:Y:S02]  /*1a30*/  LDCU UR6, c[0x0][0x38c] ;  /* 0x00007180ff0677ac */ /* 0x000e240008000800 */
[----:B0-----:R-:W-:-:S07]  /*1a40*/  FMUL.FTZ R17, R5, UR6 ;  /* 0x0000000605117c20 */ /* 0x001fce0008410000 */
.L_x_3389:
[----:B------:R-:W-:Y:S05]  /*1a50*/  BSYNC.RECONVERGENT B1 ;  /* 0x0000000000017941 */ /* 0x000fea0003800200 */
.L_x_3387:
        /* <DEDUP_REMOVED lines=12> */
.L_x_3391:
[----:B------:R-:W0:Y:S02]  /*1b20*/  LDCU UR6, c[0x0][0x38c] ;  /* 0x00007180ff0677ac */ /* 0x000e240008000800 */
[----:B0-----:R-:W-:-:S07]  /*1b30*/  FMUL.FTZ R18, R6, UR6 ;  /* 0x0000000606127c20 */ /* 0x001fce0008410000 */
.L_x_3392:
[----:B------:R-:W-:Y:S05]  /*1b40*/  BSYNC.RECONVERGENT B1 ;  /* 0x0000000000017941 */ /* 0x000fea0003800200 */
.L_x_3390:
        /* <DEDUP_REMOVED lines=12> */
.L_x_3394:
[----:B------:R-:W0:Y:S02]  /*1c10*/  LDCU UR6, c[0x0][0x38c] ;  /* 0x00007180ff0677ac */ /* 0x000e240008000800 */
[----:B0-----:R-:W-:-:S07]  /*1c20*/  FMUL.FTZ R19, R7, UR6 ;  /* 0x0000000607137c20 */ /* 0x001fce0008410000 */
.L_x_3395:
[----:B------:R-:W-:Y:S05]  /*1c30*/  BSYNC.RECONVERGENT B1 ;  /* 0x0000000000017941 */ /* 0x000fea0003800200 */
.L_x_3393:
        /* <DEDUP_REMOVED lines=12> */
.L_x_3397:
[----:B------:R-:W0:Y:S02]  /*1d00*/  LDCU UR6, c[0x0][0x38c] ;  /* 0x00007180ff0677ac */ /* 0x000e240008000800 */
[----:B0-----:R-:W-:-:S07]  /*1d10*/  FMUL.FTZ R20, R12, UR6 ;  /* 0x000000060c147c20 */ /* 0x001fce0008410000 */
.L_x_3398:
[----:B------:R-:W-:Y:S05]  /*1d20*/  BSYNC.RECONVERGENT B1 ;  /* 0x0000000000017941 */ /* 0x000fea0003800200 */
.L_x_3396:
        /* <DEDUP_REMOVED lines=12> */
.L_x_3400:
[----:B------:R-:W0:Y:S02]  /*1df0*/  LDCU UR6, c[0x0][0x38c] ;  /* 0x00007180ff0677ac */ /* 0x000e240008000800 */
[----:B0-----:R-:W-:-:S07]  /*1e00*/  FMUL.FTZ R21, R13, UR6 ;  /* 0x000000060d157c20 */ /* 0x001fce0008410000 */
.L_x_3401:
[----:B------:R-:W-:Y:S05]  /*1e10*/  BSYNC.RECONVERGENT B1 ;  /* 0x0000000000017941 */ /* 0x000fea0003800200 */
.L_x_3399:
        /* <DEDUP_REMOVED lines=12> */
.L_x_3403:
[----:B------:R-:W0:Y:S02]  /*1ee0*/  LDCU UR6, c[0x0][0x38c] ;  /* 0x00007180ff0677ac */ /* 0x000e240008000800 */
[----:B0-----:R-:W-:-:S07]  /*1ef0*/  FMUL.FTZ R22, R14, UR6 ;  /* 0x000000060e167c20 */ /* 0x001fce0008410000 */
.L_x_3404:
[----:B------:R-:W-:Y:S05]  /*1f00*/  BSYNC.RECONVERGENT B1 ;  /* 0x0000000000017941 */ /* 0x000fea0003800200 */
.L_x_3402:
        /* <DEDUP_REMOVED lines=11> */
.L_x_3405:
[----:B------:R-:W0:Y:S02]  /*1fc0*/  LDCU UR6, c[0x0][0x38c] ;  /* 0x00007180ff0677ac */ /* 0x000e240008000800 */
[----:B0-----:R-:W-:Y:S01]  /*1fd0*/  FMUL.FTZ R23, R15, UR6 ;  /* 0x000000060f177c20 */ /* 0x001fe20008410000 */
[----:B------:R-:W-:Y:S06]  /*1fe0*/  BRA `(.L_x_3406) ;  /* 0x0000000000a87947 */ /* 0x000fec0003800000 */
.L_x_3383:
        /* <DEDUP_REMOVED lines=42> */
.L_x_3406:
[----:B------:R-:W-:Y:S05]  /*2290*/  BSYNC.RECONVERGENT B0 ;  /* 0x0000000000007941 */ /* 0x000fea0003800200 */
.L_x_3382:
[----:B------:R-:W0:Y:S02]  /*22a0*/  LDC.64 R2, c[0x0][0x3a0] ;  /* 0x0000e800ff027b82 */ /* 0x000e240000000a00 */
[----:B0-----:R-:W-:-:S04]  /*22b0*/  IMAD.WIDE.U32 R2, R9, 0x4, R2 ;  /* 0x0000000409027825 */ /* 0x001fc800078e0002 */
[----:B------:R-:W-:-:S05]  /*22c0*/  IMAD.WIDE.U32 R2, R0, 0x20, R2 ;  /* 0x0000002000027825 */ /* 0x000fca00078e0002 */
[----:B------:R-:W-:Y:S01]  /*22d0*/  STG.E.ENL2.256 desc[UR4][R2.64], R16, R20 ;  /* 0xf80000100214797f */ /* 0x000fe2000f121804 */
[----:B------:R-:W-:Y:S05]  /*22e0*/  EXIT ;  /* 0x000000000000794d */ /* 0x000fea0003800000 */
.L_x_3407:
        /* <DEDUP_REMOVED lines=9> */
.L_x_7959:


//--------------------- .text._ZN2at6native18elementwise_kernelILi128ELi4EZNS0_15gpu_kernel_implIZZZNS0_60_GLOBAL__N__171e0b9f_22_ActivationEluKernel_cu_9e10b42f_306119elu_backward_kernelERNS_18TensorIteratorBaseERKN3c106ScalarES9_S9_bENKUlvE_clEvENKUlvE_clEvEUlddE_EEvS5_RKT_EUliE_EEviT1_ --------------------------
	.section	.text._ZN2at6native18elementwise_kernelILi128ELi4EZNS0_15gpu_kernel_implIZZZNS0_60_GLOBAL__N__171e0b9f_22_ActivationEluKernel_cu_9e10b42f_306119elu_backward_kernelERNS_18TensorIteratorBaseERKN3c106ScalarES9_S9_bENKUlvE_clEvENKUlvE_clEvEUlddE_EEvS5_RKT_EUliE_EEviT1_,"ax",@progbits
	.align	128
        .global         _ZN2at6native18elementwise_kernelILi128ELi4EZNS0_15gpu_kernel_implIZZZNS0_60_GLOBAL__N__171e0b9f_22_ActivationEluKernel_cu_9e10b42f_306119elu_backward_kernelERNS_18TensorIteratorBaseERKN3c106ScalarES9_S9_bENKUlvE_clEvENKUlvE_clEvEUlddE_EEvS5_RKT_EUliE_EEviT1_
        .type           _ZN2at6native18elementwise_kernelILi128ELi4EZNS0_15gpu_kernel_implIZZZNS0_60_GLOBAL__N__171e0b9f_22_ActivationEluKernel_cu_9e10b42f_306119elu_backward_kernelERNS_18TensorIteratorBaseERKN3c106ScalarES9_S9_bENKUlvE_clEvENKUlvE_clEvEUlddE_EEvS5_RKT_EUliE_EEviT1_,@function
        .size           _ZN2at6native18elementwise_kernelILi128ELi4EZNS0_15gpu_kernel_implIZZZNS0_60_GLOBAL__N__171e0b9f_22_ActivationEluKernel_cu_9e10b42f_306119elu_backward_kernelERNS_18TensorIteratorBaseERKN3c106ScalarES9_S9_bENKUlvE_clEvENKUlvE_clEvEUlddE_EEvS5_RKT_EUliE_EEviT1_,(.L_x_7960 - _ZN2at6native18elementwise_kernelILi128ELi4EZNS0_15gpu_kernel_implIZZZNS0_60_GLOBAL__N__171e0b9f_22_ActivationEluKernel_cu_9e10b42f_306119elu_backward_kernelERNS_18TensorIteratorBaseERKN3c106ScalarES9_S9_bENKUlvE_clEvENKUlvE_clEvEUlddE_EEvS5_RKT_EUliE_EEviT1_)
        .other          _ZN2at6native18elementwise_kernelILi128ELi4EZNS0_15gpu_kernel_implIZZZNS0_60_GLOBAL__N__171e0b9f_22_ActivationEluKernel_cu_9e10b42f_306119elu_backward_kernelERNS_18TensorIteratorBaseERKN3c106ScalarES9_S9_bENKUlvE_clEvENKUlvE_clEvEUlddE_EEvS5_RKT_EUliE_EEviT1_,@"STO_CUDA_ENTRY STV_DEFAULT"
_ZN2at6native18elementwise_kernelILi128ELi4EZNS0_15gpu_kernel_implIZZZNS0_60_GLOBAL__N__171e0b9f_22_ActivationEluKernel_cu_9e10b42f_306119elu_backward_kernelERNS_18TensorIteratorBaseERKN3c106ScalarES9_S9_bENKUlvE_clEvENKUlvE_clEvEUlddE_EEvS5_RKT_EUliE_EEviT1_:
.text._ZN2at6native18elementwise_kernelILi128ELi4EZNS0_15gpu_kernel_implIZZZNS0_60_GLOBAL__N__171e0b9f_22_ActivationEluKernel_cu_9e10b42f_306119elu_backward_kernelERNS_18TensorIteratorBaseERKN3c106ScalarES9_S9_bENKUlvE_clEvENKUlvE_clEvEUlddE_EEvS5_RKT_EUliE_EEviT1_:
        /* <DEDUP_REMOVED lines=373> */
.L_x_3410:
        /* <DEDUP_REMOVED lines=16> */
[----:B--2---:R0:W1:Y:S01]  /*1850*/  I2F.F64.S16 R16, R2 ;  /* 0x0000000200107312 */ /* 0x0040620000101c00 */
[----:B------:R-:W-:Y:S05]  /*1860*/  BRA `(.L_x_3417) ;  /* 0x0000000c006c7947 */ /* 0x000fea0003800000 */
.L_x_3415:
[----:B------:R-:W2:Y:S02]  /*1870*/  LDG.E.U8 R2, desc[UR36][R2.64] ;  /* 0x0000002402027981 */ /* 0x000ea4000c1e1100 */
[----:B--2---:R0:W1:Y:S01]  /*1880*/  I2F.F64.U16 R16, R2 ;  /* 0x0000000200107312 */ /* 0x0040620000101800 */
[----:B------:R-:W-:Y:S05]  /*1890*/  BRA `(.L_x_3417) ;  /* 0x0000000c00607947 */ /* 0x000fea0003800000 */
.L_x_3414:
[----:B------:R-:W-:-:S09]  /*18a0*/  UISETP.NE.AND UP0, UPT, UR4, 0x2, UPT ;  /* 0x000000020400788c */ /* 0x000fd2000bf05270 */
[----:B------:R-:W-:Y:S05]  /*18b0*/  BRA.U !UP0, `(.L_x_3418) ;  /* 0x0000000108287547 */ /* 0x000fea000b800000 */
[----:B------:R-:W-:-:S09]  /*18c0*/  UISETP.NE.AND UP0, UPT, UR4, 0x3, UPT ;  /* 0x000000030400788c */ /* 0x000fd2000bf05270 */
[----:B------:R-:W-:Y:S05]  /*18d0*/  BRA.U !UP0, `(.L_x_3419) ;  /* 0x0000000108147547 */ /* 0x000fea000b800000 */
[----:B------:R-:W-:-:S09]  /*18e0*/  UISETP.NE.AND UP0, UPT, UR4, 0x4, UPT ;  /* 0x000000040400788c */ /* 0x000fd2000bf05270 */
[----:B------:R-:W-:Y:S05]  /*18f0*/  BRA.U UP0, `(.L_x_3416) ;  /* 0x0000000900bc7547 */ /* 0x000fea000b800000 */
[----:B------:R-:W2:Y:S02]  /*1900*/  LDG.E.64 R16, desc[UR36][R2.64] ;  /* 0x0000002402107981 */ /* 0x000ea4000c1e1b00 */
[----:B--2---:R-:W0:Y:S01]  /*1910*/  I2F.F64.S64 R16, R16 ;  /* 0x0000001000107312 */ /* 0x004e220000301c00 */
[----:B------:R-:W-:Y:S05]  /*1920*/  BRA `(.L_x_3417) ;  /* 0x0000000c003c7947 */ /* 0x000fea0003800000 */
.L_x_3419:
[----:B------:R-:W2:Y:S02]  /*1930*/  LDG.E R2, desc[UR36][R2.64] ;  /* 0x0000002402027981 */ /* 0x000ea4000c1e1900 */
[----:B--2---:R0:W1:Y:S01]  /*1940*/  I2F.F64 R16, R2 ;  /* 0x0000000200107312 */ /* 0x0040620000201c00 */
[----:B------:R-:W-:Y:S05]  /*1950*/  BRA `(.L_x_3417) ;  /* 0x0000000c00307947 */ /* 0x000fea0003800000 */
.L_x_3418:
[----:B------:R-:W2:Y:S02]  /*1960*/  LDG.E.U16 R2, desc[UR36][R2.64] ;  /* 0x0000002402027981 */ /* 0x000ea4000c1e1500 */
[----:B--2---:R0:W1:Y:S01]  /*1970*/  I2F.F64.S16 R16, R2 ;  /* 0x0000000200107312 */ /* 0x0040620000101c00 */
[----:B------:R-:W-:Y:S05]  /*1980*/  BRA `(.L_x_3417) ;  /* 0x0000000c00247947 */ /* 0x000fea0003800000 */
.L_x_3413:
[----:B------:R-:W-:-:S09]  /*1990*/  UISETP.GT.AND UP0, UPT, UR4, 0x6, UPT ;  /* 0x000000060400788c */ /* 0x000fd2000bf04270 */
[----:B------:R-:W-:Y:S05]  /*19a0*/  BRA.U UP0, `(.L_x_3420) ;  /* 0x0000000100347547 */ /* 0x000fea000b800000 */
[----:B------:R-:W-:-:S09]  /*19b0*/  UISETP.NE.AND UP0, UPT, UR4, 0x5, UPT ;  /* 0x000000050400788c */ /* 0x000fd2000bf05270 */
[----:B------:R-:W-:Y:S05]  /*19c0*/  BRA.U !UP0, `(.L_x_3421) ;  /* 0x0000000108187547 */ /* 0x000fea000b800000 */
[----:B------:R-:W-:-:S09]  /*19d0*/  UISETP.NE.AND UP0, UPT, UR4, 0x6, UPT ;  /* 0x000000060400788c */ /* 0x000fd2000bf05270 */
[----:B------:R-:W-:Y:S05]  /*19e0*/  BRA.U UP0, `(.L_x_3416) ;  /* 0x0000000900807547 */ /* 0x000fea000b800000 */
[----:B------:R-:W2:Y:S02]  /*19f0*/  LDG.E R16, desc[UR36][R2.64] ;  /* 0x0000002402107981 */ /* 0x000ea4000c1e1900 */
[----:B--2---:R-:W-:-:S06]  /*1a00*/  FMUL.FTZ R16, R16, 1 ;  /* 0x3f80000010107820 */ /* 0x004fcc0000410000 */
[----:B------:R-:W0:Y:S01]  /*1a10*/  F2F.F64.F32 R16, R16 ;  /* 0x0000001000107310 */ /* 0x000e220000201800 */
[----:B------:R-:W-:Y:S05]  /*1a20*/  BRA `(.L_x_3417) ;  /* 0x0000000800fc7947 */ /* 0x000fea0003800000 */
.L_x_3421:
[----:B------:R-:W2:Y:S02]  /*1a30*/  LDG.E.U16 R0, desc[UR36][R2.64] ;  /* 0x0000002402007981 */ /* 0x000ea4000c1e1500 */
[----:B--2---:R-:W-:-:S05]  /*1a40*/  HADD2.F32 R0, -RZ, R0.H0_H0 ;  /* 0x20000000ff007230 */ /* 0x004fca0000004100 */
[----:B------:R-:W-:-:S04]  /*1a50*/  FMUL.FTZ R0, R0, 1 ;  /* 0x3f80000000007820 */ /* 0x000fc80000410000 */
[----:B------:R0:W1:Y:S01]  /*1a60*/  F2F.F64.F32 R16, R0 ;  /* 0x0000000000107310 */ /* 0x0000620000201800 */
[----:B------:R-:W-:Y:S05]  /*1a70*/  BRA `(.L_x_3417) ;  /* 0x0000000800e87947 */ /* 0x000fea0003800000 */
.L_x_3420:
[----:B------:R-:W-:-:S09]  /*1a80*/  UISETP.NE.AND UP0, UPT, UR4, 0x7, UPT ;  /* 0x000000070400788c */ /* 0x000fd2000bf05270 */
[----:B------:R-:W-:Y:S05]  /*1a90*/  BRA.U !UP0, `(.L_x_3422) ;  /* 0x0000000108347547 */ /* 0x000fea000b800000 */
        /* <DEDUP_REMOVED lines=8> */
.L_x_3423:
[----:B------:R-:W2:Y:S02]  /*1b20*/  LDG.E.U16 R2, desc[UR36][R2.64] ;  /* 0x0000002402027981 */ /* 0x000ea4000c1e1500 */
[----:B--2---:R-:W-:-:S05]  /*1b30*/  HADD2.F32 R0, -RZ, R2.H0_H0 ;  /* 0x20000002ff007230 */ /* 0x004fca0000004100 */
[----:B------:R-:W-:-:S04]  /*1b40*/  FMUL.FTZ R0, R0, 1 ;  /* 0x3f80000000007820 */ /* 0x000fc80000410000 */
[----:B------:R0:W1:Y:S01]  /*1b50*/  F2F.F64.F32 R16, R0 ;  /* 0x0000000000107310 */ /* 0x0000620000201800 */
[----:B------:R-:W-:Y:S05]  /*1b60*/  BRA `(.L_x_3417) ;  /* 0x0000000800ac7947 */ /* 0x000fea0003800000 */
.L_x_3422:
[----:B------:R0:W5:Y:S01]  /*1b70*/  LDG.E.64 R16, desc[UR36][R2.64] ;  /* 0x0000002402107981 */ /* 0x000162000c1e1b00 */
[----:B------:R-:W-:Y:S05]  /*1b80*/  BRA `(.L_x_3417) ;  /* 0x0000000800a47947 */ /* 0x000fea0003800000 */
.L_x_3412:
        /* <DEDUP_REMOVED lines=8> */
[----:B------:R-:W2:Y:S01]  /*1c10*/  LDG.E.U8 R2, desc[UR36][R2.64] ;  /* 0x0000002402027981 */ /* 0x000ea2000c1e1100 */
[----:B------:R-:W-:Y:S01]  /*1c20*/  IMAD.MOV.U32 R16, RZ, RZ, RZ ;  /* 0x000000ffff107224 */ /* 0x000fe200078e00ff */
[----:B--2---:R-:W-:-:S04]  /*1c30*/  ISETP.NE.AND P0, PT, R2, RZ, PT ;  /* 0x000000ff0200720c */ /* 0x004fc80003f05270 */
[----:B------:R-:W-:Y:S01]  /*1c40*/  FSEL R17, RZ, 1.875, !P0 ;  /* 0x3ff00000ff117808 */ /* 0x000fe20004000000 */
[----:B------:R-:W-:Y:S08]  /*1c50*/  BRA `(.L_x_3417) ;  /* 0x0000000800707947 */ /* 0x000ff00003800000 */
.L_x_3426:
[----:B------:R0:W5:Y:S01]  /*1c60*/  LDG.E.64 R16, desc[UR36][R2.64] ;  /* 0x0000002402107981 */ /* 0x000162000c1e1b00 */
[----:B------:R-:W-:Y:S05]  /*1c70*/  BRA `(.L_x_3417) ;  /* 0x0000000800687947 */ /* 0x000fea0003800000 */
.L_x_3425:
        /* <DEDUP_REMOVED lines=23> */
[----:B------:R-:W-:-:S05]  /*1df0*/  LOP3.LUT R5, R5, 0x80000000, R0, 0xf8, !PT ;  /* 0x8000000005057812 */ /* 0x000fca00078ef800 */
[----:B------:R-:W-:-:S04]  /*1e00*/  FMUL.FTZ R5, R5, 1 ;  /* 0x3f80000005057820 */ /* 0x000fc80000410000 */
[----:B------:R0:W1:Y:S01]  /*1e10*/  F2F.F64.F32 R16, R5 ;  /* 0x0000000500107310 */ /* 0x0000620000201800 */
[----:B------:R-:W-:Y:S05]  /*1e20*/  BRA `(.L_x_3417) ;  /* 0x0000000400fc7947 */ /* 0x000fea0003800000 */
.L_x_3428:
        /* <DEDUP_REMOVED lines=10> */
[----:B------:R-:W-:-:S05]  /*1ed0*/  LOP3.LUT R0, R0, 0x80000000, R5, 0xf8, !PT ;  /* 0x8000000000007812 */ /* 0x000fca00078ef805 */
[----:B------:R-:W-:-:S04]  /*1ee0*/  FMUL.FTZ R0, R0, 1 ;  /* 0x3f80000000007820 */ /* 0x000fc80000410000 */
[----:B------:R0:W1:Y:S01]  /*1ef0*/  F2F.F64.F32 R16, R0 ;  /* 0x0000000000107310 */ /* 0x0000620000201800 */
[----:B------:R-:W-:Y:S05]  /*1f00*/  BRA `(.L_x_3417) ;  /* 0x0000000400c47947 */ /* 0x000fea0003800000 */
.L_x_3427:
[----:B------:R-:W2:Y:S02]  /*1f10*/  LDG.E.U16 R0, desc[UR36][R2.64] ;  /* 0x0000002402007981 */ /* 0x000ea4000c1e1500 */
[----:B--2---:R-:W-:-:S04]  /*1f20*/  IMAD.U32 R0, R0, 0x10000, RZ ;  /* 0x0001000000007824 */ /* 0x004fc800078e00ff */
[----:B------:R-:W-:-:S04]  /*1f30*/  FMUL.FTZ R0, R0, 1 ;  /* 0x3f80000000007820 */ /* 0x000fc80000410000 */
[----:B------:R0:W1:Y:S01]  /*1f40*/  F2F.F64.F32 R16, R0 ;  /* 0x0000000000107310 */ /* 0x0000620000201800 */
[----:B------:R-:W-:Y:S05]  /*1f50*/  BRA `(.L_x_3417) ;  /* 0x0000000400b07947 */ /* 0x000fea0003800000 */
.L_x_3424:
        /* <DEDUP_REMOVED lines=9> */
[----:B--2---:R0:W1:Y:S01]  /*1ff0*/  I2F.F64.U16 R16, R2 ;  /* 0x0000000200107312 */ /* 0x0040620000101800 */
[----:B------:R-:W-:Y:S05]  /*2000*/  BRA `(.L_x_3417) ;  /* 0x0000000400847947 */ /* 0x000fea0003800000 */
.L_x_3431:
[----:B------:R-:W2:Y:S01]  /*2010*/  LDG.E.U8 R3, desc[UR36][R2.64] ;  /* 0x0000002402037981 */ /* 0x000ea2000c1e1100 */
[----:B------:R-:W-:Y:S02]  /*2020*/  CS2R R16, SRZ ;  /* 0x0000000000107805 */ /* 0x000fe4000001ff00 */
[----:B--2---:R-:W-:-:S13]  /*2030*/  ISETP.NE.AND P0, PT, R3, RZ, PT ;  /* 0x000000ff0300720c */ /* 0x004fda0003f05270 */
[----:B------:R-:W-:Y:S05]  /*2040*/  @!P0 BRA `(.L_x_3417) ;  /* 0x0000000400748947 */ /* 0x000fea0003800000 */
[----:B------:R-:W-:-:S13]  /*2050*/  ISETP.NE.AND P0, PT, R3, 0x80, PT ;  /* 0x000000800300780c */ /* 0x000fda0003f05270 */
[----:B------:R-:W-:Y:S01]  /*2060*/  @!P0 MOV R16, 0x20000000 ;  /* 0x2000000000108802 */ /* 0x000fe20000000f00 */
        /* <DEDUP_REMOVED lines=15> */
.L_x_3433:
[----:B------:R-:W-:Y:S05]  /*2160*/  BSYNC.RECONVERGENT B0 ;  /* 0x0000000000007941 */ /* 0x000fea0003800200 */
.L_x_3432:
[----:B------:R-:W-:Y:S01]  /*2170*/  IMAD.SHL.U32 R0, R0, 0x100000, RZ ;  /* 0x0010000000007824 */ /* 0x000fe200078e00ff */
[----:B------:R-:W-:-:S04]  /*2180*/  LEA R2, R2, 0x3b800000, 0x17 ;  /* 0x3b80000002027811 */ /* 0x000fc800078eb8ff */
[----:B------:R-:W-:-:S05]  /*2190*/  LOP3.LUT R0, R2, R0, R7, 0xfe, !PT ;  /* 0x0000000002007212 */ /* 0x000fca00078efe07 */
[----:B------:R-:W-:-:S04]  /*21a0*/  FMUL.FTZ R0, R0, 1 ;  /* 0x3f80000000007820 */ /* 0x000fc80000410000 */
[----:B------:R0:W1:Y:S01]  /*21b0*/  F2F.F64.F32 R16, R0 ;  /* 0x0000000000107310 */ /* 0x0000620000201800 */
[----:B------:R-:W-:Y:S05]  /*21c0*/  BRA `(.L_x_3417) ;  /* 0x0000000400147947 */ /* 0x000fea0003800000 */
.L_x_3430:
[----:B------:R-:W2:Y:S01]  /*21d0*/  LDG.E.U8 R3, desc[UR36][R2.64] ;  /* 0x0000002402037981 */ /* 0x000ea2000c1e1100 */
[----:B------:R-:W-:Y:S02]  /*21e0*/  CS2R R16, SRZ ;  /* 0x0000000000107805 */ /* 0x000fe4000001ff00 */
[----:B--2---:R-:W-:-:S13]  /*21f0*/  ISETP.NE.AND P0, PT, R3, RZ, PT ;  /* 0x000000ff0300720c */ /* 0x004fda0003f05270 */
[----:B------:R-:W-:Y:S05]  /*2200*/  @!P0 BRA `(.L_x_3417) ;  /* 0x0000000400048947 */ /* 0x000fea0003800000 */
[----:B------:R-:W-:-:S13]  /*2210*/  ISETP.NE.AND P0, PT, R3, 0x80, PT ;  /* 0x000000800300780c */ /* 0x000fda0003f05270 */
[----:B------:R-:W-:Y:S01]  /*2220*/  @!P0 IMAD.MOV.U32 R16, RZ, RZ, 0x20000000 ;  /* 0x20000000ff108424 */ /* 0x000fe200078e00ff */
        /* <DEDUP_REMOVED lines=15> */
.L_x_3435:
[----:B------:R-:W-:Y:S05]  /*2320*/  BSYNC.RECONVERGENT B0 ;  /* 0x0000000000007941 */ /* 0x000fea0003800200 */
.L_x_3434:
[----:B------:R-:W-:Y:S02]  /*2330*/  SHF.L.U32 R0, R0, 0x15, RZ ;  /* 0x0000001500007819 */ /* 0x000fe400000006ff */
[----:B------:R-:W-:-:S04]  /*2340*/  LEA R2, R2, 0x37800000, 0x17 ;  /* 0x3780000002027811 */ /* 0x000fc800078eb8ff */
[----:B------:R-:W-:-:S05]  /*2350*/  LOP3.LUT R0, R2, R0, R7, 0xfe, !PT ;  /* 0x0000000002007212 */ /* 0x000fca00078efe07 */
[----:B------:R-:W-:-:S04]  /*2360*/  FMUL.FTZ R0, R0, 1 ;  /* 0x3f80000000007820 */ /* 0x000fc80000410000 */
[----:B------:R0:W1:Y:S01]  /*2370*/  F2F.F64.F32 R16, R0 ;  /* 0x0000000000107310 */ /* 0x0000620000201800 */
[----:B------:R-:W-:Y:S05]  /*2380*/  BRA `(.L_x_3417) ;  /* 0x0000000000a47947 */ /* 0x000fea0003800000 */
.L_x_3429:
[----:B------:R-:W-:-:S09]  /*2390*/  UISETP.NE.AND UP0, UPT, UR4, 0x1c, UPT ;  /* 0x0000001c0400788c */ /* 0x000fd2000bf05270 */
[----:B------:R-:W-:Y:S05]  /*23a0*/  BRA.U !UP0, `(.L_x_3436) ;  /* 0x0000000108947547 */ /* 0x000fea000b800000 */
[----:B------:R-:W-:-:S09]  /*23b0*/  UISETP.NE.AND UP0, UPT, UR4, 0x1d, UPT ;  /* 0x0000001d0400788c */ /* 0x000fd2000bf05270 */
[----:B------:R-:W-:Y:S05]  /*23c0*/  BRA.U !UP0, `(.L_x_3437) ;  /* 0x0000000108807547 */ /* 0x000fea000b800000 */
[----:B------:R-:W-:-:S09]  /*23d0*/  UISETP.NE.AND UP0, UPT, UR4, 0x2c, UPT ;  /* 0x0000002c0400788c */ /* 0x000fd2000bf05270 */
[----:B------:R-:W-:Y:S05]  /*23e0*/  BRA.U !UP0, `(.L_x_3438) ;  /* 0x0000000108487547 */ /* 0x000fea000b800000 */
.L_x_3416:
        /* <DEDUP_REMOVED lines=16> */
.L_x_3439:
[----:B------:R-:W-:Y:S01]  /*24f0*/  CS2R R16, SRZ ;  /* 0x0000000000107805 */ /* 0x000fe2000001ff00 */
[----:B------:R-:W-:Y:S06]  /*2500*/  BRA `(.L_x_3417) ;  /* 0x0000000000447947 */ /* 0x000fec0003800000 */
.L_x_3438:
[----:B------:R-:W2:Y:S01]  /*2510*/  LDG.E.U8 R0, desc[UR36][R2.64] ;  /* 0x0000002402007981 */ /* 0x000ea2000c1e1100 */
[----:B------:R-:W-:Y:S02]  /*2520*/  IMAD.MOV.U32 R16, RZ, RZ, 0x0 ;  /* 0x00000000ff107424 */ /* 0x000fe400078e00ff */
[----:B------:R-:W-:Y:S01]  /*2530*/  IMAD.MOV.U32 R17, RZ, RZ, 0x38000000 ;  /* 0x38000000ff117424 */ /* 0x000fe200078e00ff */
[----:B--2---:R-:W-:-:S13]  /*2540*/  ISETP.NE.AND P0, PT, R0, RZ, PT ;  /* 0x000000ff0000720c */ /* 0x004fda0003f05270 */
[----:B------:R-:W-:Y:S05]  /*2550*/  @!P0 BRA `(.L_x_3417) ;  /* 0x0000000000308947 */ /* 0x000fea0003800000 */
[----:B------:R-:W-:-:S13]  /*2560*/  ISETP.NE.AND P0, PT, R0, 0xff, PT ;  /* 0x000000ff0000780c */ /* 0x000fda0003f05270 */
[----:B------:R-:W-:Y:S01]  /*2570*/  @P0 SHF.L.U32 R0, R0, 0x17, RZ ;  /* 0x0000001700000819 */ /* 0x000fe200000006ff */
[----:B------:R-:W-:Y:S02]  /*2580*/  @!P0 IMAD.MOV.U32 R16, RZ, RZ, 0x20000000 ;  /* 0x20000000ff108424 */ /* 0x000fe400078e00ff */
[----:B------:R-:W-:Y:S02]  /*2590*/  @!P0 IMAD.MOV.U32 R17, RZ, RZ, 0x7ff80000 ;  /* 0x7ff80000ff118424 */ /* 0x000fe400078e00ff */
[----:B------:R-:W-:-:S04]  /*25a0*/  @P0 FMUL.FTZ R0, R0, 1 ;  /* 0x3f80000000000820 */ /* 0x000fc80000410000 */
[----:B------:R2:W3:Y:S01]  /*25b0*/  @P0 F2F.F64.F32 R16, R0 ;  /* 0x0000000000100310 */ /* 0x0004e20000201800 */
[----:B------:R-:W-:Y:S05]  /*25c0*/  BRA `(.L_x_3417) ;  /* 0x0000000000147947 */ /* 0x000fea0003800000 */
.L_x_3437:
[----:B------:R-:W2:Y:S02]  /*25d0*/  LDG.E.64 R16, desc[UR36][R2.64] ;  /* 0x0000002402107981 */ /* 0x000ea4000c1e1b00 */
[----:B--2---:R-:W4:Y:S01]  /*25e0*/  I2F.F64.U64 R16, R16 ;  /* 0x0000001000107312 */ /* 0x004f220000301800 */
[----:B------:R-:W-:Y:S05]  /*25f0*/  BRA `(.L_x_3417) ;  /* 0x0000000000087947 */ /* 0x000fea0003800000 */
.L_x_3436:
[----:B------:R-:W2:Y:S02]  /*2600*/  LDG.E R2, desc[UR36][R2.64] ;  /* 0x0000002402027981 */ /* 0x000ea4000c1e1900 */
[----:B--2---:R0:W1:Y:S02]  /*2610*/  I2F.F64.U32 R16, R2 ;  /* 0x0000000200107312 */ /* 0x0040640000201800 */
.L_x_3417:
[----:B------:R-:W-:Y:S05]  /*2620*/  BSYNC.RECONVERGENT B6 ;  /* 0x0000000000067941 */ /* 0x000fea0003800200 */
.L_x_3411:
[----:B------:R-:W2:Y:S01]  /*2630*/  LDCU.64 UR6, c[0x0][0x5f8] ;  /* 0x0000bf00ff0677ac */ /* 0x000ea20008000a00 */
[----:B------:R-:W-:Y:S01]  /*2640*/  BSSY.RECONVERGENT B6, `(.L_x_3440) ;  /* 0x00000ec000067945 */ /* 0x000fe20003800200 */
[----:B------:R-:W-:-:S04]  /*2650*/  UPRMT UR4, UR41, 0x7772, URZ ;  /* 0x0000777229047896 */ /* 0x000fc800080000ff */
[----:B------:R-:W-:Y:S01]  /*2660*/  UISETP.GT.AND UP0, UPT, UR4, 0x9, UPT ;  /* 0x000000090400788c */ /* 0x000fe2000bf04270 */
[----:B--2---:R-:W-:-:S04]  /*2670*/  IADD3 R22, P0, PT, R22, UR6, RZ ;  /* 0x0000000616167c10 */ /* 0x004fc8000ff1e0ff */
        /* <DEDUP_REMOVED lines=10> */
[----:B0-----:R-:W2:Y:S02]  /*2720*/  LDG.E.S8 R2, desc[UR36][R22.64] ;  /* 0x0000002416027981 */ /* 0x001ea4000c1e1300 */
[----:B--2---:R-:W0:Y:S01]  /*2730*/  I2F.F64.S16 R2, R2 ;  /* 0x0000000200027312 */ /* 0x004e220000101c00 */
[----:B------:R-:W-:Y:S05]  /*2740*/  BRA `(.L_x_3446) ;  /* 0x0000000c006c7947 */ /* 0x000fea0003800000 */
.L_x_3444:
[----:B0-----:R-:W2:Y:S02]  /*2750*/  LDG.E.U8 R2, desc[UR36][R22.64] ;  /* 0x0000002416027981 */ /* 0x001ea4000c1e1100 */
[----:B--2---:R-:W0:Y:S01]  /*2760*/  I2F.F64.U16 R2, R2 ;  /* 0x0000000200027312 */ /* 0x004e220000101800 */
[----:B------:R-:W-:Y:S05]  /*2770*/  BRA `(.L_x_3446) ;  /* 0x0000000c00607947 */ /* 0x000fea0003800000 */
.L_x_3443:
[----:B------:R-:W-:-:S09]  /*2780*/  UISETP.NE.AND UP0, UPT, UR4, 0x2, UPT ;  /* 0x000000020400788c */ /* 0x000fd2000bf05270 */
[----:B------:R-:W-:Y:S05]  /*2790*/  BRA.U !UP0, `(.L_x_3447) ;  /* 0x0000000108287547 */ /* 0x000fea000b800000 */
[----:B------:R-:W-:-:S09]  /*27a0*/  UISETP.NE.AND UP0, UPT, UR4, 0x3, UPT ;  /* 0x000000030400788c */ /* 0x000fd2000bf05270 */
[----:B------:R-:W-:Y:S05]  /*27b0*/  BRA.U !UP0, `(.L_x_3448) ;  /* 0x0000000108147547 */ /* 0x000fea000b800000 */
[----:B------:R-:W-:-:S09]  /*27c0*/  UISETP.NE.AND UP0, UPT, UR4, 0x4, UPT ;  /* 0x000000040400788c */ /* 0x000fd2000bf05270 */
[----:B------:R-:W-:Y:S05]  /*27d0*/  BRA.U UP0, `(.L_x_3445) ;  /* 0x0000000900bc7547 */ /* 0x000fea000b800000 */
[----:B0-----:R-:W2:Y:S02]  /*27e0*/  LDG.E.64 R2, desc[UR36][R22.64] ;  /* 0x0000002416027981 */ /* 0x001ea4000c1e1b00 */
[----:B--2---:R-:W0:Y:S01]  /*27f0*/  I2F.F64.S64 R2, R2 ;  /* 0x0000000200027312 */ /* 0x004e220000301c00 */
[----:B------:R-:W-:Y:S05]  /*2800*/  BRA `(.L_x_3446) ;  /* 0x0000000c003c7947 */ /* 0x000fea0003800000 */
.L_x_3448:
[----:B0-----:R-:W2:Y:S02]  /*2810*/  LDG.E R2, desc[UR36][R22.64] ;  /* 0x0000002416027981 */ /* 0x001ea4000c1e1900 */
[----:B--2---:R-:W0:Y:S01]  /*2820*/  I2F.F64 R2, R2 ;  /* 0x0000000200027312 */ /* 0x004e220000201c00 */
[----:B------:R-:W-:Y:S05]  /*2830*/  BRA `(.L_x_3446) ;  /* 0x0000000c00307947 */ /* 0x000fea0003800000 */
.L_x_3447:
[----:B0-----:R-:W2:Y:S02]  /*2840*/  LDG.E.U16 R2, desc[UR36][R22.64] ;  /* 0x0000002416027981 */ /* 0x001ea4000c1e1500 */
[----:B--2---:R-:W0:Y:S01]  /*2850*/  I2F.F64.S16 R2, R2 ;  /* 0x0000000200027312 */ /* 0x004e220000101c00 */
[----:B------:R-:W-:Y:S05]  /*2860*/  BRA `(.L_x_3446) ;  /* 0x0000000c00247947 */ /* 0x000fea0003800000 */
.L_x_3442:
[----:B------:R-:W-:-:S09]  /*2870*/  UISETP.GT.AND UP0, UPT, UR4, 0x6, UPT ;  /* 0x000000060400788c */ /* 0x000fd2000bf04270 */
[----:B------:R-:W-:Y:S05]  /*2880*/  BRA.U UP0, `(.L_x_3449) ;  /* 0x0000000100347547 */ /* 0x000fea000b800000 */
[----:B------:R-:W-:-:S09]  /*2890*/  UISETP.NE.AND UP0, UPT, UR4, 0x5, UPT ;  /* 0x000000050400788c */ /* 0x000fd2000bf05270 */
[----:B------:R-:W-:Y:S05]  /*28a0*/  BRA.U !UP0, `(.L_x_3450) ;  /* 0x0000000108187547 */ /* 0x000fea000b800000 */
[----:B------:R-:W-:-:S09]  /*28b0*/  UISETP.NE.AND UP0, UPT, UR4, 0x6, UPT ;  /* 0x000000060400788c */ /* 0x000fd2000bf05270 */
[----:B------:R-:W-:Y:S05]  /*28c0*/  BRA.U UP0, `(.L_x_3445) ;  /* 0x0000000900807547 */ /* 0x000fea000b800000 */
[----:B0-----:R-:W2:Y:S02]  /*28d0*/  LDG.E R2, desc[UR36][R22.64] ;  /* 0x0000002416027981 */ /* 0x001ea4000c1e1900 */
[----:B--2---:R-:W-:-:S06]  /*28e0*/  FMUL.FTZ R2, R2, 1 ;  /* 0x3f80000002027820 */ /* 0x004fcc0000410000 */
[----:B------:R-:W0:Y:S01]  /*28f0*/  F2F.F64.F32 R2, R2 ;  /* 0x0000000200027310 */ /* 0x000e220000201800 */
[----:B------:R-:W-:Y:S05]  /*2900*/  BRA `(.L_x_3446) ;  /* 0x0000000800fc7947 */ /* 0x000fea0003800000 */
.L_x_3450:
[----:B0-----:R-:W2:Y:S02]  /*2910*/  LDG.E.U16 R0, desc[UR36][R22.64] ;  /* 0x0000002416007981 */ /* 0x001ea4000c1e1500 */
[----:B--2---:R-:W-:-:S05]  /*2920*/  HADD2.F32 R0, -RZ, R0.H0_H0 ;  /* 0x20000000ff007230 */ /* 0x004fca0000004100 */
[----:B------:R-:W-:-:S04]  /*2930*/  FMUL.FTZ R0, R0, 1 ;  /* 0x3f80000000007820 */ /* 0x000fc80000410000 */
[----:B------:R0:W2:Y:S01]  /*2940*/  F2F.F64.F32 R2, R0 ;  /* 0x0000000000027310 */ /* 0x0000a20000201800 */
[----:B------:R-:W-:Y:S05]  /*2950*/  BRA `(.L_x_3446) ;  /* 0x0000000800e87947 */ /* 0x000fea0003800000 */
.L_x_3449:
[----:B------:R-:W-:-:S09]  /*2960*/  UISETP.NE.AND UP0, UPT, UR4, 0x7, UPT ;  /* 0x000000070400788c */ /* 0x000fd2000bf05270 */
[----:B------:R-:W-:Y:S05]  /*2970*/  BRA.U !UP0, `(.L_x_3451) ;  /* 0x0000000108347547 */ /* 0x000fea000b800000 */
[----:B------:R-:W-:-:S09]  /*2980*/  UISETP.NE.AND UP0, UPT, UR4, 0x8, UPT ;  /* 0x000000080400788c */ /* 0x000fd2000bf05270 */
[----:B------:R-:W-:Y:S05]  /*2990*/  BRA.U !UP0, `(.L_x_3452) ;  /* 0x0000000108187547 */ /* 0x000fea000b800000 */
[----:B------:R-:W-:-:S09]  /*29a0*/  UISETP.NE.AND UP0, UPT, UR4, 0x9, UPT ;  /* 0x000000090400788c */ /* 0x000fd2000bf05270 */
[----:B------:R-:W-:Y:S05]  /*29b0*/  BRA.U UP0, `(.L_x_3445) ;  /* 0x0000000900447547 */ /* 0x000fea000b800000 */
[----:B------:R-:W0:Y:S02]  /*29c0*/  LDG.E R22, desc[UR36][R22.64] ;  /* 0x0000002416167981 */ /* 0x000e24000c1e1900 */
[----:B0-----:R-:W-:-:S06]  /*29d0*/  FMUL.FTZ R2, R22, 1 ;  /* 0x3f80000016027820 */ /* 0x001fcc0000410000 */
[----:B------:R-:W0:Y:S01]  /*29e0*/  F2F.F64.F32 R2, R2 ;  /* 0x0000000200027310 */ /* 0x000e220000201800 */
[----:B------:R-:W-:Y:S05]  /*29f0*/  BRA `(.L_x_3446) ;  /* 0x0000000800c07947 */ /* 0x000fea0003800000 */
.L_x_3452:
[----:B------:R-:W0:Y:S02]  /*2a00*/  LDG.E.U16 R22, desc[UR36][R22.64] ;  /* 0x0000002416167981 */ /* 0x000e24000c1e1500 */
[----:B0-----:R-:W-:-:S05]  /*2a10*/  HADD2.F32 R0, -RZ, R22.H0_H0 ;  /* 0x20000016ff007230 */ /* 0x001fca0000004100 */
[----:B------:R-:W-:-:S04]  /*2a20*/  FMUL.FTZ R0, R0, 1 ;  /* 0x3f80000000007820 */ /* 0x000fc80000410000 */
[----:B------:R0:W2:Y:S01]  /*2a30*/  F2F.F64.F32 R2, R0 ;  /* 0x0000000000027310 */ /* 0x0000a20000201800 */
[----:B------:R-:W-:Y:S05]  /*2a40*/  BRA `(.L_x_3446) ;  /* 0x0000000800ac7947 */ /* 0x000fea0003800000 */
.L_x_3451:
[----:B0-----:R0:W5:Y:S01]  /*2a50*/  LDG.E.64 R2, desc[UR36][R22.64] ;  /* 0x0000002416027981 */ /* 0x001162000c1e1b00 */
[----:B------:R-:W-:Y:S05]  /*2a60*/  BRA `(.L_x_3446) ;  /* 0x0000000800a47947 */ /* 0x000fea0003800000 */
.L_x_3441:
        /* <DEDUP_REMOVED lines=9> */
[----:B0-----:R-:W-:Y:S01]  /*2b00*/  IMAD.MOV.U32 R2, RZ, RZ, RZ ;  /* 0x000000ffff027224 */ /* 0x001fe200078e00ff */
[----:B--2---:R-:W-:-:S04]  /*2b10*/  ISETP.NE.AND P0, PT, R22, RZ, PT ;  /* 0x000000ff1600720c */ /* 0x004fc80003f05270 */
[----:B------:R-:W-:Y:S01]  /*2b20*/  FSEL R3, RZ, 1.875, !P0 ;  /* 0x3ff00000ff037808 */ /* 0x000fe20004000000 */
[----:B------:R-:W-:Y:S08]  /*2b30*/  BRA `(.L_x_3446) ;  /* 0x0000000800707947 */ /* 0x000ff00003800000 */
.L_x_3455:
[----:B0-----:R0:W5:Y:S01]  /*2b40*/  LDG.E.64 R2, desc[UR36][R22.64] ;  /* 0x0000002416027981 */ /* 0x001162000c1e1b00 */
[----:B------:R-:W-:Y:S05]  /*2b50*/  BRA `(.L_x_3446) ;  /* 0x0000000800687947 */ /* 0x000fea0003800000 */
.L_x_3454:
[----:B------:R-:W-:-:S09]  /*2b60*/  UISETP.NE.AND UP0, UPT, UR4, 0xf, UPT ;  /* 0x0000000f0400788c */ /* 0x000fd2000bf05270 */
[----:B------:R-:W-:Y:S05]  /*2b70*/  BRA.U !UP0, `(.L_x_3456) ;  /* 0x00000001089c7547 */ /* 0x000fea000b800000 */
[----:B------:R-:W-:-:S09]  /*2b80*/  UISETP.NE.AND UP0, UPT, UR4, 0x17, UPT ;  /* 0x000000170400788c */ /* 0x000fd2000bf05270 */
[----:B------:R-:W-:Y:S05]  /*2b90*/  BRA.U !UP0, `(.L_x_3457) ;  /* 0x00000001085c7547 */ /* 0x000fea000b800000 */
[----:B------:R-:W-:-:S09]  /*2ba0*/  UISETP.NE.AND UP0, UPT, UR4, 0x18, UPT ;  /* 0x000000180400788c */ /* 0x000fd2000bf05270 */
[----:B------:R-:W-:Y:S05]  /*2bb0*/  BRA.U UP0, `(.L_x_3445) ;  /* 0x0000000500c47547 */ /* 0x000fea000b800000 */
[----:B0-----:R-:W2:Y:S01]  /*2bc0*/  LDG.E.U8 R0, desc[UR36][R22.64] ;  /* 0x0000002416007981 */ /* 0x001ea2000c1e1100 */
        /* <DEDUP_REMOVED lines=17> */
[----:B------:R-:W-:-:S06]  /*2ce0*/  FMUL.FTZ R3, R3, 1 ;  /* 0x3f80000003037820 */ /* 0x000fcc0000410000 */
[----:B------:R-:W0:Y:S01]  /*2cf0*/  F2F.F64.F32 R2, R3 ;  /* 0x0000000300027310 */ /* 0x000e220000201800 */
[----:B------:R-:W-:Y:S05]  /*2d00*/  BRA `(.L_x_3446) ;  /* 0x0000000400fc7947 */ /* 0x000fea0003800000 */
.L_x_3457:
[----:B0-----:R-:W2:Y:S02]  /*2d10*/  LDG.E.U8 R3, desc[UR36][R22.64] ;  /* 0x0000002416037981 */ /* 0x001ea4000c1e1100 */
        /* <DEDUP_REMOVED lines=11> */
[----:B------:R0:W2:Y:S01]  /*2dd0*/  F2F.F64.F32 R2, R0 ;  /* 0x0000000000027310 */ /* 0x0000a20000201800 */
[----:B------:R-:W-:Y:S05]  /*2de0*/  BRA `(.L_x_3446) ;  /* 0x0000000400c47947 */ /* 0x000fea0003800000 */
.L_x_3456:
[----:B0-----:R-:W2:Y:S02]  /*2df0*/  LDG.E.U16 R0, desc[UR36][R22.64] ;  /* 0x0000002416007981 */ /* 0x001ea4000c1e1500 */
[----:B--2---:R-:W-:-:S04]  /*2e00*/  IMAD.U32 R0, R0, 0x10000, RZ ;  /* 0x0001000000007824 */ /* 0x004fc800078e00ff */
[----:B------:R-:W-:-:S04]  /*2e10*/  FMUL.FTZ R0, R0, 1 ;  /* 0x3f80000000007820 */ /* 0x000fc80000410000 */
[----:B------:R0:W2:Y:S01]  /*2e20*/  F2F.F64.F32 R2, R0 ;  /* 0x0000000000027310 */ /* 0x0000a20000201800 */
[----:B------:R-:W-:Y:S05]  /*2e30*/  BRA `(.L_x_3446) ;  /* 0x0000000400b07947 */ /* 0x000fea0003800000 */
.L_x_3453:
        /* <DEDUP_REMOVED lines=8> */
[----:B0-----:R-:W2:Y:S02]  /*2ec0*/  LDG.E.U16 R2, desc[UR36][R22.64] ;  /* 0x0000002416027981 */ /* 0x001ea4000c1e1500 */
[----:B--2---:R-:W0:Y:S01]  /*2ed0*/  I2F.F64.U16 R2, R2 ;  /* 0x0000000200027312 */ /* 0x004e220000101800 */
[----:B------:R-:W-:Y:S05]  /*2ee0*/  BRA `(.L_x_3446) ;  /* 0x0000000400847947 */ /* 0x000fea0003800000 */
.L_x_3460:
[----:B------:R-:W2:Y:S01]  /*2ef0*/  LDG.E.U8 R22, desc[UR36][R22.64] ;  /* 0x0000002416167981 */ /* 0x000ea2000c1e1100 */
[----:B0-----:R-:W-:Y:S02]  /*2f00*/  CS2R R2, SRZ ;  /* 0x0000000000027805 */ /* 0x001fe4000001ff00 */
        /* <DEDUP_REMOVED lines=19> */
.L_x_3462:
[----:B------:R-:W-:Y:S05]  /*3040*/  BSYNC.RECONVERGENT B0 ;  /* 0x0000000000007941 */ /* 0x000fea0003800200 */
.L_x_3461:
[----:B------:R-:W-:Y:S01]  /*3050*/  IMAD.SHL.U32 R0, R0, 0x100000, RZ ;  /* 0x0010000000007824 */ /* 0x000fe200078e00ff */
[----:B------:R-:W-:-:S04]  /*3060*/  LEA R2, R2, 0x3b800000, 0x17 ;  /* 0x3b80000002027811 */ /* 0x000fc800078eb8ff */
[----:B------:R-:W-:-:S05]  /*3070*/  LOP3.LUT R0, R2, R0, R7, 0xfe, !PT ;  /* 0x0000000002007212 */ /* 0x000fca00078efe07 */
[----:B------:R-:W-:-:S04]  /*3080*/  FMUL.FTZ R0, R0, 1 ;  /* 0x3f80000000007820 */ /* 0x000fc80000410000 */
[----:B------:R0:W2:Y:S01]  /*3090*/  F2F.F64.F32 R2, R0 ;  /* 0x0000000000027310 */ /* 0x0000a20000201800 */
[----:B------:R-:W-:Y:S05]  /*30a0*/  BRA `(.L_x_3446) ;  /* 0x0000000400147947 */ /* 0x000fea0003800000 */
.L_x_3459:
[----:B------:R-:W2:Y:S01]  /*30b0*/  LDG.E.U8 R22, desc[UR36][R22.64] ;  /* 0x0000002416167981 */ /* 0x000ea2000c1e1100 */
[----:B0-----:R-:W-:Y:S02]  /*30c0*/  CS2R R2, SRZ ;  /* 0x0000000000027805 */ /* 0x001fe4000001ff00 */
        /* <DEDUP_REMOVED lines=19> */
.L_x_3464:
[----:B------:R-:W-:Y:S05]  /*3200*/  BSYNC.RECONVERGENT B0 ;  /* 0x0000000000007941 */ /* 0x000fea0003800200 */
.L_x_3463:
[----:B------:R-:W-:Y:S02]  /*3210*/  SHF.L.U32 R0, R0, 0x15, RZ ;  /* 0x0000001500007819 */ /* 0x000fe400000006ff */
[----:B------:R-:W-:-:S04]  /*3220*/  LEA R2, R2, 0x37800000, 0x17 ;  /* 0x3780000002027811 */ /* 0x000fc800078eb8ff */
[----:B------:R-:W-:-:S05]  /*3230*/  LOP3.LUT R0, R2, R0, R7, 0xfe, !PT ;  /* 0x0000000002007212 */ /* 0x000fca00078efe07 */
[----:B------:R-:W-:-:S04]  /*3240*/  FMUL.FTZ R0, R0, 1 ;  /* 0x3f80000000007820 */ /* 0x000fc80000410000 */
[----:B------:R0:W2:Y:S01]  /*3250*/  F2F.F64.F32 R2, R0 ;  /* 0x0000000000027310 */ /* 0x0000a20000201800 */
[----:B------:R-:W-:Y:S05]  /*3260*/  BRA `(.L_x_3446) ;  /* 0x0000000000a47947 */ /* 0x000fea0003800000 */
.L_x_3458:
[----:B------:R-:W-:-:S09]  /*3270*/  UISETP.NE.AND UP0, UPT, UR4, 0x1c, UPT ;  /* 0x0000001c0400788c */ /* 0x000fd2000bf05270 */
[----:B------:R-:W-:Y:S05]  /*3280*/  BRA.U !UP0, `(.L_x_3465) ;  /* 0x0000000108947547 */ /* 0x000fea000b800000 */
[----:B------:R-:W-:-:S09]  /*3290*/  UISETP.NE.AND UP0, UPT, UR4, 0x1d, UPT ;  /* 0x0000001d0400788c */ /* 0x000fd2000bf05270 */
[----:B------:R-:W-:Y:S05]  /*32a0*/  BRA.U !UP0, `(.L_x_3466) ;  /* 0x0000000108807547 */ /* 0x000fea000b800000 */
[----:B------:R-:W-:-:S09]  /*32b0*/  UISETP.NE.AND UP0, UPT, UR4, 0x2c, UPT ;  /* 0x0000002c0400788c */ /* 0x000fd2000bf05270 */
[----:B------:R-:W-:Y:S05]  /*32c0*/  BRA.U !UP0, `(.L_x_3467) ;  /* 0x0000000108487547 */ /* 0x000fea000b800000 */
.L_x_3445:
[----:B0-----:R-:W-:Y:S01]  /*32d0*/  MOV R2, 0x0 ;  /* 0x0000000000027802 */ /* 0x001fe20000000f00 */
[----:B------:R-:W0:Y:S01]  /*32e0*/  LDCU.64 UR4, c[0x4][0x128] ;  /* 0x01002500ff0477ac */ /* 0x000e220008000a00 */
[----:B------:R-:W-:Y:S02]  /*32f0*/  HFMA2 R13, -RZ, RZ, 0, 0 ;  /* 0x00000000ff0d7431 */ /* 0x000fe400000001ff */
[----:B------:R-:W-:Y:S01]  /*3300*/  IMAD.MOV.U32 R8, RZ, RZ, 0x4e ;  /* 0x0000004eff087424 */ /* 0x000fe200078e00ff */
[----:B------:R-:W2:Y:S01]  /*3310*/  LDCU.64 UR6, c[0x4][0x130] ;  /* 0x01002600ff0677ac */ /* 0x000ea20008000a00 */
[----:B------:R-:W1:Y:S01]  /*3320*/  LDC.64 R2, c[0x4][R2] ;  /* 0x0100000002027b82 */ /* 0x000e620000000a00 */
[----:B------:R-:W-:Y:S01]  /*3330*/  IMAD.MOV.U32 R12, RZ, RZ, 0x1 ;  /* 0x00000001ff0c7424 */ /* 0x000fe200078e00ff */
[----:B------:R-:W3:Y:S01]  /*3340*/  LDCU.64 UR8, c[0x4][0x8] ;  /* 0x01000100ff0877ac */ /* 0x000ee20008000a00 */
[----:B0-----:R-:W-:Y:S02]  /*3350*/  IMAD.U32 R4, RZ, RZ, UR4 ;  /* 0x00000004ff047e24 */ /* 0x001fe4000f8e00ff */
[----:B------:R-:W-:Y:S01]  /*3360*/  IMAD.U32 R5, RZ, RZ, UR5 ;  /* 0x00000005ff057e24 */ /* 0x000fe2000f8e00ff */
[----:B--2---:R-:W-:Y:S01]  /*3370*/  MOV R6, UR6 ;  /* 0x0000000600067c02 */ /* 0x004fe20008000f00 */
[----:B------:R-:W-:-:S02]  /*3380*/  IMAD.U32 R7, RZ, RZ, UR7 ;  /* 0x00000007ff077e24 */ /* 0x000fc4000f8e00ff */
[----:B---3--:R-:W-:Y:S01]  /*3390*/  IMAD.U32 R10, RZ, RZ, UR8 ;  /* 0x00000008ff0a7e24 */ /* 0x008fe2000f8e00ff */
[----:B------:R-:W-:-:S07]  /*33a0*/  MOV R11, UR9 ;  /* 0x00000009000b7c02 */ /* 0x000fce0008000f00 */
[----:B------:R-:W-:-:S07]  /*33b0*/  LEPC R20, `(.L_x_3468) ;  /* 0x000000001014794e */ /* 0x000fce0000000000 */
[----:B-1--45:R-:W-:Y:S05]  /*33c0*/  CALL.ABS.NOINC R2 ;  /* 0x0000000002007343 */ /* 0x032fea0003c00000 */
.L_x_3468:
[----:B------:R-:W-:Y:S01]  /*33d0*/  CS2R R2, SRZ ;  /* 0x0000000000027805 */ /* 0x000fe2000001ff00 */
[----:B------:R-:W-:Y:S06]  /*33e0*/  BRA `(.L_x_3446) ;  /* 0x0000000000447947 */ /* 0x000fec0003800000 */
.L_x_3467:
[----:B0-----:R-:W2:Y:S01]  /*33f0*/  LDG.E.U8 R0, desc[UR36][R22.64] ;  /* 0x0000002416007981 */ /* 0x001ea2000c1e1100 */
        /* <DEDUP_REMOVED lines=9> */
[----:B------:R2:W0:Y:S01]  /*3490*/  @P0 F2F.F64.F32 R2, R0 ;  /* 0x0000000000020310 */ /* 0x0004220000201800 */
[----:B------:R-:W-:Y:S05]  /*34a0*/  BRA `(.L_x_3446) ;  /* 0x0000000000147947 */ /* 0x000fea0003800000 */
.L_x_3466:
[----:B0-----:R-:W2:Y:S02]  /*34b0*/  LDG.E.64 R2, desc[UR36][R22.64] ;  /* 0x0000002416027981 */ /* 0x001ea4000c1e1b00 */
[----:B--2---:R-:W0:Y:S01]  /*34c0*/  I2F.F64.U64 R2, R2 ;  /* 0x0000000200027312 */ /* 0x004e220000301800 */
[----:B------:R-:W-:Y:S05]  /*34d0*/  BRA `(.L_x_3446) ;  /* 0x0000000000087947 */ /* 0x000fea0003800000 */
.L_x_3465:
[----:B0-----:R-:W2:Y:S02]  /*34e0*/  LDG.E R2, desc[UR36][R22.64] ;  /* 0x0000002416027981 */ /* 0x001ea4000c1e1900 */
[----:B--2---:R-:W0:Y:S02]  /*34f0*/  I2F.F64.U32 R2, R2 ;  /* 0x0000000200027312 */ /* 0x004e240000201800 */
.L_x_3446:
[----:B------:R-:W-:Y:S05]  /*3500*/  BSYNC.RECONVERGENT B6 ;  /* 0x0000000000067941 */ /* 0x000fea0003800200 */
.L_x_3440:
[----:B------:R-:W-:Y:S01]  /*3510*/  UISETP.NE.AND UP0, UPT, UR40, URZ, UPT ;  /* 0x000000ff2800728c */ /* 0x000fe2000bf05270 */
[----:B------:R-:W-:Y:S08]  /*3520*/  BSSY.RECONVERGENT B0, `(.L_x_3469) ;  /* 0x0000052000007945 */ /* 0x000ff00003800200 */
[----:B------:R-:W-:Y:S05]  /*3530*/  BRA.U !UP0, `(.L_x_3470) ;  /* 0x0000000108247547 */ /* 0x000fea000b800000 */
[----:B0-2--5:R-:W-:-:S14]  /*3540*/  DSETP.GTU.AND P0, PT, R2, RZ, PT ;  /* 0x000000ff0200722a */ /* 0x025fdc0003f0c000 */
[----:B------:R-:W0:Y:S08]  /*3550*/  @!P0 LDC.64 R6, c[0x0][0x600] ;  /* 0x00018000ff068b82 */ /* 0x000e300000000a00 */
[----:B------:R-:W1:Y:S08]  /*3560*/  @!P0 LDC.64 R4, c[0x0][0x610] ;  /* 0x00018400ff048b82 */ /* 0x000e700000000a00 */
[----:B------:R-:W2:Y:S01]  /*3570*/  @P0 LDC.64 R8, c[0x0][0x608] ;  /* 0x00018200ff080b82 */ /* 0x000ea20000000a00 */
[----:B0-----:R-:W-:-:S02]  /*3580*/  @!P0 DADD R2, R2, R6 ;  /* 0x0000000002028229 */ /* 0x001fc40000000006 */
[----:B-1-34-:R-:W-:-:S08]  /*3590*/  @!P0 DMUL R4, R16, R4 ;  /* 0x0000000410048228 */ /* 0x01afd00000000000 */
[----:B------:R-:W-:Y:S02]  /*35a0*/  @!P0 DMUL R4, R4, R2 ;  /* 0x0000000204048228 */ /* 0x000fe40000000000 */
[----:B--2---:R-:W-:Y:S01]  /*35b0*/  @P0 DMUL R4, R16, R8 ;  /* 0x0000000810040228 */ /* 0x004fe20000000000 */
[----:B------:R-:W-:Y:S10]  /*35c0*/  BRA `(.L_x_3471) ;  /* 0x00000004001c7947 */ /* 0x000ff40003800000 */
.L_x_3470:
[----:B0-2--5:R-:W-:-:S14]  /*35d0*/  DSETP.GTU.AND P0, PT, R2, RZ, PT ;  /* 0x000000ff0200722a */ /* 0x025fdc0003f0c000 */
[----:B------:R-:W-:Y:S05]  /*35e0*/  @P0 BRA `(.L_x_3472) ;  /* 0x00000004000c0947 */ /* 0x000fea0003800000 */
[----:B------:R-:W0:Y:S01]  /*35f0*/  LDCU.64 UR6, c[0x0][0x610] ;  /* 0x0000c200ff0677ac */ /* 0x000e220008000a00 */
[----:B------:R-:W-:Y:S01]  /*3600*/  MOV R4, 0x652b82fe ;  /* 0x652b82fe00047802 */ /* 0x000fe20000000f00 */
[----:B------:R-:W-:Y:S01]  /*3610*/  IMAD.MOV.U32 R5, RZ, RZ, 0x3ff71547 ;  /* 0x3ff71547ff057424 */ /* 0x000fe200078e00ff */
[----:B------:R-:W-:Y:S01]  /*3620*/  BSSY.RECONVERGENT B1, `(.L_x_3473) ;  /* 0x000003b000017945 */ /* 0x000fe20003800200 */
[----:B------:R-:W-:Y:S01]  /*3630*/  UMOV UR4, 0xfefa39ef ;  /* 0xfefa39ef00047882 */ /* 0x000fe20000000000 */
[----:B------:R-:W-:Y:S01]  /*3640*/  UMOV UR5, 0x3fe62e42 ;  /* 0x3fe62e4200057882 */ /* 0x000fe20000000000 */
[----:B0-----:R-:W-:Y:S02]  /*3650*/  DMUL R2, R2, UR6 ;  /* 0x0000000602027c28 */ /* 0x001fe40008000000 */
[----:B-1-34-:R-:W-:-:S06]  /*3660*/  DMUL R16, R16, UR6 ;  /* 0x0000000610107c28 */ /* 0x01afcc0008000000 */
[----:B------:R-:W-:Y:S02]  /*3670*/  DFMA R4, R2, R4, 6.75539944105574400000e+15 ;  /* 0x433800000204742b */ /* 0x000fe40000000004 */
[----:B------:R-:W-:-:S06]  /*3680*/  FSETP.GEU.FTZ.AND P0, PT, |R3|, 4.1917929649353027344, PT ;  /* 0x4086232b0300780b */ /* 0x000fcc0003f1e200 */
[----:B------:R-:W-:-:S08]  /*3690*/  DADD R6, R4, -6.75539944105574400000e+15 ;  /* 0xc338000004067429 */ /* 0x000fd00000000000 */
[----:B------:R-:W-:Y:S01]  /*36a0*/  DFMA R8, R6, -UR4, R2 ;  /* 0x8000000406087c2b */ /* 0x000fe20008000002 */
[----:B------:R-:W-:Y:S01]  /*36b0*/  UMOV UR4, 0x3b39803f ;  /* 0x3b39803f00047882 */ /* 0x000fe20000000000 */
[----:B------:R-:W-:-:S06]  /*36c0*/  UMOV UR5, 0x3c7abc9e ;  /* 0x3c7abc9e00057882 */ /* 0x000fcc0000000000 */
[----:B------:R-:W-:Y:S01]  /*36d0*/  DFMA R6, R6, -UR4, R8 ;  /* 0x8000000406067c2b */ /* 0x000fe20008000008 */
[----:B------:R-:W-:Y:S01]  /*36e0*/  UMOV UR4, 0x69ce2bdf ;  /* 0x69ce2bdf00047882 */ /* 0x000fe20000000000 */
[----:B------:R-:W-:Y:S01]  /*36f0*/  IMAD.MOV.U32 R8, RZ, RZ, -0x35dec16 ;  /* 0xfca213eaff087424 */ /* 0x000fe200078e00ff */
[----:B------:R-:W-:Y:S01]  /*3700*/  MOV R9, 0x3e928af3 ;  /* 0x3e928af300097802 */ /* 0x000fe20000000f00 */
[----:B------:R-:W-:-:S05]  /*3710*/  UMOV UR5, 0x3e5ade15 ;  /* 0x3e5ade1500057882 */ /* 0x000fca0000000000 */
[----:B------:R-:W-:Y:S01]  /*3720*/  DFMA R8, R6, UR4, R8 ;  /* 0x0000000406087c2b */ /* 0x000fe20008000008 */
[----:B------:R-:W-:Y:S01]  /*3730*/  UMOV UR4, 0x62401315 ;  /* 0x6240131500047882 */ /* 0x000fe20000000000 */
[----:B------:R-:W-:-:S06]  /*3740*/  UMOV UR5, 0x3ec71dee ;  /* 0x3ec71dee00057882 */ /* 0x000fcc0000000000 */
[----:B------:R-:W-:Y:S01]  /*3750*/  DFMA R8, R6, R8, UR4 ;  /* 0x0000000406087e2b */ /* 0x000fe20008000008 */
        /* <DEDUP_REMOVED lines=20> */
[----:B------:R-:W-:-:S08]  /*38a0*/  DFMA R8, R6, R8, UR4 ;  /* 0x0000000406087e2b */ /* 0x000fd00008000008 */
[----:B------:R-:W-:-:S08]  /*38b0*/  DFMA R8, R6, R8, 1 ;  /* 0x3ff000000608742b */ /* 0x000fd00000000008 */
[----:B------:R-:W-:-:S10]  /*38c0*/  DFMA R8, R6, R8, 1 ;  /* 0x3ff000000608742b */ /* 0x000fd40000000008 */
[----:B------:R-:W-:Y:S02]  /*38d0*/  IMAD R7, R4, 0x100000, R9 ;  /* 0x0010000004077824 */ /* 0x000fe400078e0209 */
[----:B------:R-:W-:Y:S01]  /*38e0*/  IMAD.MOV.U32 R6, RZ, RZ, R8 ;  /* 0x000000ffff067224 */ /* 0x000fe200078e0008 */
[----:B------:R-:W-:Y:S06]  /*38f0*/  @!P0 BRA `(.L_x_3474) ;  /* 0x0000000000348947 */ /* 0x000fec0003800000 */
[----:B------:R-:W-:Y:S01]  /*3900*/  FSETP.GEU.FTZ.AND P0, PT, |R3|, 4.2275390625, PT ;  /* 0x408748000300780b */ /* 0x000fe20003f1e200 */
[C---:B------:R-:W-:Y:S02]  /*3910*/  DADD R6, R2.reuse, +INF ;  /* 0x7ff0000002067429 */ /* 0x040fe40000000000 */
[----:B------:R-:W-:-:S08]  /*3920*/  DSETP.GEU.AND P1, PT, R2, RZ, PT ;  /* 0x000000ff0200722a */ /* 0x000fd00003f2e000 */
[----:B------:R-:W-:Y:S02]  /*3930*/  FSEL R6, R6, RZ, P1 ;  /* 0x000000ff06067208 */ /* 0x000fe40000800000 */
[----:B------:R-:W-:Y:S01]  /*3940*/  @!P0 LEA.HI R0, R4, R4, RZ, 0x1 ;  /* 0x0000000404008211 */ /* 0x000fe200078f08ff */
[----:B------:R-:W-:Y:S01]  /*3950*/  @!P0 IMAD.MOV.U32 R2, RZ, RZ, R8 ;  /* 0x000000ffff028224 */ /* 0x000fe200078e0008 */
[----:B------:R-:W-:Y:S02]  /*3960*/  FSEL R7, R7, RZ, P1 ;  /* 0x000000ff07077208 */ /* 0x000fe40000800000 */
[----:B------:R-:W-:-:S04]  /*3970*/  @!P0 SHF.R.S32.HI R3, RZ, 0x1, R0 ;  /* 0x00000001ff038819 */ /* 0x000fc80000011400 */
[----:B------:R-:W-:Y:S01]  /*3980*/  @!P0 IADD3 R4, PT, PT, R4, -R3, RZ ;  /* 0x8000000304048210 */ /* 0x000fe20007ffe0ff */
[----:B------:R-:W-:-:S03]  /*3990*/  @!P0 IMAD R3, R3, 0x100000, R9 ;  /* 0x0010000003038824 */ /* 0x000fc600078e0209 */
[----:B------:R-:W-:Y:S02]  /*39a0*/  @!P0 LEA R5, R4, 0x3ff00000, 0x14 ;  /* 0x3ff0000004058811 */ /* 0x000fe400078ea0ff */
[----:B------:R-:W-:-:S06]  /*39b0*/  @!P0 MOV R4, RZ ;  /* 0x000000ff00048202 */ /* 0x000fcc0000000f00 */
[----:B------:R-:W-:-:S11]  /*39c0*/  @!P0 DMUL R6, R2, R4 ;  /* 0x0000000402068228 */ /* 0x000fd60000000000 */
.L_x_3474:
[----:B------:R-:W-:Y:S05]  /*39d0*/  BSYNC.RECONVERGENT B1 ;  /* 0x0000000000017941 */ /* 0x000fea0003800200 */
.L_x_3473:
[----:B------:R-:W0:Y:S02]  /*39e0*/  LDCU.64 UR4, c[0x0][0x600] ;  /* 0x0000c000ff0477ac */ /* 0x000e240008000a00 */
[----:B0-----:R-:W-:-:S08]  /*39f0*/  DMUL R4, R16, UR4 ;  /* 0x0000000410047c28 */ /* 0x001fd00008000000 */
[----:B------:R-:W-:Y:S01]  /*3a00*/  DMUL R4, R4, R6 ;  /* 0x0000000604047228 */ /* 0x000fe20000000000 */
[----:B------:R-:W-:Y:S10]  /*3a10*/  BRA `(.L_x_3471) ;  /* 0x0000000000087947 */ /* 0x000ff40003800000 */
.L_x_3472:
[----:B------:R-:W1:Y:S02]  /*3a20*/  LDCU.64 UR4, c[0x0][0x608] ;  /* 0x0000c100ff0477ac */ /* 0x000e640008000a00 */
[----:B-1-34-:R-:W-:-:S11]  /*3a30*/  DMUL R4, R16, UR4 ;  /* 0x0000000410047c28 */ /* 0x01afd60008000000 */
.L_x_3471:
[----:B------:R-:W-:Y:S05]  /*3a40*/  BSYNC.RECONVERGENT B0 ;  /* 0x0000000000007941 */ /* 0x000fea0003800200 */
.L_x_3469:
        /* <DEDUP_REMOVED lines=14> */
[----:B------:R-:W0:Y:S02]  /*3b30*/  F2I.F64.TRUNC R5, R4 ;  /* 0x0000000400057311 */ /* 0x000e24000030d100 */
[----:B0-----:R0:W-:Y:S01]  /*3b40*/  STG.E.U8 desc[UR36][R2.64], R5 ;  /* 0x0000000502007986 */ /* 0x0011e2000c101124 */
[----:B------:R-:W-:Y:S05]  /*3b50*/  BRA `(.L_x_3480) ;  /* 0x0000000c00f47947 */ /* 0x000fea0003800000 */
.L_x_3478:
[----:B------:R-:W0:Y:S02]  /*3b60*/  F2I.S64.F64.TRUNC R4, R4 ;  /* 0x0000000400047311 */ /* 0x000e24000030d900 */
[----:B0-----:R-:W-:-:S05]  /*3b70*/  IMAD.MOV.U32 R7, RZ, RZ, R4 ;  /* 0x000000ffff077224 */ /* 0x001fca00078e0004 */
[----:B------:R0:W-:Y:S01]  /*3b80*/  STG.E.U8 desc[UR36][R2.64], R7 ;  /* 0x0000000702007986 */ /* 0x0001e2000c101124 */
[----:B------:R-:W-:Y:S05]  /*3b90*/  BRA `(.L_x_3480) ;  /* 0x0000000c00e47947 */ /* 0x000fea0003800000 */
.L_x_3477:
[----:B------:R-:W-:-:S09]  /*3ba0*/  UISETP.NE.AND UP0, UPT, UR4, 0x2, UPT ;  /* 0x000000020400788c */ /* 0x000fd2000bf05270 */
[----:B------:R-:W-:Y:S05]  /*3bb0*/  BRA.U !UP0, `(.L_x_3481) ;  /* 0x0000000108287547 */ /* 0x000fea000b800000 */
[----:B------:R-:W-:-:S09]  /*3bc0*/  UISETP.NE.AND UP0, UPT, UR4, 0x3, UPT ;  /* 0x000000030400788c */ /* 0x000fd2000bf05270 */
[----:B------:R-:W-:Y:S05]  /*3bd0*/  BRA.U !UP0, `(.L_x_3482) ;  /* 0x0000000108147547 */ /* 0x000fea000b800000 */
[----:B------:R-:W-:-:S09]  /*3be0*/  UISETP.NE.AND UP0, UPT, UR4, 0x4, UPT ;  /* 0x000000040400788c */ /* 0x000fd2000bf05270 */
[----:B------:R-:W-:Y:S05]  /*3bf0*/  BRA.U UP0, `(.L_x_3479) ;  /* 0x0000000d00247547 */ /* 0x000fea000b800000 */
[----:B------:R-:W0:Y:S02]  /*3c00*/  F2I.S64.F64.TRUNC R4, R4 ;  /* 0x0000000400047311 */ /* 0x000e24000030d900 */
[----:B0-----:R0:W-:Y:S01]  /*3c10*/  STG.E.64 desc[UR36][R2.64], R4 ;  /* 0x0000000402007986 */ /* 0x0011e2000c101b24 */
[----:B------:R-:W-:Y:S05]  /*3c20*/  BRA `(.L_x_3480) ;  /* 0x0000000c00c07947 */ /* 0x000fea0003800000 */
.L_x_3482:
[----:B------:R-:W0:Y:S02]  /*3c30*/  F2I.F64.TRUNC R5, R4 ;  /* 0x0000000400057311 */ /* 0x000e24000030d100 */
[----:B0-----:R0:W-:Y:S01]  /*3c40*/  STG.E desc[UR36][R2.64], R5 ;  /* 0x0000000502007986 */ /* 0x0011e2000c101924 */
[----:B------:R-:W-:Y:S05]  /*3c50*/  BRA `(.L_x_3480) ;  /* 0x0000000c00b47947 */ /* 0x000fea0003800000 */
.L_x_3481:
[----:B------:R-:W0:Y:S02]  /*3c60*/  F2I.F64.TRUNC R5, R4 ;  /* 0x0000000400057311 */ /* 0x000e24000030d100 */
[----:B0-----:R0:W-:Y:S01]  /*3c70*/  STG.E.U16 desc[UR36][R2.64], R5 ;  /* 0x0000000502007986 */ /* 0x0011e2000c101524 */
[----:B------:R-:W-:Y:S05]  /*3c80*/  BRA `(.L_x_3480) ;  /* 0x0000000c00a87947 */ /* 0x000fea0003800000 */
.L_x_3476:
[----:B------:R-:W-:-:S09]  /*3c90*/  UISETP.GT.AND UP0, UPT, UR4, 0x6, UPT ;  /* 0x000000060400788c */ /* 0x000fd2000bf04270 */
[----:B------:R-:W-:Y:S05]  /*3ca0*/  BRA.U UP0, `(.L_x_3483) ;  /* 0x00000001004c7547 */ /* 0x000fea000b800000 */
[----:B------:R-:W-:-:S09]  /*3cb0*/  UISETP.NE.AND UP0, UPT, UR4, 0x5, UPT ;  /* 0x000000050400788c */ /* 0x000fd2000bf05270 */
[----:B------:R-:W-:Y:S05]  /*3cc0*/  BRA.U !UP0, `(.L_x_3484) ;  /* 0x0000000108247547 */ /* 0x000fea000b800000 */
[----:B------:R-:W-:-:S09]  /*3cd0*/  UISETP.NE.AND UP0, UPT, UR4, 0x6, UPT ;  /* 0x000000060400788c */ /* 0x000fd2000bf05270 */
[----:B------:R-:W-:Y:S05]  /*3ce0*/  BRA.U UP0, `(.L_x_3479) ;  /* 0x0000000900e87547 */ /* 0x000fea000b800000 */
[----:B------:R-:W-:Y:S01]  /*3cf0*/  UMOV UR4, 0xf0000000 ;  /* 0xf000000000047882 */ /* 0x000fe20000000000 */
[----:B------:R-:W-:Y:S01]  /*3d00*/  UMOV UR5, 0x380fffff ;  /* 0x380fffff00057882 */ /* 0x000fe20000000000 */
[----:B------:R-:W0:Y:S01]  /*3d10*/  F2F.F32.F64 R7, R4 ;  /* 0x0000000400077310 */ /* 0x000e220000301000 */
[----:B------:R-:W-:-:S14]  /*3d20*/  DSETP.GEU.AND P0, PT, |R4|, UR4, PT ;  /* 0x0000000404007e2a */ /* 0x000fdc000bf0e200 */
[----:B0-----:R-:W-:-:S05]  /*3d30*/  @!P0 FMUL R7, R7, 1.175494350822287508e-38 ;  /* 0x0080000007078820 */ /* 0x001fca0000400000 */
[----:B------:R0:W-:Y:S01]  /*3d40*/  STG.E desc[UR36][R2.64], R7 ;  /* 0x0000000702007986 */ /* 0x0001e2000c101924 */
[----:B------:R-:W-:Y:S05]  /*3d50*/  BRA `(.L_x_3480) ;  /* 0x0000000c00747947 */ /* 0x000fea0003800000 */
.L_x_3484:
[----:B------:R-:W-:Y:S01]  /*3d60*/  UMOV UR4, 0xf0000000 ;  /* 0xf000000000047882 */ /* 0x000fe20000000000 */
[----:B------:R-:W-:Y:S01]  /*3d70*/  UMOV UR5, 0x380fffff ;  /* 0x380fffff00057882 */ /* 0x000fe20000000000 */
[----:B------:R-:W0:Y:S01]  /*3d80*/  F2F.F32.F64 R0, R4 ;  /* 0x0000000400007310 */ /* 0x000e220000301000 */
[----:B------:R-:W-:-:S14]  /*3d90*/  DSETP.GEU.AND P0, PT, |R4|, UR4, PT ;  /* 0x0000000404007e2a */ /* 0x000fdc000bf0e200 */
[----:B0-----:R-:W-:-:S05]  /*3da0*/  @!P0 FMUL R0, R0, 1.175494350822287508e-38 ;  /* 0x0080000000008820 */ /* 0x001fca0000400000 */
[----:B------:R-:W-:-:S05]  /*3db0*/  F2FP.F16.F32.PACK_AB R0, RZ, R0 ;  /* 0x00000000ff00723e */ /* 0x000fca00000000ff */
[----:B------:R0:W-:Y:S01]  /*3dc0*/  STG.E.U16 desc[UR36][R2.64], R0 ;  /* 0x0000000002007986 */ /* 0x0001e2000c101524 */
[----:B------:R-:W-:Y:S05]  /*3dd0*/  BRA `(.L_x_3480) ;  /* 0x0000000c00547947 */ /* 0x000fea0003800000 */
.L_x_3483:
[----:B------:R-:W-:-:S09]  /*3de0*/  UISETP.NE.AND UP0, UPT, UR4, 0x7, UPT ;  /* 0x000000070400788c */ /* 0x000fd2000bf05270 */
[----:B------:R-:W-:Y:S05]  /*3df0*/  BRA.U !UP0, `(.L_x_3485) ;  /* 0x0000000108547547 */ /* 0x000fea000b800000 */
[----:B------:R-:W-:-:S09]  /*3e00*/  UISETP.NE.AND UP0, UPT, UR4, 0x8, UPT ;  /* 0x000000080400788c */ /* 0x000fd2000bf05270 */
[----:B------:R-:W-:Y:S05]  /*3e10*/  BRA.U !UP0, `(.L_x_3486) ;  /* 0x0000000108287547 */ /* 0x000fea000b800000 */
[----:B------:R-:W-:-:S09]  /*3e20*/  UISETP.NE.AND UP0, UPT, UR4, 0x9, UPT ;  /* 0x000000090400788c */ /* 0x000fd2000bf05270 */
[----:B------:R-:W-:Y:S05]  /*3e30*/  BRA.U UP0, `(.L_x_3479) ;  /* 0x0000000900947547 */ /* 0x000fea000b800000 */
[----:B------:R-:W-:Y:S01]  /*3e40*/  UMOV UR4, 0xf0000000 ;  /* 0xf000000000047882 */ /* 0x000fe20000000000 */
[----:B------:R-:W-:Y:S01]  /*3e50*/  UMOV UR5, 0x380fffff ;  /* 0x380fffff00057882 */ /* 0x000fe20000000000 */
[----:B------:R-:W0:Y:S01]  /*3e60*/  F2F.F32.F64 R6, R4 ;  /* 0x0000000400067310 */ /* 0x000e220000301000 */
[----:B------:R-:W-:Y:S01]  /*3e70*/  DSETP.GEU.AND P0, PT, |R4|, UR4, PT ;  /* 0x0000000404007e2a */ /* 0x000fe2000bf0e200 */
[----:B------:R-:W-:-:S13]  /*3e80*/  MOV R7, RZ ;  /* 0x000000ff00077202 */ /* 0x000fda0000000f00 */
[----:B0-----:R-:W-:-:S05]  /*3e90*/  @!P0 FMUL R6, R6, 1.175494350822287508e-38 ;  /* 0x0080000006068820 */ /* 0x001fca0000400000 */
[----:B------:R0:W-:Y:S01]  /*3ea0*/  STG.E.64 desc[UR36][R2.64], R6 ;  /* 0x0000000602007986 */ /* 0x0001e2000c101b24 */
[----:B------:R-:W-:Y:S05]  /*3eb0*/  BRA `(.L_x_3480) ;  /* 0x0000000c001c7947 */ /* 0x000fea0003800000 */
.L_x_3486:
[----:B------:R-:W-:Y:S01]  /*3ec0*/  UMOV UR4, 0xf0000000 ;  /* 0xf000000000047882 */ /* 0x000fe20000000000 */
[----:B------:R-:W-:Y:S01]  /*3ed0*/  UMOV UR5, 0x380fffff ;  /* 0x380fffff00057882 */ /* 0x000fe20000000000 */
[----:B------:R-:W0:Y:S01]  /*3ee0*/  F2F.F32.F64 R0, R4 ;  /* 0x0000000400007310 */ /* 0x000e220000301000 */
[----:B------:R-:W-:-:S14]  /*3ef0*/  DSETP.GEU.AND P0, PT, |R4|, UR4, PT ;  /* 0x0000000404007e2a */ /* 0x000fdc000bf0e200 */
[----:B0-----:R-:W-:-:S05]  /*3f00*/  @!P0 FMUL R0, R0, 1.175494350822287508e-38 ;  /* 0x0080000000008820 */ /* 0x001fca0000400000 */
[----:B------:R-:W-:-:S04]  /*3f10*/  F2FP.F16.F32.PACK_AB R5, RZ, R0 ;  /* 0x00000000ff05723e */ /* 0x000fc800000000ff */
[----:B------:R-:W-:-:S05]  /*3f20*/  PRMT R5, R5, 0x5410, RZ ;  /* 0x0000541005057816 */ /* 0x000fca00000000ff */
[----:B------:R0:W-:Y:S01]  /*3f30*/  STG.E desc[UR36][R2.64], R5 ;  /* 0x0000000502007986 */ /* 0x0001e2000c101924 */
[----:B------:R-:W-:Y:S05]  /*3f40*/  BRA `(.L_x_3480) ;  /* 0x0000000800f87947 */ /* 0x000fea0003800000 */
.L_x_3485:
[----:B------:R0:W-:Y:S01]  /*3f50*/  STG.E.64 desc[UR36][R2.64], R4 ;  /* 0x0000000402007986 */ /* 0x0001e2000c101b24 */
[----:B------:R-:W-:Y:S05]  /*3f60*/  BRA `(.L_x_3480) ;  /* 0x0000000800f07947 */ /* 0x000fea0003800000 */
.L_x_3475:
        /* <DEDUP_REMOVED lines=8> */
[----:B------:R-:W-:-:S06]  /*3ff0*/  DSETP.NEU.AND P0, PT, R4, RZ, PT ;  /* 0x000000ff0400722a */ /* 0x000fcc0003f0d000 */
[----:B------:R-:W-:-:S05]  /*4000*/  SEL R5, RZ, 0x1, !P0 ;  /* 0x00000001ff057807 */ /* 0x000fca0004000000 */
[----:B------:R0:W-:Y:S01]  /*4010*/  STG.E.U8 desc[UR36][R2.64], R5 ;  /* 0x0000000502007986 */ /* 0x0001e2000c101124 */
[----:B------:R-:W-:Y:S05]  /*4020*/  BRA `(.L_x_3480) ;  /* 0x0000000800c07947 */ /* 0x000fea0003800000 */
.L_x_3489:
[----:B------:R-:W-:-:S05]  /*4030*/  CS2R R6, SRZ ;  /* 0x0000000000067805 */ /* 0x000fca000001ff00 */
[----:B------:R0:W-:Y:S01]  /*4040*/  STG.E.128 desc[UR36][R2.64], R4 ;  /* 0x0000000402007986 */ /* 0x0001e2000c101d24 */
[----:B------:R-:W-:Y:S05]  /*4050*/  BRA `(.L_x_3480) ;  /* 0x0000000800b47947 */ /* 0x000fea0003800000 */
.L_x_3488:
        /* <DEDUP_REMOVED lines=10> */
[----:B------:R-:W-:Y:S01]  /*4100*/  BSSY.RECONVERGENT B0, `(.L_x_3492) ;  /* 0x000000d000007945 */ /* 0x000fe20003800200 */
[----:B------:R-:W-:-:S12]  /*4110*/  IMAD.MOV.U32 R0, RZ, RZ, 0x7f ;  /* 0x0000007fff007424 */ /* 0x000fd800078e00ff */
[----:B0-----:R-:W-:-:S05]  /*4120*/  @!P0 FMUL R9, R9, 1.175494350822287508e-38 ;  /* 0x0080000009098820 */ /* 0x001fca0000400000 */
        /* <DEDUP_REMOVED lines=10> */
.L_x_3493:
[----:B------:R-:W-:Y:S05]  /*41d0*/  BSYNC.RECONVERGENT B0 ;  /* 0x0000000000007941 */ /* 0x000fea0003800200 */
.L_x_3492:
[----:B------:R-:W-:-:S05]  /*41e0*/  LOP3.LUT R7, R0, 0x80, R7, 0xf8, !PT ;  /* 0x0000008000077812 */ /* 0x000fca00078ef807 */
[----:B------:R0:W-:Y:S01]  /*41f0*/  STG.E.U8 desc[UR36][R2.64], R7 ;  /* 0x0000000702007986 */ /* 0x0001e2000c101124 */
[----:B------:R-:W-:Y:S05]  /*4200*/  BRA `(.L_x_3480) ;  /* 0x0000000800487947 */ /* 0x000fea0003800000 */
.L_x_3491:
[----:B------:R-:W-:Y:S01]  /*4210*/  UMOV UR4, 0xf0000000 ;  /* 0xf000000000047882 */ /* 0x000fe20000000000 */
[----:B------:R-:W-:Y:S01]  /*4220*/  UMOV UR5, 0x380fffff ;  /* 0x380fffff00057882 */ /* 0x000fe20000000000 */
[----:B------:R-:W0:Y:S01]  /*4230*/  F2F.F32.F64 R9, R4 ;  /* 0x0000000400097310 */ /* 0x000e220000301000 */
[----:B------:R-:W-:Y:S01]  /*4240*/  DSETP.GEU.AND P0, PT, |R4|, UR4, PT ;  /* 0x0000000404007e2a */ /* 0x000fe2000bf0e200 */
[----:B------:R-:W-:-:S13]  /*4250*/  BSSY.RECONVERGENT B0, `(.L_x_3494) ;  /* 0x000000f000007945 */ /* 0x000fda0003800200 */
[----:B0-----:R-:W-:-:S05]  /*4260*/  @!P0 FMUL R9, R9, 1.175494350822287508e-38 ;  /* 0x0080000009098820 */ /* 0x001fca0000400000 */
        /* <DEDUP_REMOVED lines=13> */
.L_x_3495:
[----:B------:R-:W-:Y:S05]  /*4340*/  BSYNC.RECONVERGENT B0 ;  /* 0x0000000000007941 */ /* 0x000fea0003800200 */
.L_x_3494:
[----:B------:R-:W-:-:S05]  /*4350*/  LOP3.LUT R7, R0, 0x80, R7, 0xf8, !PT ;  /* 0x0000008000077812 */ /* 0x000fca00078ef807 */
[----:B------:R0:W-:Y:S01]  /*4360*/  STG.E.U8 desc[UR36][R2.64], R7 ;  /* 0x0000000702007986 */ /* 0x0001e2000c101124 */
[----:B------:R-:W-:Y:S05]  /*4370*/  BRA `(.L_x_3480) ;  /* 0x0000000400ec7947 */ /* 0x000fea0003800000 */
.L_x_3490:
[----:B------:R-:W-:Y:S01]  /*4380*/  UMOV UR4, 0xf0000000 ;  /* 0xf000000000047882 */ /* 0x000fe20000000000 */
[----:B------:R-:W-:Y:S01]  /*4390*/  UMOV UR5, 0x380fffff ;  /* 0x380fffff00057882 */ /* 0x000fe20000000000 */
[----:B------:R-:W0:Y:S01]  /*43a0*/  F2F.F32.F64 R0, R4 ;  /* 0x0000000400007310 */ /* 0x000e220000301000 */
[----:B------:R-:W-:-:S14]  /*43b0*/  DSETP.GEU.AND P0, PT, |R4|, UR4, PT ;  /* 0x0000000404007e2a */ /* 0x000fdc000bf0e200 */
[----:B0-----:R-:W-:-:S05]  /*43c0*/  @!P0 FMUL R0, R0, 1.175494350822287508e-38 ;  /* 0x0080000000008820 */ /* 0x001fca0000400000 */
[----:B------:R-:W-:-:S05]  /*43d0*/  F2FP.BF16.F32.PACK_AB R0, RZ, R0 ;  /* 0x00000000ff00723e */ /* 0x000fca00000010ff */
[----:B------:R0:W-:Y:S01]  /*43e0*/  STG.E.U16 desc[UR36][R2.64], R0 ;  /* 0x0000000002007986 */ /* 0x0001e2000c101524 */
[----:B------:R-:W-:Y:S05]  /*43f0*/  BRA `(.L_x_3480) ;  /* 0x0000000400cc7947 */ /* 0x000fea0003800000 */
.L_x_3487:
        /* <DEDUP_REMOVED lines=8> */
[----:B------:R-:W0:Y:S02]  /*4480*/  F2I.U32.F64.TRUNC R5, R4 ;  /* 0x0000000400057311 */ /* 0x000e24000030d000 */
[----:B0-----:R0:W-:Y:S01]  /*4490*/  STG.E.U16 desc[UR36][R2.64], R5 ;  /* 0x0000000502007986 */ /* 0x0011e2000c101524 */
[----:B------:R-:W-:Y:S05]  /*44a0*/  BRA `(.L_x_3480) ;  /* 0x0000000400a07947 */ /* 0x000fea0003800000 */
.L_x_3498:
[----:B------:R-:W-:Y:S01]  /*44b0*/  UMOV UR4, 0xf0000000 ;  /* 0xf000000000047882 */ /* 0x000fe20000000000 */
[----:B------:R-:W-:Y:S01]  /*44c0*/  UMOV UR5, 0x380fffff ;  /* 0x380fffff00057882 */ /* 0x000fe20000000000 */
[----:B------:R-:W0:Y:S01]  /*44d0*/  F2F.F32.F64 R7, R4 ;  /* 0x0000000400077310 */ /* 0x000e220000301000 */
[----:B------:R-:W-:Y:S01]  /*44e0*/  DSETP.GEU.AND P0, PT, |R4|, UR4, PT ;  /* 0x0000000404007e2a */ /* 0x000fe2000bf0e200 */
[----:B------:R-:W-:Y:S01]  /*44f0*/  BSSY.RECONVERGENT B0, `(.L_x_3499) ;  /* 0x0000015000007945 */ /* 0x000fe20003800200 */
[----:B------:R-:W-:-:S12]  /*4500*/  MOV R0, 0x80 ;  /* 0x0000008000007802 */ /* 0x000fd80000000f00 */
[----:B0-----:R-:W-:-:S05]  /*4510*/  @!P0 FMUL R7, R7, 1.175494350822287508e-38 ;  /* 0x0080000007078820 */ /* 0x001fca0000400000 */
        /* <DEDUP_REMOVED lines=10> */
.L_x_3501:
[----:B------:R-:W-:-:S04]  /*45c0*/  SHF.R.U32.HI R0, RZ, 0x14, R7 ;  /* 0x00000014ff007819 */ /* 0x000fc80000011607 */
[----:B------:R-:W-:-:S04]  /*45d0*/  LOP3.LUT R0, R0, 0x1, RZ, 0xc0, !PT ;  /* 0x0000000100007812 */ /* 0x000fc800078ec0ff */
[----:B------:R-:W-:-:S04]  /*45e0*/  IADD3 R0, PT, PT, R7, 0x487ffff, R0 ;  /* 0x0487ffff07007810 */ /* 0x000fc80007ffe000 */
[----:B------:R-:W-:-:S04]  /*45f0*/  SHF.R.U32.HI R0, RZ, 0x14, R0 ;  /* 0x00000014ff007819 */ /* 0x000fc80000011600 */
[----:B------:R-:W-:-:S07]  /*4600*/  LOP3.LUT R4, R0, 0xff, RZ, 0xc0, !PT ;  /* 0x000000ff00047812 */ /* 0x000fce00078ec0ff */
.L_x_3502:
[----:B------:R-:W-:-:S04]  /*4610*/  SHF.R.U32.HI R5, RZ, 0x18, R7 ;  /* 0x00000018ff057819 */ /* 0x000fc80000011607 */
[----:B------:R-:W-:-:S04]  /*4620*/  LOP3.LUT R4, R4, 0x80, R5, 0xf8, !PT ;  /* 0x0000008004047812 */ /* 0x000fc800078ef805 */
[----:B------:R-:W-:-:S07]  /*4630*/  PRMT R0, R4, 0x7610, R0 ;  /* 0x0000761004007816 */ /* 0x000fce0000000000 */
.L_x_3500:
[----:B------:R-:W-:Y:S05]  /*4640*/  BSYNC.RECONVERGENT B0 ;  /* 0x0000000000007941 */ /* 0x000fea0003800200 */
.L_x_3499:
[----:B------:R1:W-:Y:S01]  /*4650*/  STG.E.U8 desc[UR36][R2.64], R0 ;  /* 0x0000000002007986 */ /* 0x0003e2000c101124 */
[----:B------:R-:W-:Y:S05]  /*4660*/  BRA `(.L_x_3480) ;  /* 0x0000000400307947 */ /* 0x000fea0003800000 */
.L_x_3497:
[----:B------:R-:W-:Y:S01]  /*4670*/  UMOV UR4, 0xf0000000 ;  /* 0xf000000000047882 */ /* 0x000fe20000000000 */
[----:B------:R-:W-:Y:S01]  /*4680*/  UMOV UR5, 0x380fffff ;  /* 0x380fffff00057882 */ /* 0x000fe20000000000 */
[----:B------:R-:W0:Y:S01]  /*4690*/  F2F.F32.F64 R7, R4 ;  /* 0x0000000400077310 */ /* 0x000e220000301000 */
[----:B------:R-:W-:Y:S01]  /*46a0*/  DSETP.GEU.AND P0, PT, |R4|, UR4, PT ;  /* 0x0000000404007e2a */ /* 0x000fe2000bf0e200 */
[----:B------:R-:W-:Y:S01]  /*46b0*/  BSSY.RECONVERGENT B0, `(.L_x_3503) ;  /* 0x0000015000007945 */ /* 0x000fe20003800200 */
[----:B------:R-:W-:-:S12]  /*46c0*/  IMAD.MOV.U32 R0, RZ, RZ, 0x80 ;  /* 0x00000080ff007424 */ /* 0x000fd800078e00ff */
        /* <DEDUP_REMOVED lines=11> */
.L_x_3505:
[----:B------:R-:W-:-:S04]  /*4780*/  SHF.R.U32.HI R0, RZ, 0x15, R7 ;  /* 0x00000015ff007819 */ /* 0x000fc80000011607 */
[----:B------:R-:W-:-:S04]  /*4790*/  LOP3.LUT R0, R0, 0x1, RZ, 0xc0, !PT ;  /* 0x0000000100007812 */ /* 0x000fc800078ec0ff */
[----:B------:R-:W-:-:S04]  /*47a0*/  IADD3 R0, PT, PT, R7, 0x88fffff, R0 ;  /* 0x088fffff07007810 */ /* 0x000fc80007ffe000 */
[----:B------:R-:W-:-:S04]  /*47b0*/  SHF.R.U32.HI R0, RZ, 0x15, R0 ;  /* 0x00000015ff007819 */ /* 0x000fc80000011600 */
[----:B------:R-:W-:-:S07]  /*47c0*/  LOP3.LUT R4, R0, 0xff, RZ, 0xc0, !PT ;  /* 0x000000ff00047812 */ /* 0x000fce00078ec0ff */
.L_x_3506:
[----:B------:R-:W-:-:S04]  /*47d0*/  SHF.R.U32.HI R5, RZ, 0x18, R7 ;  /* 0x00000018ff057819 */ /* 0x000fc80000011607 */
[----:B------:R-:W-:-:S04]  /*47e0*/  LOP3.LUT R4, R4, 0x80, R5, 0xf8, !PT ;  /* 0x0000008004047812 */ /* 0x000fc800078ef805 */
[----:B------:R-:W-:-:S07]  /*47f0*/  PRMT R0, R4, 0x7610, R0 ;  /* 0x0000761004007816 */ /* 0x000fce0000000000 */
.L_x_3504:
[----:B------:R-:W-:Y:S05]  /*4800*/  BSYNC.RECONVERGENT B0 ;  /* 0x0000000000007941 */ /* 0x000fea0003800200 */
.L_x_3503:
[----:B------:R2:W-:Y:S01]  /*4810*/  STG.E.U8 desc[UR36][R2.64], R0 ;  /* 0x0000000002007986 */ /* 0x0005e2000c101124 */
[----:B------:R-:W-:Y:S05]  /*4820*/  BRA `(.L_x_3480) ;  /* 0x0000000000c07947 */ /* 0x000fea0003800000 */
.L_x_3496:
[----:B------:R-:W-:-:S09]  /*4830*/  UISETP.NE.AND UP0, UPT, UR4, 0x1c, UPT ;  /* 0x0000001c0400788c */ /* 0x000fd2000bf05270 */
[----:B------:R-:W-:Y:S05]  /*4840*/  BRA.U !UP0, `(.L_x_3507) ;  /* 0x0000000108b07547 */ /* 0x000fea000b800000 */
[----:B------:R-:W-:-:S09]  /*4850*/  UISETP.NE.AND UP0, UPT, UR4, 0x1d, UPT ;  /* 0x0000001d0400788c */ /* 0x000fd2000bf05270 */
[----:B------:R-:W-:Y:S05]  /*4860*/  BRA.U !UP0, `(.L_x_3508) ;  /* 0x00000001089c7547 */ /* 0x000fea000b800000 */
[----:B------:R-:W-:-:S09]  /*4870*/  UISETP.NE.AND UP0, UPT, UR4, 0x2c, UPT ;  /* 0x0000002c0400788c */ /* 0x000fd2000bf05270 */
[----:B------:R-:W-:Y:S05]  /*4880*/  BRA.U !UP0, `(.L_x_3509) ;  /* 0x0000000108447547 */ /* 0x000fea000b800000 */
.L_x_3479:
        /* <DEDUP_REMOVED lines=11> */
[----:B------:R-:W-:Y:S01]  /*4940*/  IMAD.U32 R7, RZ, RZ, UR9 ;  /* 0x00000009ff077e24 */ /* 0x000fe2000f8e00ff */
[----:B----4-:R-:W-:Y:S01]  /*4950*/  MOV R10, UR4 ;  /* 0x00000004000a7c02 */ /* 0x010fe20008000f00 */
[----:B-1----:R-:W-:-:S07]  /*4960*/  IMAD.U32 R11, RZ, RZ, UR5 ;  /* 0x00000005ff0b7e24 */ /* 0x002fce000f8e00ff */
[----:B------:R-:W-:-:S07]  /*4970*/  LEPC R20, `(.L_x_3510) ;  /* 0x000000001014794e */ /* 0x000fce0000000000 */
[----:B--2---:R-:W-:Y:S05]  /*4980*/  CALL.ABS.NOINC R2 ;  /* 0x0000000002007343 */ /* 0x004fea0003c00000 */
.L_x_3510:
[----:B------:R-:W-:Y:S05]  /*4990*/  BRA `(.L_x_3480) ;  /* 0x0000000000647947 */ /* 0x000fea0003800000 */
.L_x_3509:
[----:B------:R-:W-:Y:S01]  /*49a0*/  UMOV UR4, 0xf0000000 ;  /* 0xf000000000047882 */ /* 0x000fe20000000000 */
[----:B------:R-:W-:Y:S01]  /*49b0*/  UMOV UR5, 0x380fffff ;  /* 0x380fffff00057882 */ /* 0x000fe20000000000 */
[----:B------:R0:W1:Y:S01]  /*49c0*/  F2F.F32.F64 R8, R4 ;  /* 0x0000000400087310 */ /* 0x0000620000301000 */
[----:B------:R-:W-:Y:S01]  /*49d0*/  DSETP.GEU.AND P0, PT, |R4|, UR4, PT ;  /* 0x0000000404007e2a */ /* 0x000fe2000bf0e200 */
[----:B0-----:R-:W-:-:S13]  /*49e0*/  IMAD.MOV.U32 R5, RZ, RZ, 0xff ;  /* 0x000000ffff057424 */ /* 0x001fda00078e00ff */
[----:B-1----:R-:W-:-:S05]  /*49f0*/  @!P0 FMUL R8, R8, 1.175494350822287508e-38 ;  /* 0x0080000008088820 */ /* 0x002fca0000400000 */
[----:B------:R-:W-:-:S04]  /*4a00*/  SHF.R.U32.HI R6, RZ, 0x17, R8 ;  /* 0x00000017ff067819 */ /* 0x000fc80000011608 */
[----:B------:R-:W-:-:S04]  /*4a10*/  LOP3.LUT R7, R6, 0xff, RZ, 0xc0, !PT ;  /* 0x000000ff06077812 */ /* 0x000fc800078ec0ff */
[----:B------:R-:W-:-:S13]  /*4a20*/  ISETP.NE.AND P1, PT, R7, 0xff, PT ;  /* 0x000000ff0700780c */ /* 0x000fda0003f25270 */
[--C-:B------:R-:W-:Y:S02]  /*4a30*/  @P1 SHF.R.U32.HI R0, RZ, 0x16, R8.reuse ;  /* 0x00000016ff001819 */ /* 0x100fe40000011608 */
[----:B------:R-:W-:Y:S02]  /*4a40*/  @P1 LOP3.LUT P0, RZ, R7, 0x3fffff, R8, 0xf8, !PT ;  /* 0x003fffff07ff1812 */ /* 0x000fe4000780f808 */
        /* <DEDUP_REMOVED lines=9> */
.L_x_3508:
[----:B------:R-:W0:Y:S02]  /*4ae0*/  F2I.U64.F64.TRUNC R4, R4 ;  /* 0x0000000400047311 */ /* 0x000e24000030d800 */
[----:B0-----:R0:W-:Y:S01]  /*4af0*/  STG.E.64 desc[UR36][R2.64], R4 ;  /* 0x0000000402007986 */ /* 0x0011e2000c101b24 */
[----:B------:R-:W-:Y:S05]  /*4b00*/  BRA `(.L_x_3480) ;  /* 0x0000000000087947 */ /* 0x000fea0003800000 */
.L_x_3507:
[----:B------:R-:W0:Y:S02]  /*4b10*/  F2I.U32.F64.TRUNC R5, R4 ;  /* 0x0000000400057311 */ /* 0x000e24000030d000 */
[----:B0-----:R3:W-:Y:S02]  /*4b20*/  STG.E desc[UR36][R2.64], R5 ;  /* 0x0000000502007986 */ /* 0x0017e4000c101924 */
.L_x_3480:
[----:B------:R-:W-:-:S07]  /*4b30*/  IADD3 R19, PT, PT, R19, 0x80, RZ ;  /* 0x0000008013137810 */ /* 0x000fce0007ffe0ff */
.L_x_3409:
[----:B------:R-:W-:Y:S05]  /*4b40*/  BSYNC.RECONVERGENT B7 ;  /* 0x0000000000077941 */ /* 0x000fea0003800200 */
.L_x_3408:
        /* <DEDUP_REMOVED lines=358> */
.L_x_3513:
[----:B------:R-:W3:Y:S01]  /*61b0*/  LDCU.64 UR6, c[0x0][0x5f0] ;  /* 0x0000be00ff0677ac */ /* 0x000ee20008000a00 */
[----:B------:R-:W-:Y:S01]  /*61c0*/  BSSY.RECONVERGENT B6, `(.L_x_3514) ;  /* 0x00000ec000067945 */ /* 0x000fe20003800200 */
[----:B------:R-:W-:-:S04]  /*61d0*/  UPRMT UR4, UR41, 0x7771, URZ ;  /* 0x0000777129047896 */ /* 0x000fc800080000ff */
[----:B------:R-:W-:Y:S01]  /*61e0*/  UISETP.GT.AND UP0, UPT, UR4, 0x9, UPT ;  /* 0x000000090400788c */ /* 0x000fe2000bf04270 */
[----:B---34-:R-:W-:-:S04]  /*61f0*/  IADD3 R2, P0, PT, R0, UR6, RZ ;  /* 0x0000000600027c10 */ /* 0x018fc8000ff1e0ff */
        /* <DEDUP_REMOVED lines=13> */
.L_x_3518:
[----:B------:R-:W2:Y:S02]  /*62d0*/  LDG.E.U8 R2, desc[UR36][R2.64] ;  /* 0x0000002402027981 */ /* 0x000ea4000c1e1100 */
[----:B--2---:R0:W1:Y:S01]  /*62e0*/  I2F.F64.U16 R16, R2 ;  /* 0x0000000200107312 */ /* 0x0040620000101800 */
[----:B------:R-:W-:Y:S05]  /*62f0*/  BRA `(.L_x_3520) ;  /* 0x0000000c00607947 */ /* 0x000fea0003800000 */
.L_x_3517:
        /* <DEDUP_REMOVED lines=9> */
.L_x_3522:
[----:B------:R-:W2:Y:S02]  /*6390*/  LDG.E R2, desc[UR36][R2.64] ;  /* 0x0000002402027981 */ /* 0x000ea4000c1e1900 */
[----:B--2---:R0:W1:Y:S01]  /*63a0*/  I2F.F64 R16, R2 ;  /* 0x0000000200107312 */ /* 0x0040620000201c00 */
[----:B------:R-:W-:Y:S05]  /*63b0*/  BRA `(.L_x_3520) ;  /* 0x0000000c00307947 */ /* 0x000fea0003800000 */
.L_x_3521:
[----:B------:R-:W2:Y:S02]  /*63c0*/  LDG.E.U16 R2, desc[UR36][R2.64] ;  /* 0x0000002402027981 */ /* 0x000ea4000c1e1500 */
[----:B--2---:R0:W1:Y:S01]  /*63d0*/  I2F.F64.S16 R16, R2 ;  /* 0x0000000200107312 */ /* 0x0040620000101c00 */
[----:B------:R-:W-:Y:S05]  /*63e0*/  BRA `(.L_x_3520) ;  /* 0x0000000c00247947 */ /* 0x000fea0003800000 */
.L_x_3516:
        /* <DEDUP_REMOVED lines=10> */
.L_x_3524:
[----:B------:R-:W2:Y:S02]  /*6490*/  LDG.E.U16 R0, desc[UR36][R2.64] ;  /* 0x0000002402007981 */ /* 0x000ea4000c1e1500 */
[----:B--2---:R-:W-:-:S05]  /*64a0*/  HADD2.F32 R0, -RZ, R0.H0_H0 ;  /* 0x20000000ff007230 */ /* 0x004fca0000004100 */
[----:B------:R-:W-:-:S04]  /*64b0*/  FMUL.FTZ R0, R0, 1 ;  /* 0x3f80000000007820 */ /* 0x000fc80000410000 */
[----:B------:R0:W1:Y:S01]  /*64c0*/  F2F.F64.F32 R16, R0 ;  /* 0x0000000000107310 */ /* 0x0000620000201800 */
[----:B------:R-:W-:Y:S05]  /*64d0*/  BRA `(.L_x_3520) ;  /* 0x0000000800e87947 */ /* 0x000fea0003800000 */
.L_x_3523:
        /* <DEDUP_REMOVED lines=10> */
.L_x_3526:
[----:B------:R-:W2:Y:S02]  /*6580*/  LDG.E.U16 R2, desc[UR36][R2.64] ;  /* 0x0000002402027981 */ /* 0x000ea4000c1e1500 */
[----:B--2---:R-:W-:-:S05]  /*6590*/  HADD2.F32 R0, -RZ, R2.H0_H0 ;  /* 0x20000002ff007230 */ /* 0x004fca0000004100 */
[----:B------:R-:W-:-:S04]  /*65a0*/  FMUL.FTZ R0, R0, 1 ;  /* 0x3f80000000007820 */ /* 0x000fc80000410000 */
[----:B------:R0:W1:Y:S01]  /*65b0*/  F2F.F64.F32 R16, R0 ;  /* 0x0000000000107310 */ /* 0x0000620000201800 */
[----:B------:R-:W-:Y:S05]  /*65c0*/  BRA `(.L_x_3520) ;  /* 0x0000000800ac7947 */ /* 0x000fea0003800000 */
.L_x_3525:
[----:B------:R0:W5:Y:S01]  /*65d0*/  LDG.E.64 R16, desc[UR36][R2.64] ;  /* 0x0000002402107981 */ /* 0x000162000c1e1b00 */
[----:B------:R-:W-:Y:S05]  /*65e0*/  BRA `(.L_x_3520) ;  /* 0x0000000800a47947 */ /* 0x000fea0003800000 */
.L_x_3515:
        /* <DEDUP_REMOVED lines=13> */
.L_x_3529:
[----:B------:R0:W5:Y:S01]  /*66c0*/  LDG.E.64 R16, desc[UR36][R2.64] ;  /* 0x0000002402107981 */ /* 0x000162000c1e1b00 */
[----:B------:R-:W-:Y:S05]  /*66d0*/  BRA `(.L_x_3520) ;  /* 0x0000000800687947 */ /* 0x000fea0003800000 */
.L_x_3528:
        /* <DEDUP_REMOVED lines=25> */
[----:B------:R2:W3:Y:S01]  /*6870*/  F2F.F64.F32 R16, R5 ;  /* 0x0000000500107310 */ /* 0x0004e20000201800 */
[----:B------:R-:W-:Y:S05]  /*6880*/  BRA `(.L_x_3520) ;  /* 0x0000000400fc7947 */ /* 0x000fea0003800000 */
.L_x_3531:
        /* <DEDUP_REMOVED lines=10> */
[----:B------:R-:W-:-:S05]  /*6930*/  LOP3.LUT R0, R0, 0x80000000, R5, 0xf8, !PT ;  /* 0x8000000000007812 */ /* 0x000fca00078ef805 */
[----:B------:R-:W-:-:S04]  /*6940*/  FMUL.FTZ R0, R0, 1 ;  /* 0x3f80000000007820 */ /* 0x000fc80000410000 */
[----:B------:R4:W0:Y:S01]  /*6950*/  F2F.F64.F32 R16, R0 ;  /* 0x0000000000107310 */ /* 0x0008220000201800 */
[----:B------:R-:W-:Y:S05]  /*6960*/  BRA `(.L_x_3520) ;  /* 0x0000000400c47947 */ /* 0x000fea0003800000 */
.L_x_3530:
[----:B------:R-:W2:Y:S02]  /*6970*/  LDG.E.U16 R0, desc[UR36][R2.64] ;  /* 0x0000002402007981 */ /* 0x000ea4000c1e1500 */
[----:B--2---:R-:W-:-:S04]  /*6980*/  IMAD.U32 R0, R0, 0x10000, RZ ;  /* 0x0001000000007824 */ /* 0x004fc800078e00ff */
[----:B------:R-:W-:-:S04]  /*6990*/  FMUL.FTZ R0, R0, 1 ;  /* 0x3f80000000007820 */ /* 0x000fc80000410000 */
[----:B------:R0:W1:Y:S01]  /*69a0*/  F2F.F64.F32 R16, R0 ;  /* 0x0000000000107310 */ /* 0x0000620000201800 */
[----:B------:R-:W-:Y:S05]  /*69b0*/  BRA `(.L_x_3520) ;  /* 0x0000000400b07947 */ /* 0x000fea0003800000 */
.L_x_3527:
        /* <DEDUP_REMOVED lines=11> */
.L_x_3534:
        /* <DEDUP_REMOVED lines=21> */
.L_x_3536:
[----:B------:R-:W-:Y:S05]  /*6bc0*/  BSYNC.RECONVERGENT B0 ;  /* 0x0000000000007941 */ /* 0x000fea0003800200 */
.L_x_3535:
[----:B------:R-:W-:Y:S01]  /*6bd0*/  IMAD.SHL.U32 R0, R0, 0x100000, RZ ;  /* 0x0010000000007824 */ /* 0x000fe200078e00ff */
[----:B------:R-:W-:-:S04]  /*6be0*/  LEA R2, R2, 0x3b800000, 0x17 ;  /* 0x3b80000002027811 */ /* 0x000fc800078eb8ff */
[----:B------:R-:W-:-:S05]  /*6bf0*/  LOP3.LUT R0, R2, R0, R7, 0xfe, !PT ;  /* 0x0000000002007212 */ /* 0x000fca00078efe07 */
[----:B------:R-:W-:-:S04]  /*6c00*/  FMUL.FTZ R0, R0, 1 ;  /* 0x3f80000000007820 */ /* 0x000fc80000410000 */
[----:B------:R0:W1:Y:S01]  /*6c10*/  F2F.F64.F32 R16, R0 ;  /* 0x0000000000107310 */ /* 0x0000620000201800 */
[----:B------:R-:W-:Y:S05]  /*6c20*/  BRA `(.L_x_3520) ;  /* 0x0000000400147947 */ /* 0x000fea0003800000 */
.L_x_3533:
        /* <DEDUP_REMOVED lines=21> */
.L_x_3538:
[----:B------:R-:W-:Y:S05]  /*6d80*/  BSYNC.RECONVERGENT B0 ;  /* 0x0000000000007941 */ /* 0x000fea0003800200 */
.L_x_3537:
[----:B------:R-:W-:Y:S02]  /*6d90*/  SHF.L.U32 R0, R0, 0x15, RZ ;  /* 0x0000001500007819 */ /* 0x000fe400000006ff */
[----:B------:R-:W-:-:S04]  /*6da0*/  LEA R2, R2, 0x37800000, 0x17 ;  /* 0x3780000002027811 */ /* 0x000fc800078eb8ff */
[----:B------:R-:W-:-:S05]  /*6db0*/  LOP3.LUT R0, R2, R0, R7, 0xfe, !PT ;  /* 0x0000000002007212 */ /* 0x000fca00078efe07 */
[----:B------:R-:W-:-:S04]  /*6dc0*/  FMUL.FTZ R0, R0, 1 ;  /* 0x3f80000000007820 */ /* 0x000fc80000410000 */
[----:B------:R0:W1:Y:S01]  /*6dd0*/  F2F.F64.F32 R16, R0 ;  /* 0x0000000000107310 */ /* 0x0000620000201800 */
[----:B------:R-:W-:Y:S05]  /*6de0*/  BRA `(.L_x_3520) ;  /* 0x0000000000a47947 */ /* 0x000fea0003800000 */
.L_x_3532:
        /* <DEDUP_REMOVED lines=16> */
[----:B------:R0:W1:Y:S01]  /*6ef0*/  @P0 F2F.F64.F32 R16, R0 ;  /* 0x0000000000100310 */ /* 0x0000620000201800 */
[----:B------:R-:W-:Y:S05]  /*6f00*/  BRA `(.L_x_3520) ;  /* 0x00000000005c7947 */ /* 0x000fea0003800000 */
.L_x_3519:
        /* <DEDUP_REMOVED lines=16> */
.L_x_3541:
[----:B------:R-:W-:Y:S01]  /*7010*/  CS2R R16, SRZ ;  /* 0x0000000000107805 */ /* 0x000fe2000001ff00 */
[----:B------:R-:W-:Y:S06]  /*7020*/  BRA `(.L_x_3520) ;  /* 0x0000000000147947 */ /* 0x000fec0003800000 */
.L_x_3540:
[----:B------:R-:W2:Y:S02]  /*7030*/  LDG.E.64 R16, desc[UR36][R2.64] ;  /* 0x0000002402107981 */ /* 0x000ea4000c1e1b00 */
[----:B--2---:R-:W0:Y:S01]  /*7040*/  I2F.F64.U64 R16, R16 ;  /* 0x0000001000107312 */ /* 0x004e220000301800 */
[----:B------:R-:W-:Y:S05]  /*7050*/  BRA `(.L_x_3520) ;  /* 0x0000000000087947 */ /* 0x000fea0003800000 */
.L_x_3539:
[----:B------:R-:W2:Y:S02]  /*7060*/  LDG.E R2, desc[UR36][R2.64] ;  /* 0x0000002402027981 */ /* 0x000ea4000c1e1900 */
[----:B--2---:R0:W1:Y:S02]  /*7070*/  I2F.F64.U32 R16, R2 ;  /* 0x0000000200107312 */ /* 0x0040640000201800 */
.L_x_3520:
[----:B------:R-:W-:Y:S05]  /*7080*/  BSYNC.RECONVERGENT B6 ;  /* 0x0000000000067941 */ /* 0x000fea0003800200 */
.L_x_3514:
        /* <DEDUP_REMOVED lines=18> */
.L_x_3546:
[----:B0-----:R-:W2:Y:S02]  /*71b0*/  LDG.E.U8 R2, desc[UR36][R22.64] ;  /* 0x0000002416027981 */ /* 0x001ea4000c1e1100 */
[----:B--2---:R-:W0:Y:S01]  /*71c0*/  I2F.F64.U16 R2, R2 ;  /* 0x0000000200027312 */ /* 0x004e220000101800 */
[----:B------:R-:W-:Y:S05]  /*71d0*/  BRA `(.L_x_3548) ;  /* 0x0000000c00607947 */ /* 0x000fea0003800000 */
.L_x_3545:
        /* <DEDUP_REMOVED lines=9> */
.L_x_3550:
[----:B0-----:R-:W2:Y:S02]  /*7270*/  LDG.E R2, desc[UR36][R22.64] ;  /* 0x0000002416027981 */ /* 0x001ea4000c1e1900 */
[----:B--2---:R-:W0:Y:S01]  /*7280*/  I2F.F64 R2, R2 ;  /* 0x0000000200027312 */ /* 0x004e220000201c00 */
[----:B------:R-:W-:Y:S05]  /*7290*/  BRA `(.L_x_3548) ;  /* 0x0000000c00307947 */ /* 0x000fea0003800000 */
.L_x_3549:
[----:B0-----:R-:W2:Y:S02]  /*72a0*/  LDG.E.U16 R2, desc[UR36][R22.64] ;  /* 0x0000002416027981 */ /* 0x001ea4000c1e1500 */
[----:B--2---:R-:W0:Y:S01]  /*72b0*/  I2F.F64.S16 R2, R2 ;  /* 0x0000000200027312 */ /* 0x004e220000101c00 */
[----:B------:R-:W-:Y:S05]  /*72c0*/  BRA `(.L_x_3548) ;  /* 0x0000000c00247947 */ /* 0x000fea0003800000 */
.L_x_3544:
        /* <DEDUP_REMOVED lines=10> */
.L_x_3552:
[----:B0---4-:R-:W2:Y:S02]  /*7370*/  LDG.E.U16 R0, desc[UR36][R22.64] ;  /* 0x0000002416007981 */ /* 0x011ea4000c1e1500 */
[----:B--2---:R-:W-:-:S05]  /*7380*/  HADD2.F32 R0, -RZ, R0.H0_H0 ;  /* 0x20000000ff007230 */ /* 0x004fca0000004100 */
[----:B------:R-:W-:-:S04]  /*7390*/  FMUL.FTZ R0, R0, 1 ;  /* 0x3f80000000007820 */ /* 0x000fc80000410000 */
[----:B------:R0:W2:Y:S01]  /*73a0*/  F2F.F64.F32 R2, R0 ;  /* 0x0000000000027310 */ /* 0x0000a20000201800 */
[----:B------:R-:W-:Y:S05]  /*73b0*/  BRA `(.L_x_3548) ;  /* 0x0000000800e87947 */ /* 0x000fea0003800000 */
.L_x_3551:
        /* <DEDUP_REMOVED lines=10> */
.L_x_3554:
[----:B------:R-:W0:Y:S02]  /*7460*/  LDG.E.U16 R22, desc[UR36][R22.64] ;  /* 0x0000002416167981 */ /* 0x000e24000c1e1500 */
[----:B0---4-:R-:W-:-:S05]  /*7470*/  HADD2.F32 R0, -RZ, R22.H0_H0 ;  /* 0x20000016ff007230 */ /* 0x011fca0000004100 */
[----:B------:R-:W-:-:S04]  /*7480*/  FMUL.FTZ R0, R0, 1 ;  /* 0x3f80000000007820 */ /* 0x000fc80000410000 */
[----:B------:R0:W2:Y:S01]  /*7490*/  F2F.F64.F32 R2, R0 ;  /* 0x0000000000027310 */ /* 0x0000a20000201800 */
[----:B------:R-:W-:Y:S05]  /*74a0*/  BRA `(.L_x_3548) ;  /* 0x0000000800ac7947 */ /* 0x000fea0003800000 */
.L_x_3553:
[----:B0-----:R0:W5:Y:S01]  /*74b0*/  LDG.E.64 R2, desc[UR36][R22.64] ;  /* 0x0000002416027981 */ /* 0x001162000c1e1b00 */
[----:B------:R-:W-:Y:S05]  /*74c0*/  BRA `(.L_x_3548) ;  /* 0x0000000800a47947 */ /* 0x000fea0003800000 */
.L_x_3543:
        /* <DEDUP_REMOVED lines=13> */
.L_x_3557:
[----:B0-----:R0:W5:Y:S01]  /*75a0*/  LDG.E.64 R2, desc[UR36][R22.64] ;  /* 0x0000002416027981 */ /* 0x001162000c1e1b00 */
[----:B------:R-:W-:Y:S05]  /*75b0*/  BRA `(.L_x_3548) ;  /* 0x0000000800687947 */ /* 0x000fea0003800000 */
.L_x_3556:
[----:B------:R-:W-:-:S09]  /*75c0*/  UISETP.NE.AND UP0, UPT, UR4, 0xf, UPT ;  /* 0x0000000f0400788c */ /* 0x000fd2000bf05270 */
[----:B------:R-:W-:Y:S05]  /*75d0*/  BRA.U !UP0, `(.L_x_3558) ;  /* 0x00000001089c7547 */ /* 0x000fea000b800000 */
[----:B------:R-:W-:-:S09]  /*75e0*/  UISETP.NE.AND UP0, UPT, UR4, 0x17, UPT ;  /* 0x000000170400788c */ /* 0x000fd2000bf05270 */
[----:B------:R-:W-:Y:S05]  /*75f0*/  BRA.U !UP0, `(.L_x_3559) ;  /* 0x00000001085c7547 */ /* 0x000fea000b800000 */
[----:B------:R-:W-:-:S09]  /*7600*/  UISETP.NE.AND UP0, UPT, UR4, 0x18, UPT ;  /* 0x000000180400788c */ /* 0x000fd2000bf05270 */
[----:B------:R-:W-:Y:S05]  /*7610*/  BRA.U UP0, `(.L_x_3547) ;  /* 0x0000000500f47547 */ /* 0x000fea000b800000 */
[----:B0---4-:R-:W2:Y:S01]  /*7620*/  LDG.E.U8 R0, desc[UR36][R22.64] ;  /* 0x0000002416007981 */ /* 0x011ea2000c1e1100 */
        /* <DEDUP_REMOVED lines=20> */
.L_x_3559:
[----:B0-----:R-:W4:Y:S02]  /*7770*/  LDG.E.U8 R3, desc[UR36][R22.64] ;  /* 0x0000002416037981 */ /* 0x001f24000c1e1100 */
[C---:B----4-:R-:W-:Y:S01]  /*7780*/  SHF.L.U32 R0, R3.reuse, 0x19, RZ ;  /* 0x0000001903007819 */ /* 0x050fe200000006ff */
        /* <DEDUP_REMOVED lines=10> */
[----:B------:R0:W2:Y:S01]  /*7830*/  F2F.F64.F32 R2, R0 ;  /* 0x0000000000027310 */ /* 0x0000a20000201800 */
[----:B------:R-:W-:Y:S05]  /*7840*/  BRA `(.L_x_3548) ;  /* 0x0000000400c47947 */ /* 0x000fea0003800000 */
.L_x_3558:
[----:B0---4-:R-:W2:Y:S02]  /*7850*/  LDG.E.U16 R0, desc[UR36][R22.64] ;  /* 0x0000002416007981 */ /* 0x011ea4000c1e1500 */
[----:B--2---:R-:W-:-:S04]  /*7860*/  IMAD.U32 R0, R0, 0x10000, RZ ;  /* 0x0001000000007824 */ /* 0x004fc800078e00ff */
[----:B------:R-:W-:-:S04]  /*7870*/  FMUL.FTZ R0, R0, 1 ;  /* 0x3f80000000007820 */ /* 0x000fc80000410000 */
[----:B------:R0:W2:Y:S01]  /*7880*/  F2F.F64.F32 R2, R0 ;  /* 0x0000000000027310 */ /* 0x0000a20000201800 */
[----:B------:R-:W-:Y:S05]  /*7890*/  BRA `(.L_x_3548) ;  /* 0x0000000400b07947 */ /* 0x000fea0003800000 */
.L_x_3555:
        /* <DEDUP_REMOVED lines=11> */
.L_x_3562:
        /* <DEDUP_REMOVED lines=8> */
[--C-:B----4-:R-:W-:Y:S01]  /*79d0*/  SHF.R.U32.HI R0, RZ, 0x3, R22.reuse ;  /* 0x00000003ff007819 */ /* 0x110fe20000011616 */
        /* <DEDUP_REMOVED lines=12> */
.L_x_3564:
[----:B------:R-:W-:Y:S05]  /*7aa0*/  BSYNC.RECONVERGENT B0 ;  /* 0x0000000000007941 */ /* 0x000fea0003800200 */
.L_x_3563:
[----:B------:R-:W-:Y:S01]  /*7ab0*/  IMAD.SHL.U32 R0, R0, 0x100000, RZ ;  /* 0x0010000000007824 */ /* 0x000fe200078e00ff */
[----:B------:R-:W-:-:S04]  /*7ac0*/  LEA R2, R2, 0x3b800000, 0x17 ;  /* 0x3b80000002027811 */ /* 0x000fc800078eb8ff */
[----:B------:R-:W-:-:S05]  /*7ad0*/  LOP3.LUT R0, R2, R0, R7, 0xfe, !PT ;  /* 0x0000000002007212 */ /* 0x000fca00078efe07 */
[----:B------:R-:W-:-:S04]  /*7ae0*/  FMUL.FTZ R0, R0, 1 ;  /* 0x3f80000000007820 */ /* 0x000fc80000410000 */
[----:B------:R0:W2:Y:S01]  /*7af0*/  F2F.F64.F32 R2, R0 ;  /* 0x0000000000027310 */ /* 0x0000a20000201800 */
[----:B------:R-:W-:Y:S05]  /*7b00*/  BRA `(.L_x_3548) ;  /* 0x0000000400147947 */ /* 0x000fea0003800000 */
.L_x_3561:
        /* <DEDUP_REMOVED lines=21> */
.L_x_3566:
[----:B------:R-:W-:Y:S05]  /*7c60*/  BSYNC.RECONVERGENT B0 ;  /* 0x0000000000007941 */ /* 0x000fea0003800200 */
.L_x_3565:
[----:B------:R-:W-:Y:S02]  /*7c70*/  SHF.L.U32 R0, R0, 0x15, RZ ;  /* 0x0000001500007819 */ /* 0x000fe400000006ff */
[----:B------:R-:W-:-:S04]  /*7c80*/  LEA R2, R2, 0x37800000, 0x17 ;  /* 0x3780000002027811 */ /* 0x000fc800078eb8ff */
[----:B------:R-:W-:-:S05]  /*7c90*/  LOP3.LUT R0, R2, R0, R7, 0xfe, !PT ;  /* 0x0000000002007212 */ /* 0x000fca00078efe07 */
[----:B------:R-:W-:-:S04]  /*7ca0*/  FMUL.FTZ R0, R0, 1 ;  /* 0x3f80000000007820 */ /* 0x000fc80000410000 */
[----:B------:R0:W2:Y:S01]  /*7cb0*/  F2F.F64.F32 R2, R0 ;  /* 0x0000000000027310 */ /* 0x0000a20000201800 */
[----:B------:R-:W-:Y:S05]  /*7cc0*/  BRA `(.L_x_3548) ;  /* 0x0000000000a47947 */ /* 0x000fea0003800000 */
.L_x_3560:
[----:B------:R-:W-:-:S09]  /*7cd0*/  UISETP.NE.AND UP0, UPT, UR4, 0x1c, UPT ;  /* 0x0000001c0400788c */ /* 0x000fd2000bf05270 */
[----:B------:R-:W-:Y:S05]  /*7ce0*/  BRA.U !UP0, `(.L_x_3567) ;  /* 0x0000000108947547 */ /* 0x000fea000b800000 */
[----:B------:R-:W-:-:S09]  /*7cf0*/  UISETP.NE.AND UP0, UPT, UR4, 0x1d, UPT ;  /* 0x0000001d0400788c */ /* 0x000fd2000bf05270 */
[----:B------:R-:W-:Y:S05]  /*7d00*/  BRA.U !UP0, `(.L_x_3568) ;  /* 0x0000000108807547 */ /* 0x000fea000b800000 */
[----:B------:R-:W-:-:S09]  /*7d10*/  UISETP.NE.AND UP0, UPT, UR4, 0x2c, UPT ;  /* 0x0000002c0400788c */ /* 0x000fd2000bf05270 */
[----:B------:R-:W-:Y:S05]  /*7d20*/  BRA.U UP0, `(.L_x_3547) ;  /* 0x0000000100307547 */ /* 0x000fea000b800000 */
[----:B0---4-:R-:W2:Y:S01]  /*7d30*/  LDG.E.U8 R0, desc[UR36][R22.64] ;  /* 0x0000002416007981 */ /* 0x011ea2000c1e1100 */
        /* <DEDUP_REMOVED lines=11> */
.L_x_3547:
[----:B0-----:R-:W-:Y:S01]  /*7df0*/  MOV R2, 0x0 ;  /* 0x0000000000027802 */ /* 0x001fe20000000f00 */
[----:B------:R-:W0:Y:S01]  /*7e00*/  LDCU.64 UR4, c[0x4][0x128] ;  /* 0x01002500ff0477ac */ /* 0x000e220008000a00 */
[----:B------:R-:W-:Y:S02]  /*7e10*/  HFMA2 R8, -RZ, RZ, 0, 4.64916229248046875e-06 ;  /* 0x0000004eff087431 */ /* 0x000fe400000001ff */
[----:B------:R-:W-:Y:S01]  /*7e20*/  IMAD.MOV.U32 R12, RZ, RZ, 0x1 ;  /* 0x00000001ff0c7424 */ /* 0x000fe200078e00ff */
[----:B------:R-:W2:Y:S01]  /*7e30*/  LDCU.64 UR6, c[0x4][0x130] ;  /* 0x01002600ff0677ac */ /* 0x000ea20008000a00 */
[----:B------:R-:W1:Y:S01]  /*7e40*/  LDC.64 R2, c[0x4][R2] ;  /* 0x0100000002027b82 */ /* 0x000e620000000a00 */
[----:B------:R-:W-:Y:S01]  /*7e50*/  IMAD.MOV.U32 R13, RZ, RZ, RZ ;  /* 0x000000ffff0d7224 */ /* 0x000fe200078e00ff */
[----:B------:R-:W3:Y:S01]  /*7e60*/  LDCU.64 UR8, c[0x4][0x8] ;  /* 0x01000100ff0877ac */ /* 0x000ee20008000a00 */
[----:B0-----:R-:W-:Y:S01]  /*7e70*/  MOV R4, UR4 ;  /* 0x0000000400047c02 */ /* 0x001fe20008000f00 */
[----:B------:R-:W-:-:S02]  /*7e80*/  IMAD.U32 R5, RZ, RZ, UR5 ;  /* 0x00000005ff057e24 */ /* 0x000fc4000f8e00ff */
[----:B--2---:R-:W-:Y:S01]  /*7e90*/  IMAD.U32 R6, RZ, RZ, UR6 ;  /* 0x00000006ff067e24 */ /* 0x004fe2000f8e00ff */
[----:B------:R-:W-:Y:S01]  /*7ea0*/  MOV R7, UR7 ;  /* 0x0000000700077c02 */ /* 0x000fe20008000f00 */
[----:B---3--:R-:W-:Y:S02]  /*7eb0*/  IMAD.U32 R10, RZ, RZ, UR8 ;  /* 0x00000008ff0a7e24 */ /* 0x008fe4000f8e00ff */
[----:B------:R-:W-:-:S07]  /*7ec0*/  IMAD.U32 R11, RZ, RZ, UR9 ;  /* 0x00000009ff0b7e24 */ /* 0x000fce000f8e00ff */
[----:B------:R-:W-:-:S07]  /*7ed0*/  LEPC R20, `(.L_x_3569) ;  /* 0x000000001014794e */ /* 0x000fce0000000000 */
[----:B-1--45:R-:W-:Y:S05]  /*7ee0*/  CALL.ABS.NOINC R2 ;  /* 0x0000000002007343 */ /* 0x032fea0003c00000 */
.L_x_3569:
[----:B------:R-:W-:Y:S01]  /*7ef0*/  CS2R R2, SRZ ;  /* 0x0000000000027805 */ /* 0x000fe2000001ff00 */
[----:B------:R-:W-:Y:S06]  /*7f00*/  BRA `(.L_x_3548) ;  /* 0x0000000000147947 */ /* 0x000fec0003800000 */
.L_x_3568:
[----:B0-----:R-:W2:Y:S02]  /*7f10*/  LDG.E.64 R2, desc[UR36][R22.64] ;  /* 0x0000002416027981 */ /* 0x001ea4000c1e1b00 */
[----:B--2---:R-:W0:Y:S01]  /*7f20*/  I2F.F64.U64 R2, R2 ;  /* 0x0000000200027312 */ /* 0x004e220000301800 */
[----:B------:R-:W-:Y:S05]  /*7f30*/  BRA `(.L_x_3548) ;  /* 0x0000000000087947 */ /* 0x000fea0003800000 */
.L_x_3567:
[----:B0-----:R-:W2:Y:S02]  /*7f40*/  LDG.E R2, desc[UR36][R22.64] ;  /* 0x0000002416027981 */ /* 0x001ea4000c1e1900 */
[----:B--2---:R-:W0:Y:S02]  /*7f50*/  I2F.F64.U32 R2, R2 ;  /* 0x0000000200027312 */ /* 0x004e240000201800 */
.L_x_3548:
[----:B------:R-:W-:Y:S05]  /*7f60*/  BSYNC.RECONVERGENT B6 ;  /* 0x0000000000067941 */ /* 0x000fea0003800200 */
.L_x_3542:
        /* <DEDUP_REMOVED lines=8> */
[----:B-1-3--:R-:W-:-:S08]  /*7ff0*/  @!P0 DMUL R4, R16, R4 ;  /* 0x0000000410048228 */ /* 0x00afd00000000000 */
[----:B------:R-:W-:Y:S02]  /*8000*/  @!P0 DMUL R4, R4, R2 ;  /* 0x0000000204048228 */ /* 0x000fe40000000000 */
[----:B--2---:R-:W-:Y:S01]  /*8010*/  @P0 DMUL R4, R16, R8 ;  /* 0x0000000810040228 */ /* 0x004fe20000000000 */
[----:B------:R-:W-:Y:S10]  /*8020*/  BRA `(.L_x_3572) ;  /* 0x00000004001c7947 */ /* 0x000ff40003800000 */
.L_x_3571:
        /* <DEDUP_REMOVED lines=9> */
[----:B-1-3--:R-:W-:-:S06]  /*80c0*/  DMUL R16, R16, UR4 ;  /* 0x0000000410107c28 */ /* 0x00afcc0008000000 */
        /* <DEDUP_REMOVED lines=45> */
[----:B----4-:R-:W-:Y:S01]  /*83a0*/  @!P0 LEA.HI R0, R4, R4, RZ, 0x1 ;  /* 0x0000000404008211 */ /* 0x010fe200078f08ff */
        /* <DEDUP_REMOVED lines=8> */
.L_x_3575:
[----:B------:R-:W-:Y:S05]  /*8430*/  BSYNC.RECONVERGENT B1 ;  /* 0x0000000000017941 */ /* 0x000fea0003800200 */
.L_x_3574:
[----:B------:R-:W0:Y:S02]  /*8440*/  LDCU.64 UR4, c[0x0][0x600] ;  /* 0x0000c000ff0477ac */ /* 0x000e240008000a00 */
[----:B0-----:R-:W-:-:S08]  /*8450*/  DMUL R4, R16, UR4 ;  /* 0x0000000410047c28 */ /* 0x001fd00008000000 */
[----:B------:R-:W-:Y:S01]  /*8460*/  DMUL R4, R4, R6 ;  /* 0x0000000604047228 */ /* 0x000fe20000000000 */
[----:B------:R-:W-:Y:S10]  /*8470*/  BRA `(.L_x_3572) ;  /* 0x0000000000087947 */ /* 0x000ff40003800000 */
.L_x_3573:
[----:B------:R-:W1:Y:S02]  /*8480*/  LDCU.64 UR4, c[0x0][0x608] ;  /* 0x0000c100ff0477ac */ /* 0x000e640008000a00 */
[----:B-1-3--:R-:W-:-:S11]  /*8490*/  DMUL R4, R16, UR4 ;  /* 0x0000000410047c28 */ /* 0x00afd60008000000 */
.L_x_3572:
[----:B------:R-:W-:Y:S05]  /*84a0*/  BSYNC.RECONVERGENT B0 ;  /* 0x0000000000007941 */ /* 0x000fea0003800200 */
.L_x_3570:
        /* <DEDUP_REMOVED lines=17> */
.L_x_3579:
[----:B------:R-:W0:Y:S02]  /*85c0*/  F2I.S64.F64.TRUNC R4, R4 ;  /* 0x0000000400047311 */ /* 0x000e24000030d900 */
[----:B0-----:R-:W-:-:S05]  /*85d0*/  IMAD.MOV.U32 R7, RZ, RZ, R4 ;  /* 0x000000ffff077224 */ /* 0x001fca00078e0004 */
[----:B------:R0:W-:Y:S01]  /*85e0*/  STG.E.U8 desc[UR36][R2.64], R7 ;  /* 0x0000000702007986 */ /* 0x0001e2000c101124 */
[----:B------:R-:W-:Y:S05]  /*85f0*/  BRA `(.L_x_3581) ;  /* 0x0000000c00e07947 */ /* 0x000fea0003800000 */
.L_x_3578:
        /* <DEDUP_REMOVED lines=9> */
.L_x_3583:
[----:B------:R-:W0:Y:S02]  /*8690*/  F2I.F64.TRUNC R5, R4 ;  /* 0x0000000400057311 */ /* 0x000e24000030d100 */
[----:B0-----:R0:W-:Y:S01]  /*86a0*/  STG.E desc[UR36][R2.64], R5 ;  /* 0x0000000502007986 */ /* 0x0011e2000c101924 */
[----:B------:R-:W-:Y:S05]  /*86b0*/  BRA `(.L_x_3581) ;  /* 0x0000000c00b07947 */ /* 0x000fea0003800000 */
.L_x_3582:
[----:B------:R-:W0:Y:S02]  /*86c0*/  F2I.F64.TRUNC R5, R4 ;  /* 0x0000000400057311 */ /* 0x000e24000030d100 */
[----:B0-----:R0:W-:Y:S01]  /*86d0*/  STG.E.U16 desc[UR36][R2.64], R5 ;  /* 0x0000000502007986 */ /* 0x0011e2000c101524 */
[----:B------:R-:W-:Y:S05]  /*86e0*/  BRA `(.L_x_3581) ;  /* 0x0000000c00a47947 */ /* 0x000fea0003800000 */
.L_x_3577:
        /* <DEDUP_REMOVED lines=13> */
.L_x_3585:
[----:B------:R-:W-:Y:S01]  /*87c0*/  UMOV UR4, 0xf0000000 ;  /* 0xf000000000047882 */ /* 0x000fe20000000000 */
[----:B------:R-:W-:Y:S01]  /*87d0*/  UMOV UR5, 0x380fffff ;  /* 0x380fffff00057882 */ /* 0x000fe20000000000 */
[----:B----4-:R-:W0:Y:S01]  /*87e0*/  F2F.F32.F64 R0, R4 ;  /* 0x0000000400007310 */ /* 0x010e220000301000 */
[----:B------:R-:W-:-:S14]  /*87f0*/  DSETP.GEU.AND P0, PT, |R4|, UR4, PT ;  /* 0x0000000404007e2a */ /* 0x000fdc000bf0e200 */
[----:B0-----:R-:W-:-:S05]  /*8800*/  @!P0 FMUL R0, R0, 1.175494350822287508e-38 ;  /* 0x0080000000008820 */ /* 0x001fca0000400000 */
[----:B------:R-:W-:-:S05]  /*8810*/  F2FP.F16.F32.PACK_AB R0, RZ, R0 ;  /* 0x00000000ff00723e */ /* 0x000fca00000000ff */
[----:B------:R0:W-:Y:S01]  /*8820*/  STG.E.U16 desc[UR36][R2.64], R0 ;  /* 0x0000000002007986 */ /* 0x0001e2000c101524 */
[----:B------:R-:W-:Y:S05]  /*8830*/  BRA `(.L_x_3581) ;  /* 0x0000000c00507947 */ /* 0x000fea0003800000 */
.L_x_3584:
        /* <DEDUP_REMOVED lines=14> */
.L_x_3587:
[----:B------:R-:W-:Y:S01]  /*8920*/  UMOV UR4, 0xf0000000 ;  /* 0xf000000000047882 */ /* 0x000fe20000000000 */
[----:B------:R-:W-:Y:S01]  /*8930*/  UMOV UR5, 0x380fffff ;  /* 0x380fffff00057882 */ /* 0x000fe20000000000 */
[----:B----4-:R-:W0:Y:S01]  /*8940*/  F2F.F32.F64 R0, R4 ;  /* 0x0000000400007310 */ /* 0x010e220000301000 */
[----:B------:R-:W-:-:S14]  /*8950*/  DSETP.GEU.AND P0, PT, |R4|, UR4, PT ;  /* 0x0000000404007e2a */ /* 0x000fdc000bf0e200 */
[----:B0-----:R-:W-:-:S05]  /*8960*/  @!P0 FMUL R0, R0, 1.175494350822287508e-38 ;  /* 0x0080000000008820 */ /* 0x001fca0000400000 */
[----:B------:R-:W-:-:S04]  /*8970*/  F2FP.F16.F32.PACK_AB R5, RZ, R0 ;  /* 0x00000000ff05723e */ /* 0x000fc800000000ff */
[----:B------:R-:W-:-:S05]  /*8980*/  PRMT R5, R5, 0x5410, RZ ;  /* 0x0000541005057816 */ /* 0x000fca00000000ff */
[----:B------:R0:W-:Y:S01]  /*8990*/  STG.E desc[UR36][R2.64], R5 ;  /* 0x0000000502007986 */ /* 0x0001e2000c101924 */
[----:B------:R-:W-:Y:S05]  /*89a0*/  BRA `(.L_x_3581) ;  /* 0x0000000800f47947 */ /* 0x000fea0003800000 */
.L_x_3586:
[----:B------:R0:W-:Y:S01]  /*89b0*/  STG.E.64 desc[UR36][R2.64], R4 ;  /* 0x0000000402007986 */ /* 0x0001e2000c101b24 */
[----:B------:R-:W-:Y:S05]  /*89c0*/  BRA `(.L_x_3581) ;  /* 0x0000000800ec7947 */ /* 0x000fea0003800000 */
.L_x_3576:
        /* <DEDUP_REMOVED lines=13> */
.L_x_3591:
[----:B------:R-:W-:Y:S01]  /*8aa0*/  UMOV UR4, 0xf0000000 ;  /* 0xf000000000047882 */ /* 0x000fe20000000000 */
[----:B------:R-:W-:Y:S01]  /*8ab0*/  UMOV UR5, 0x380fffff ;  /* 0x380fffff00057882 */ /* 0x000fe20000000000 */
[----:B------:R-:W0:Y:S01]  /*8ac0*/  F2F.F32.F64 R7, R4 ;  /* 0x0000000400077310 */ /* 0x000e220000301000 */
[----:B------:R-:W-:Y:S01]  /*8ad0*/  DSETP.GEU.AND P0, PT, |R4|, UR4, PT ;  /* 0x0000000404007e2a */ /* 0x000fe2000bf0e200 */
[----:B------:R-:W-:Y:S01]  /*8ae0*/  BSSY.RECONVERGENT B0, `(.L_x_3592) ;  /* 0x0000014000007945 */ /* 0x000fe20003800200 */
[----:B----4-:R-:W-:-:S12]  /*8af0*/  IMAD.MOV.U32 R0, RZ, RZ, 0x80 ;  /* 0x00000080ff007424 */ /* 0x010fd800078e00ff */
[----:B0-----:R-:W-:-:S05]  /*8b00*/  @!P0 FMUL R7, R7, 1.175494350822287508e-38 ;  /* 0x0080000007078820 */ /* 0x001fca0000400000 */
        /* <DEDUP_REMOVED lines=15> */
.L_x_3594:
[----:B------:R-:W-:-:S04]  /*8c00*/  SHF.R.U32.HI R5, RZ, 0x18, R7 ;  /* 0x00000018ff057819 */ /* 0x000fc80000011607 */
[----:B------:R-:W-:-:S07]  /*8c10*/  LOP3.LUT R0, R0, 0x80, R5, 0xf8, !PT ;  /* 0x0000008000007812 */ /* 0x000fce00078ef805 */
.L_x_3593:
[----:B------:R-:W-:Y:S05]  /*8c20*/  BSYNC.RECONVERGENT B0 ;  /* 0x0000000000007941 */ /* 0x000fea0003800200 */
.L_x_3592:
[----:B------:R0:W-:Y:S01]  /*8c30*/  STG.E.U8 desc[UR36][R2.64], R0 ;  /* 0x0000000002007986 */ /* 0x0001e2000c101124 */
[----:B------:R-:W-:Y:S05]  /*8c40*/  BRA `(.L_x_3581) ;  /* 0x00000008004c7947 */ /* 0x000fea0003800000 */
.L_x_3590:
[----:B------:R-:W-:Y:S01]  /*8c50*/  UMOV UR4, 0xf0000000 ;  /* 0xf000000000047882 */ /* 0x000fe20000000000 */
[----:B------:R-:W-:Y:S01]  /*8c60*/  UMOV UR5, 0x380fffff ;  /* 0x380fffff00057882 */ /* 0x000fe20000000000 */
[----:B------:R-:W0:Y:S01]  /*8c70*/  F2F.F32.F64 R7, R4 ;  /* 0x0000000400077310 */ /* 0x000e220000301000 */
[----:B------:R-:W-:Y:S01]  /*8c80*/  DSETP.GEU.AND P0, PT, |R4|, UR4, PT ;  /* 0x0000000404007e2a */ /* 0x000fe2000bf0e200 */
[----:B------:R-:W-:Y:S01]  /*8c90*/  BSSY.RECONVERGENT B0, `(.L_x_3595) ;  /* 0x0000014000007945 */ /* 0x000fe20003800200 */
[----:B----4-:R-:W-:-:S12]  /*8ca0*/  MOV R0, 0x80 ;  /* 0x0000008000007802 */ /* 0x010fd80000000f00 */
        /* <DEDUP_REMOVED lines=16> */
.L_x_3597:
[----:B------:R-:W-:-:S04]  /*8db0*/  SHF.R.U32.HI R5, RZ, 0x18, R7 ;  /* 0x00000018ff057819 */ /* 0x000fc80000011607 */
[----:B------:R-:W-:-:S07]  /*8dc0*/  LOP3.LUT R0, R0, 0x80, R5, 0xf8, !PT ;  /* 0x0000008000007812 */ /* 0x000fce00078ef805 */
.L_x_3596:
[----:B------:R-:W-:Y:S05]  /*8dd0*/  BSYNC.RECONVERGENT B0 ;  /* 0x0000000000007941 */ /* 0x000fea0003800200 */
.L_x_3595:
[----:B------:R0:W-:Y:S01]  /*8de0*/  STG.E.U8 desc[UR36][R2.64], R0 ;  /* 0x0000000002007986 */ /* 0x0001e2000c101124 */
[----:B------:R-:W-:Y:S05]  /*8df0*/  BRA `(.L_x_3581) ;  /* 0x0000000400e07947 */ /* 0x000fea0003800000 */
.L_x_3589:
        /* <DEDUP_REMOVED lines=15> */
[--C-:B----4-:R-:W-:Y:S02]  /*8ef0*/  @P1 SHF.R.U32.HI R0, RZ, 0x16, R8.reuse ;  /* 0x00000016ff001819 */ /* 0x110fe40000011608 */
        /* <DEDUP_REMOVED lines=10> */
.L_x_3599:
[----:B------:R-:W0:Y:S02]  /*8fa0*/  F2I.U64.F64.TRUNC R4, R4 ;  /* 0x0000000400047311 */ /* 0x000e24000030d800 */
[----:B0-----:R0:W-:Y:S01]  /*8fb0*/  STG.E.64 desc[UR36][R2.64], R4 ;  /* 0x0000000402007986 */ /* 0x0011e2000c101b24 */
[----:B------:R-:W-:Y:S05]  /*8fc0*/  BRA `(.L_x_3581) ;  /* 0x00000004006c7947 */ /* 0x000fea0003800000 */
.L_x_3598:
[----:B------:R-:W0:Y:S02]  /*8fd0*/  F2I.U32.F64.TRUNC R5, R4 ;  /* 0x0000000400057311 */ /* 0x000e24000030d000 */
[----:B0-----:R0:W-:Y:S01]  /*8fe0*/  STG.E desc[UR36][R2.64], R5 ;  /* 0x0000000502007986 */ /* 0x0011e2000c101924 */
[----:B------:R-:W-:Y:S05]  /*8ff0*/  BRA `(.L_x_3581) ;  /* 0x0000000400607947 */ /* 0x000fea0003800000 */
.L_x_3588:
        /* <DEDUP_REMOVED lines=10> */
.L_x_3601:
[----:B------:R-:W-:-:S05]  /*90a0*/  CS2R R6, SRZ ;  /* 0x0000000000067805 */ /* 0x000fca000001ff00 */
[----:B------:R0:W-:Y:S01]  /*90b0*/  STG.E.128 desc[UR36][R2.64], R4 ;  /* 0x0000000402007986 */ /* 0x0001e2000c101d24 */
[----:B------:R-:W-:Y:S05]  /*90c0*/  BRA `(.L_x_3581) ;  /* 0x00000004002c7947 */ /* 0x000fea0003800000 */
.L_x_3600:
[----:B------:R-:W-:-:S09]  /*90d0*/  UISETP.NE.AND UP0, UPT, UR6, 0xf, UPT ;  /* 0x0000000f0600788c */ /* 0x000fd2000bf05270 */
[----:B------:R-:W-:Y:S05]  /*90e0*/  BRA.U !UP0, `(.L_x_3602) ;  /* 0x0000000508087547 */ /* 0x000fea000b800000 */
[----:B------:R-:W-:-:S09]  /*90f0*/  UISETP.NE.AND UP0, UPT, UR6, 0x17, UPT ;  /* 0x000000170600788c */ /* 0x000fd2000bf05270 */
[----:B------:R-:W-:Y:S05]  /*9100*/  BRA.U !UP0, `(.L_x_3603) ;  /* 0x0000000108a07547 */ /* 0x000fea000b800000 */
[----:B------:R-:W-:-:S09]  /*9110*/  UISETP.NE.AND UP0, UPT, UR6, 0x18, UPT ;  /* 0x000000180600788c */ /* 0x000fd2000bf05270 */
[----:B------:R-:W-:Y:S05]  /*9120*/  BRA.U !UP0, `(.L_x_3604) ;  /* 0x0000000108447547 */ /* 0x000fea000b800000 */
.L_x_3580:
[----:B----4-:R-:W-:Y:S01]  /*9130*/  MOV R0, 0x0 ;  /* 0x0000000000007802 */ /* 0x010fe20000000f00 */
        /* <DEDUP_REMOVED lines=15> */
.L_x_3605:
[----:B------:R-:W-:Y:S05]  /*9230*/  BRA `(.L_x_3581) ;  /* 0x0000000000d07947 */ /* 0x000fea0003800000 */
.L_x_3604:
[----:B------:R-:W-:Y:S01]  /*9240*/  UMOV UR4, 0xf0000000 ;  /* 0xf000000000047882 */ /* 0x000fe20000000000 */
[----:B------:R-:W-:Y:S01]  /*9250*/  UMOV UR5, 0x380fffff ;  /* 0x380fffff00057882 */ /* 0x000fe20000000000 */
[----:B------:R-:W0:Y:S01]  /*9260*/  F2F.F32.F64 R9, R4 ;  /* 0x0000000400097310 */ /* 0x000e220000301000 */
[----:B------:R-:W-:Y:S01]  /*9270*/  DSETP.GEU.AND P0, PT, |R4|, UR4, PT ;  /* 0x0000000404007e2a */ /* 0x000fe2000bf0e200 */
[----:B------:R-:W-:Y:S01]  /*9280*/  BSSY.RECONVERGENT B0, `(.L_x_3606) ;  /* 0x000000d000007945 */ /* 0x000fe20003800200 */
[----:B----4-:R-:W-:-:S12]  /*9290*/  MOV R0, 0x7f ;  /* 0x0000007f00007802 */ /* 0x010fd80000000f00 */
[----:B0-----:R-:W-:-:S05]  /*92a0*/  @!P0 FMUL R9, R9, 1.175494350822287508e-38 ;  /* 0x0080000009098820 */ /* 0x001fca0000400000 */
        /* <DEDUP_REMOVED lines=10> */
.L_x_3607:
[----:B------:R-:W-:Y:S05]  /*9350*/  BSYNC.RECONVERGENT B0 ;  /* 0x0000000000007941 */ /* 0x000fea0003800200 */
.L_x_3606:
[----:B------:R-:W-:-:S05]  /*9360*/  LOP3.LUT R7, R0, 0x80, R7, 0xf8, !PT ;  /* 0x0000008000077812 */ /* 0x000fca00078ef807 */
[----:B------:R3:W-:Y:S01]  /*9370*/  STG.E.U8 desc[UR36][R2.64], R7 ;  /* 0x0000000702007986 */ /* 0x0007e2000c101124 */
[----:B------:R-:W-:Y:S05]  /*9380*/  BRA `(.L_x_3581) ;  /* 0x00000000007c7947 */ /* 0x000fea0003800000 */
.L_x_3603:
[----:B------:R-:W-:Y:S01]  /*9390*/  UMOV UR4, 0xf0000000 ;  /* 0xf000000000047882 */ /* 0x000fe20000000000 */
[----:B------:R-:W-:Y:S01]  /*93a0*/  UMOV UR5, 0x380fffff ;  /* 0x380fffff00057882 */ /* 0x000fe20000000000 */
[----:B------:R-:W0:Y:S01]  /*93b0*/  F2F.F32.F64 R7, R4 ;  /* 0x0000000400077310 */ /* 0x000e220000301000 */
[----:B------:R-:W-:Y:S01]  /*93c0*/  DSETP.GEU.AND P0, PT, |R4|, UR4, PT ;  /* 0x0000000404007e2a */ /* 0x000fe2000bf0e200 */
[----:B------:R-:W-:-:S13]  /*93d0*/  BSSY.RECONVERGENT B0, `(.L_x_3608) ;  /* 0x000000f000007945 */ /* 0x000fda0003800200 */
[----:B0-----:R-:W-:-:S05]  /*93e0*/  @!P0 FMUL R7, R7, 1.175494350822287508e-38 ;  /* 0x0080000007078820 */ /* 0x001fca0000400000 */
[----:B------:R-:W-:-:S04]  /*93f0*/  LOP3.LUT R6, R7, 0x7fffffff, RZ, 0xc0, !PT ;  /* 0x7fffffff07067812 */ /* 0x000fc800078ec0ff */
[----:B------:R-:W-:-:S13]  /*9400*/  ISETP.GT.U32.AND P0, PT, R6, 0x477fffff, PT ;  /* 0x477fffff0600780c */ /* 0x000fda0003f04070 */
[----:B------:R-:W-:Y:S05]  /*9410*/  @P0 BRA `(.L_x_3609) ;  /* 0x00000000001c0947 */ /* 0x000fea0003800000 */
[----:B------:R-:W-:-:S13]  /*9420*/  ISETP.GE.U32.AND P0, PT, R6, 0x38800000, PT ;  /* 0x388000000600780c */ /* 0x000fda0003f06070 */
[----:B----4-:R-:W-:-:S04]  /*9430*/  @P0 SHF.R.U32.HI R0, RZ, 0x15, R7 ;  /* 0x00000015ff000819 */ /* 0x010fc80000011607 */
[----:B------:R-:W-:-:S04]  /*9440*/  @P0 LOP3.LUT R0, R0, 0x1, RZ, 0xc0, !PT ;  /* 0x0000000100000812 */ /* 0x000fc800078ec0ff */
[----:B------:R-:W-:-:S04]  /*9450*/  @P0 IADD3 R0, PT, PT, R7, 0x80fffff, R0 ;  /* 0x080fffff07000810 */ /* 0x000fc80007ffe000 */
[----:B------:R-:W-:Y:S01]  /*9460*/  @P0 SHF.R.U32.HI R0, RZ, 0x15, R0 ;  /* 0x00000015ff000819 */ /* 0x000fe20000011600 */
[----:B------:R-:W-:Y:S01]  /*9470*/  @!P0 FADD.FTZ R0, R6, 128 ;  /* 0x4300000006008421 */ /* 0x000fe20000010000 */
[----:B------:R-:W-:Y:S06]  /*9480*/  BRA `(.L_x_3610) ;  /* 0x00000000000c7947 */ /* 0x000fec0003800000 */
.L_x_3609:
[----:B----4-:R-:W-:Y:S01]  /*9490*/  IMAD.MOV.U32 R0, RZ, RZ, 0x7f ;  /* 0x0000007fff007424 */ /* 0x010fe200078e00ff */
[----:B------:R-:W-:-:S04]  /*94a0*/  ISETP.GT.U32.AND P0, PT, R6, 0x7f800000, PT ;  /* 0x7f8000000600780c */ /* 0x000fc80003f04070 */
[----:B------:R-:W-:-:S09]  /*94b0*/  SEL R0, R0, 0x7c, P0 ;  /* 0x0000007c00007807 */ /* 0x000fd20000000000 */
.L_x_3610:
[----:B------:R-:W-:Y:S05]  /*94c0*/  BSYNC.RECONVERGENT B0 ;  /* 0x0000000000007941 */ /* 0x000fea0003800200 */
.L_x_3608:
[----:B------:R-:W-:-:S04]  /*94d0*/  SHF.R.U32.HI R5, RZ, 0x18, R7 ;  /* 0x00000018ff057819 */ /* 0x000fc80000011607 */
[----:B------:R-:W-:-:S05]  /*94e0*/  LOP3.LUT R5, R0, 0x80, R5, 0xf8, !PT ;  /* 0x0000008000057812 */ /* 0x000fca00078ef805 */
[----:B------:R2:W-:Y:S01]  /*94f0*/  STG.E.U8 desc[UR36][R2.64], R5 ;  /* 0x0000000502007986 */ /* 0x0005e2000c101124 */
[----:B------:R-:W-:Y:S05]  /*9500*/  BRA `(.L_x_3581) ;  /* 0x00000000001c7947 */ /* 0x000fea0003800000 */
.L_x_3602:
[----:B------:R-:W-:Y:S01]  /*9510*/  UMOV UR4, 0xf0000000 ;  /* 0xf000000000047882 */ /* 0x000fe20000000000 */
[----:B------:R-:W-:Y:S01]  /*9520*/  UMOV UR5, 0x380fffff ;  /* 0x380fffff00057882 */ /* 0x000fe20000000000 */
[----:B----4-:R-:W0:Y:S01]  /*9530*/  F2F.F32.F64 R0, R4 ;  /* 0x0000000400007310 */ /* 0x010e220000301000 */
[----:B------:R-:W-:-:S14]  /*9540*/  DSETP.GEU.AND P0, PT, |R4|, UR4, PT ;  /* 0x0000000404007e2a */ /* 0x000fdc000bf0e200 */
[----:B0-----:R-:W-:-:S05]  /*9550*/  @!P0 FMUL R0, R0, 1.175494350822287508e-38 ;  /* 0x0080000000008820 */ /* 0x001fca0000400000 */
[----:B------:R-:W-:-:S05]  /*9560*/  F2FP.BF16.F32.PACK_AB R0, RZ, R0 ;  /* 0x00000000ff00723e */ /* 0x000fca00000010ff */
[----:B------:R0:W-:Y:S02]  /*9570*/  STG.E.U16 desc[UR36][R2.64], R0 ;  /* 0x0000000002007986 */ /* 0x0001e4000c101524 */
.L_x_3581:
[----:B------:R-:W-:-:S07]  /*9580*/  VIADD R19, R19, 0x80 ;  /* 0x0000008013137836 */ /* 0x000fce0000000000 */
.L_x_3512:
[----:B------:R-:W-:Y:S05]  /*9590*/  BSYNC.RECONVERGENT B7 ;  /* 0x0000000000077941 */ /* 0x000fea0003800200 */
.L_x_3511:
[----:B------:R-:W5:Y:S01]  /*95a0*/  LDCU UR4, c[0x0][0x380] ;  /* 0x00007000ff0477ac */ /* 0x000f620008000800 */
[----:B------:R-:W-:Y:S01]  /*95b0*/  BSSY.RECONVERGENT B7, `(.L_x_3611) ;  /* 0x00004a3000077945 */ /* 0x000fe20003800200 */
[----:B-----5:R-:W-:-:S13]  /*95c0*/  ISETP.GE.AND P0, PT, R19, UR4, PT ;  /* 0x0000000413007c0c */ /* 0x020fda000bf06270 */
[----:B------:R-:W-:Y:S05]  /*95d0*/  @P0 BRA `(.L_x_3612) ;  /* 0x0000004800800947 */ /* 0x000fea0003800000 */
[----:B------:R-:W5:Y:S01]  /*95e0*/  LDCU UR4, c[0x0][0x388] ;  /* 0x00007100ff0477ac */ /* 0x000f620008000800 */
[----:B------:R-:W-:Y:S01]  /*95f0*/  MOV R22, RZ ;  /* 0x000000ff00167202 */ /* 0x000fe20000000f00 */
[----:B012-4-:R-:W-:Y:S02]  /*9600*/  IMAD.MOV.U32 R0, RZ, RZ, RZ ;  /* 0x000000ffff007224 */ /* 0x017fe400078e00ff */
        /* <DEDUP_REMOVED lines=351> */
.L_x_3613:
[----:B------:R-:W3:Y:S01]  /*ac00*/  LDCU.64 UR6, c[0x0][0x5f0] ;  /* 0x0000be00ff0677ac */ /* 0x000ee20008000a00 */
[----:B------:R-:W-:Y:S01]  /*ac10*/  BSSY.RECONVERGENT B6, `(.L_x_3614) ;  /* 0x00000ec000067945 */ /* 0x000fe20003800200 */
        /* <DEDUP_REMOVED lines=16> */
.L_x_3618:
[----:B------:R-:W2:Y:S02]  /*ad20*/  LDG.E.U8 R2, desc[UR36][R2.64] ;  /* 0x0000002402027981 */ /* 0x000ea4000c1e1100 */
[----:B--2---:R0:W1:Y:S01]  /*ad30*/  I2F.F64.U16 R16, R2 ;  /* 0x0000000200107312 */ /* 0x0040620000101800 */
[----:B------:R-:W-:Y:S05]  /*ad40*/  BRA `(.L_x_3620) ;  /* 0x0000000c00607947 */ /* 0x000fea0003800000 */
.L_x_3617:
        /* <DEDUP_REMOVED lines=9> */
.L_x_3622:
[----:B------:R-:W2:Y:S02]  /*ade0*/  LDG.E R2, desc[UR36][R2.64] ;  /* 0x0000002402027981 */ /* 0x000ea4000c1e1900 */
[----:B--2---:R0:W1:Y:S01]  /*adf0*/  I2F.F64 R16, R2 ;  /* 0x0000000200107312 */ /* 0x0040620000201c00 */
[----:B------:R-:W-:Y:S05]  /*ae00*/  BRA `(.L_x_3620) ;  /* 0x0000000c00307947 */ /* 0x000fea0003800000 */
.L_x_3621:
[----:B------:R-:W2:Y:S02]  /*ae10*/  LDG.E.U16 R2, desc[UR36][R2.64] ;  /* 0x0000002402027981 */ /* 0x000ea4000c1e1500 */
[----:B--2---:R0:W1:Y:S01]  /*ae20*/  I2F.F64.S16 R16, R2 ;  /* 0x0000000200107312 */ /* 0x0040620000101c00 */
[----:B------:R-:W-:Y:S05]  /*ae30*/  BRA `(.L_x_3620) ;  /* 0x0000000c00247947 */ /* 0x000fea0003800000 */
.L_x_3616:
        /* <DEDUP_REMOVED lines=10> */
.L_x_3624:
[----:B------:R-:W2:Y:S02]  /*aee0*/  LDG.E.U16 R0, desc[UR36][R2.64] ;  /* 0x0000002402007981 */ /* 0x000ea4000c1e1500 */
[----:B--2---:R-:W-:-:S05]  /*aef0*/  HADD2.F32 R0, -RZ, R0.H0_H0 ;  /* 0x20000000ff007230 */ /* 0x004fca0000004100 */
[----:B------:R-:W-:-:S04]  /*af00*/  FMUL.FTZ R0, R0, 1 ;  /* 0x3f80000000007820 */ /* 0x000fc80000410000 */
[----:B------:R0:W1:Y:S01]  /*af10*/  F2F.F64.F32 R16, R0 ;  /* 0x0000000000107310 */ /* 0x0000620000201800 */
[----:B------:R-:W-:Y:S05]  /*af20*/  BRA `(.L_x_3620) ;  /* 0x0000000800e87947 */ /* 0x000fea0003800000 */
.L_x_3623:
        /* <DEDUP_REMOVED lines=10> */
.L_x_3626:
[----:B------:R-:W2:Y:S02]  /*afd0*/  LDG.E.U16 R2, desc[UR36][R2.64] ;  /* 0x0000002402027981 */ /* 0x000ea4000c1e1500 */
[----:B--2---:R-:W-:-:S05]  /*afe0*/  HADD2.F32 R0, -RZ, R2.H0_H0 ;  /* 0x20000002ff007230 */ /* 0x004fca0000004100 */
[----:B------:R-:W-:-:S04]  /*aff0*/  FMUL.FTZ R0, R0, 1 ;  /* 0x3f80000000007820 */ /* 0x000fc80000410000 */
[----:B------:R0:W1:Y:S01]  /*b000*/  F2F.F64.F32 R16, R0 ;  /* 0x0000000000107310 */ /* 0x0000620000201800 */
[----:B------:R-:W-:Y:S05]  /*b010*/  BRA `(.L_x_3620) ;  /* 0x0000000800ac7947 */ /* 0x000fea0003800000 */
.L_x_3625:
[----:B------:R0:W5:Y:S01]  /*b020*/  LDG.E.64 R16, desc[UR36][R2.64] ;  /* 0x0000002402107981 */ /* 0x000162000c1e1b00 */
[----:B------:R-:W-:Y:S05]  /*b030*/  BRA `(.L_x_3620) ;  /* 0x0000000800a47947 */ /* 0x000fea0003800000 */
.L_x_3615:
        /* <DEDUP_REMOVED lines=9> */
[----:B------:R-:W-:Y:S02]  /*b0d0*/  MOV R16, RZ ;  /* 0x000000ff00107202 */ /* 0x000fe40000000f00 */
[----:B--2---:R-:W-:-:S04]  /*b0e0*/  ISETP.NE.AND P0, PT, R2, RZ, PT ;  /* 0x000000ff0200720c */ /* 0x004fc80003f05270 */
[----:B------:R-:W-:Y:S01]  /*b0f0*/  FSEL R17, RZ, 1.875, !P0 ;  /* 0x3ff00000ff117808 */ /* 0x000fe20004000000 */
[----:B------:R-:W-:Y:S08]  /*b100*/  BRA `(.L_x_3620) ;  /* 0x0000000800707947 */ /* 0x000ff00003800000 */
.L_x_3629:
[----:B------:R0:W5:Y:S01]  /*b110*/  LDG.E.64 R16, desc[UR36][R2.64] ;  /* 0x0000002402107981 */ /* 0x000162000c1e1b00 */
[----:B------:R-:W-:Y:S05]  /*b120*/  BRA `(.L_x_3620) ;  /* 0x0000000800687947 */ /* 0x000fea0003800000 */
.L_x_3628:
[----:B------:R-:W-:-:S09]  /*b130*/  UISETP.NE.AND UP0, UPT, UR4, 0xf, UPT ;  /* 0x0000000f0400788c */ /* 0x000fd2000bf05270 */
[----:B------:R-:W-:Y:S05]  /*b140*/  BRA.U !UP0, `(.L_x_3630) ;  /* 0x00000001089c7547 */ /* 0x000fea000b800000 */
[----:B------:R-:W-:-:S09]  /*b150*/  UISETP.NE.AND UP0, UPT, UR4, 0x17, UPT ;  /* 0x000000170400788c */ /* 0x000fd2000bf05270 */
[----:B------:R-:W-:Y:S05]  /*b160*/  BRA.U !UP0, `(.L_x_3631) ;  /* 0x00000001085c7547 */ /* 0x000fea000b800000 */
[----:B------:R-:W-:-:S09]  /*b170*/  UISETP.NE.AND UP0, UPT, UR4, 0x18, UPT ;  /* 0x000000180400788c */ /* 0x000fd2000bf05270 */
[----:B------:R-:W-:Y:S05]  /*b180*/  BRA.U UP0, `(.L_x_3619) ;  /* 0x0000000500f47547 */ /* 0x000fea000b800000 */
[----:B------:R-:W2:Y:S01]  /*b190*/  LDG.E.U8 R0, desc[UR36][R2.64] ;  /* 0x0000002402007981 */ /* 0x000ea2000c1e1100 */
[----:B------:R-:W-:Y:S02]  /*b1a0*/  HFMA2 R6, -RZ, RZ, 0, 1.847743988037109375e-06 ;  /* 0x0000001fff067431 */ /* 0x000fe400000001ff */
        /* <DEDUP_REMOVED lines=19> */
.L_x_3631:
        /* <DEDUP_REMOVED lines=12> */
[----:B------:R0:W1:Y:S01]  /*b3a0*/  F2F.F64.F32 R16, R0 ;  /* 0x0000000000107310 */ /* 0x0000620000201800 */
[----:B------:R-:W-:Y:S05]  /*b3b0*/  BRA `(.L_x_3620) ;  /* 0x0000000400c47947 */ /* 0x000fea0003800000 */
.L_x_3630:
[----:B------:R-:W2:Y:S02]  /*b3c0*/  LDG.E.U16 R0, desc[UR36][R2.64] ;  /* 0x0000002402007981 */ /* 0x000ea4000c1e1500 */
[----:B--2---:R-:W-:-:S05]  /*b3d0*/  SHF.L.U32 R0, R0, 0x10, RZ ;  /* 0x0000001000007819 */ /* 0x004fca00000006ff */
[----:B------:R-:W-:-:S04]  /*b3e0*/  FMUL.FTZ R0, R0, 1 ;  /* 0x3f80000000007820 */ /* 0x000fc80000410000 */
[----:B------:R0:W1:Y:S01]  /*b3f0*/  F2F.F64.F32 R16, R0 ;  /* 0x0000000000107310 */ /* 0x0000620000201800 */
[----:B------:R-:W-:Y:S05]  /*b400*/  BRA `(.L_x_3620) ;  /* 0x0000000400b07947 */ /* 0x000fea0003800000 */
.L_x_3627:
        /* <DEDUP_REMOVED lines=11> */
.L_x_3634:
        /* <DEDUP_REMOVED lines=21> */
.L_x_3636:
[----:B------:R-:W-:Y:S05]  /*b610*/  BSYNC.RECONVERGENT B0 ;  /* 0x0000000000007941 */ /* 0x000fea0003800200 */
.L_x_3635:
[----:B------:R-:W-:Y:S01]  /*b620*/  IMAD.SHL.U32 R0, R0, 0x100000, RZ ;  /* 0x0010000000007824 */ /* 0x000fe200078e00ff */
[----:B------:R-:W-:-:S04]  /*b630*/  LEA R2, R2, 0x3b800000, 0x17 ;  /* 0x3b80000002027811 */ /* 0x000fc800078eb8ff */
[----:B------:R-:W-:-:S05]  /*b640*/  LOP3.LUT R0, R2, R0, R7, 0xfe, !PT ;  /* 0x0000000002007212 */ /* 0x000fca00078efe07 */
[----:B------:R-:W-:-:S04]  /*b650*/  FMUL.FTZ R0, R0, 1 ;  /* 0x3f80000000007820 */ /* 0x000fc80000410000 */
[----:B------:R0:W1:Y:S01]  /*b660*/  F2F.F64.F32 R16, R0 ;  /* 0x0000000000107310 */ /* 0x0000620000201800 */
[----:B------:R-:W-:Y:S05]  /*b670*/  BRA `(.L_x_3620) ;  /* 0x0000000400147947 */ /* 0x000fea0003800000 */
.L_x_3633:
        /* <DEDUP_REMOVED lines=21> */
.L_x_3638:
[----:B------:R-:W-:Y:S05]  /*b7d0*/  BSYNC.RECONVERGENT B0 ;  /* 0x0000000000007941 */ /* 0x000fea0003800200 */
.L_x_3637:
[----:B------:R-:W-:Y:S02]  /*b7e0*/  SHF.L.U32 R0, R0, 0x15, RZ ;  /* 0x0000001500007819 */ /* 0x000fe400000006ff */
[----:B------:R-:W-:-:S04]  /*b7f0*/  LEA R2, R2, 0x37800000, 0x17 ;  /* 0x3780000002027811 */ /* 0x000fc800078eb8ff */
[----:B------:R-:W-:-:S05]  /*b800*/  LOP3.LUT R0, R2, R0, R7, 0xfe, !PT ;  /* 0x0000000002007212 */ /* 0x000fca00078efe07 */
[----:B------:R-:W-:-:S04]  /*b810*/  FMUL.FTZ R0, R0, 1 ;  /* 0x3f80000000007820 */ /* 0x000fc80000410000 */
[----:B------:R0:W1:Y:S01]  /*b820*/  F2F.F64.F32 R16, R0 ;  /* 0x0000000000107310 */ /* 0x0000620000201800 */
[----:B------:R-:W-:Y:S05]  /*b830*/  BRA `(.L_x_3620) ;  /* 0x0000000000a47947 */ /* 0x000fea0003800000 */
.L_x_3632:
[----:B------:R-:W-:-:S09]  /*b840*/  UISETP.NE.AND UP0, UPT, UR4, 0x1c, UPT ;  /* 0x0000001c0400788c */ /* 0x000fd2000bf05270 */
[----:B------:R-:W-:Y:S05]  /*b850*/  BRA.U !UP0, `(.L_x_3639) ;  /* 0x0000000108947547 */ /* 0x000fea000b800000 */
[----:B------:R-:W-:-:S09]  /*b860*/  UISETP.NE.AND UP0, UPT, UR4, 0x1d, UPT ;  /* 0x0000001d0400788c */ /* 0x000fd2000bf05270 */
[----:B------:R-:W-:Y:S05]  /*b870*/  BRA.U !UP0, `(.L_x_3640) ;  /* 0x0000000108807547 */ /* 0x000fea000b800000 */
[----:B------:R-:W-:-:S09]  /*b880*/  UISETP.NE.AND UP0, UPT, UR4, 0x2c, UPT ;  /* 0x0000002c0400788c */ /* 0x000fd2000bf05270 */
[----:B------:R-:W-:Y:S05]  /*b890*/  BRA.U UP0, `(.L_x_3619) ;  /* 0x0000000100307547 */ /* 0x000fea000b800000 */
[----:B------:R-:W2:Y:S01]  /*b8a0*/  LDG.E.U8 R0, desc[UR36][R2.64] ;  /* 0x0000002402007981 */ /* 0x000ea2000c1e1100 */
[----:B------:R-:W-:Y:S02]  /*b8b0*/  HFMA2 R17, -RZ, RZ, 0.5, 0 ;  /* 0x38000000ff117431 */ /* 0x000fe400000001ff */
[----:B------:R-:W-:Y:S01]  /*b8c0*/  IMAD.MOV.U32 R16, RZ, RZ, 0x0 ;  /* 0x00000000ff107424 */ /* 0x000fe200078e00ff */
[----:B--2---:R-:W-:-:S13]  /*b8d0*/  ISETP.NE.AND P0, PT, R0, RZ, PT ;  /* 0x000000ff0000720c */ /* 0x004fda0003f05270 */
[----:B------:R-:W-:Y:S05]  /*b8e0*/  @!P0 BRA `(.L_x_3620) ;  /* 0x0000000000788947 */ /* 0x000fea0003800000 */
[----:B------:R-:W-:-:S13]  /*b8f0*/  ISETP.NE.AND P0, PT, R0, 0xff, PT ;  /* 0x000000ff0000780c */ /* 0x000fda0003f05270 */
[----:B------:R-:W-:Y:S01]  /*b900*/  @P0 IMAD.SHL.U32 R0, R0, 0x800000, RZ ;  /* 0x0080000000000824 */ /* 0x000fe200078e00ff */
[----:B------:R-:W-:Y:S01]  /*b910*/  @!P0 MOV R16, 0x20000000 ;  /* 0x2000000000108802 */ /* 0x000fe20000000f00 */
[----:B------:R-:W-:Y:S02]  /*b920*/  @!P0 IMAD.MOV.U32 R17, RZ, RZ, 0x7ff80000 ;  /* 0x7ff80000ff118424 */ /* 0x000fe400078e00ff */
[----:B------:R-:W-:-:S04]  /*b930*/  @P0 FMUL.FTZ R0, R0, 1 ;  /* 0x3f80000000000820 */ /* 0x000fc80000410000 */
[----:B------:R1:W2:Y:S01]  /*b940*/  @P0 F2F.F64.F32 R16, R0 ;  /* 0x0000000000100310 */ /* 0x0002a20000201800 */
[----:B------:R-:W-:Y:S05]  /*b950*/  BRA `(.L_x_3620) ;  /* 0x00000000005c7947 */ /* 0x000fea0003800000 */
.L_x_3619:
        /* <DEDUP_REMOVED lines=16> */
.L_x_3641:
[----:B------:R-:W-:Y:S01]  /*ba60*/  CS2R R16, SRZ ;  /* 0x0000000000107805 */ /* 0x000fe2000001ff00 */
[----:B------:R-:W-:Y:S06]  /*ba70*/  BRA `(.L_x_3620) ;  /* 0x0000000000147947 */ /* 0x000fec0003800000 */
.L_x_3640:
[----:B------:R-:W2:Y:S02]  /*ba80*/  LDG.E.64 R16, desc[UR36][R2.64] ;  /* 0x0000002402107981 */ /* 0x000ea4000c1e1b00 */
[----:B--2---:R-:W0:Y:S01]  /*ba90*/  I2F.F64.U64 R16, R16 ;  /* 0x0000001000107312 */ /* 0x004e220000301800 */
[----:B------:R-:W-:Y:S05]  /*baa0*/  BRA `(.L_x_3620) ;  /* 0x0000000000087947 */ /* 0x000fea0003800000 */
.L_x_3639:
[----:B------:R-:W2:Y:S02]  /*bab0*/  LDG.E R2, desc[UR36][R2.64] ;  /* 0x0000002402027981 */ /* 0x000ea4000c1e1900 */
[----:B--2---:R3:W4:Y:S02]  /*bac0*/  I2F.F64.U32 R16, R2 ;  /* 0x0000000200107312 */ /* 0x0047240000201800 */
.L_x_3620:
[----:B------:R-:W-:Y:S05]  /*bad0*/  BSYNC.RECONVERGENT B6 ;  /* 0x0000000000067941 */ /* 0x000fea0003800200 */
.L_x_3614:
        /* <DEDUP_REMOVED lines=15> */
[----:B0-----:R-:W3:Y:S02]  /*bbd0*/  LDG.E.S8 R2, desc[UR36][R22.64] ;  /* 0x0000002416027981 */ /* 0x001ee4000c1e1300 */
[----:B---3--:R-:W0:Y:S01]  /*bbe0*/  I2F.F64.S16 R2, R2 ;  /* 0x0000000200027312 */ /* 0x008e220000101c00 */
[----:B------:R-:W-:Y:S05]  /*bbf0*/  BRA `(.L_x_3648) ;  /* 0x0000000c006c7947 */ /* 0x000fea0003800000 */
.L_x_3646:
[----:B0-----:R-:W3:Y:S02]  /*bc00*/  LDG.E.U8 R2, desc[UR36][R22.64] ;  /* 0x0000002416027981 */ /* 0x001ee4000c1e1100 */
[----:B---3--:R-:W0:Y:S01]  /*bc10*/  I2F.F64.U16 R2, R2 ;  /* 0x0000000200027312 */ /* 0x008e220000101800 */
[----:B------:R-:W-:Y:S05]  /*bc20*/  BRA `(.L_x_3648) ;  /* 0x0000000c00607947 */ /* 0x000fea0003800000 */
.L_x_3645:
[----:B------:R-:W-:-:S09]  /*bc30*/  UISETP.NE.AND UP0, UPT, UR4, 0x2, UPT ;  /* 0x000000020400788c */ /* 0x000fd2000bf05270 */
[----:B------:R-:W-:Y:S05]  /*bc40*/  BRA.U !UP0, `(.L_x_3649) ;  /* 0x0000000108287547 */ /* 0x000fea000b800000 */
[----:B------:R-:W-:-:S09]  /*bc50*/  UISETP.NE.AND UP0, UPT, UR4, 0x3, UPT ;  /* 0x000000030400788c */ /* 0x000fd2000bf05270 */
[----:B------:R-:W-:Y:S05]  /*bc60*/  BRA.U !UP0, `(.L_x_3650) ;  /* 0x0000000108147547 */ /* 0x000fea000b800000 */
[----:B------:R-:W-:-:S09]  /*bc70*/  UISETP.NE.AND UP0, UPT, UR4, 0x4, UPT ;  /* 0x000000040400788c */ /* 0x000fd2000bf05270 */
[----:B------:R-:W-:Y:S05]  /*bc80*/  BRA.U UP0, `(.L_x_3647) ;  /* 0x0000000900ec7547 */ /* 0x000fea000b800000 */
[----:B0-----:R-:W3:Y:S02]  /*bc90*/  LDG.E.64 R2, desc[UR36][R22.64] ;  /* 0x0000002416027981 */ /* 0x001ee4000c1e1b00 */
[----:B---3--:R-:W0:Y:S01]  /*bca0*/  I2F.F64.S64 R2, R2 ;  /* 0x0000000200027312 */ /* 0x008e220000301c00 */
[----:B------:R-:W-:Y:S05]  /*bcb0*/  BRA `(.L_x_3648) ;  /* 0x0000000c003c7947 */ /* 0x000fea0003800000 */
.L_x_3650:
[----:B0-----:R-:W3:Y:S02]  /*bcc0*/  LDG.E R2, desc[UR36][R22.64] ;  /* 0x0000002416027981 */ /* 0x001ee4000c1e1900 */
[----:B---3--:R-:W0:Y:S01]  /*bcd0*/  I2F.F64 R2, R2 ;  /* 0x0000000200027312 */ /* 0x008e220000201c00 */
[----:B------:R-:W-:Y:S05]  /*bce0*/  BRA `(.L_x_3648) ;  /* 0x0000000c00307947 */ /* 0x000fea0003800000 */
.L_x_3649:
[----:B0-----:R-:W3:Y:S02]  /*bcf0*/  LDG.E.U16 R2, desc[UR36][R22.64] ;  /* 0x0000002416027981 */ /* 0x001ee4000c1e1500 */
[----:B---3--:R-:W0:Y:S01]  /*bd00*/  I2F.F64.S16 R2, R2 ;  /* 0x0000000200027312 */ /* 0x008e220000101c00 */
[----:B------:R-:W-:Y:S05]  /*bd10*/  BRA `(.L_x_3648) ;  /* 0x0000000c00247947 */ /* 0x000fea0003800000 */
.L_x_3644:
[----:B------:R-:W-:-:S09]  /*bd20*/  UISETP.GT.AND UP0, UPT, UR4, 0x6, UPT ;  /* 0x000000060400788c */ /* 0x000fd2000bf04270 */
[----:B------:R-:W-:Y:S05]  /*bd30*/  BRA.U UP0, `(.L_x_3651) ;  /* 0x0000000100347547 */ /* 0x000fea000b800000 */
[----:B------:R-:W-:-:S09]  /*bd40*/  UISETP.NE.AND UP0, UPT, UR4, 0x5, UPT ;  /* 0x000000050400788c */ /* 0x000fd2000bf05270 */
[----:B------:R-:W-:Y:S05]  /*bd50*/  BRA.U !UP0, `(.L_x_3652) ;  /* 0x0000000108187547 */ /* 0x000fea000b800000 */
[----:B------:R-:W-:-:S09]  /*bd60*/  UISETP.NE.AND UP0, UPT, UR4, 0x6, UPT ;  /* 0x000000060400788c */ /* 0x000fd2000bf05270 */
[----:B------:R-:W-:Y:S05]  /*bd70*/  BRA.U UP0, `(.L_x_3647) ;  /* 0x0000000900b07547 */ /* 0x000fea000b800000 */
[----:B0-----:R-:W3:Y:S02]  /*bd80*/  LDG.E R2, desc[UR36][R22.64] ;  /* 0x0000002416027981 */ /* 0x001ee4000c1e1900 */
[----:B---3--:R-:W-:-:S06]  /*bd90*/  FMUL.FTZ R2, R2, 1 ;  /* 0x3f80000002027820 */ /* 0x008fcc0000410000 */
[----:B------:R-:W0:Y:S01]  /*bda0*/  F2F.F64.F32 R2, R2 ;  /* 0x0000000200027310 */ /* 0x000e220000201800 */
[----:B------:R-:W-:Y:S05]  /*bdb0*/  BRA `(.L_x_3648) ;  /* 0x0000000800fc7947 */ /* 0x000fea0003800000 */
.L_x_3652:
[----:B01----:R-:W3:Y:S02]  /*bdc0*/  LDG.E.U16 R0, desc[UR36][R22.64] ;  /* 0x0000002416007981 */ /* 0x003ee4000c1e1500 */
[----:B---3--:R-:W-:-:S05]  /*bdd0*/  HADD2.F32 R0, -RZ, R0.H0_H0 ;  /* 0x20000000ff007230 */ /* 0x008fca0000004100 */
[----:B------:R-:W-:-:S04]  /*bde0*/  FMUL.FTZ R0, R0, 1 ;  /* 0x3f80000000007820 */ /* 0x000fc80000410000 */
[----:B------:R0:W1:Y:S01]  /*bdf0*/  F2F.F64.F32 R2, R0 ;  /* 0x0000000000027310 */ /* 0x0000620000201800 */
[----:B------:R-:W-:Y:S05]  /*be00*/  BRA `(.L_x_3648) ;  /* 0x0000000800e87947 */ /* 0x000fea0003800000 */
.L_x_3651:
        /* <DEDUP_REMOVED lines=10> */
.L_x_3654:
[----:B------:R-:W0:Y:S02]  /*beb0*/  LDG.E.U16 R22, desc[UR36][R22.64] ;  /* 0x0000002416167981 */ /* 0x000e24000c1e1500 */
[----:B01----:R-:W-:-:S05]  /*bec0*/  HADD2.F32 R0, -RZ, R22.H0_H0 ;  /* 0x20000016ff007230 */ /* 0x003fca0000004100 */
[----:B------:R-:W-:-:S04]  /*bed0*/  FMUL.FTZ R0, R0, 1 ;  /* 0x3f80000000007820 */ /* 0x000fc80000410000 */
[----:B------:R0:W1:Y:S01]  /*bee0*/  F2F.F64.F32 R2, R0 ;  /* 0x0000000000027310 */ /* 0x0000620000201800 */
[----:B------:R-:W-:Y:S05]  /*bef0*/  BRA `(.L_x_3648) ;  /* 0x0000000800ac7947 */ /* 0x000fea0003800000 */
.L_x_3653:
[----:B0-----:R0:W5:Y:S01]  /*bf00*/  LDG.E.64 R2, desc[UR36][R22.64] ;  /* 0x0000002416027981 */ /* 0x001162000c1e1b00 */
[----:B------:R-:W-:Y:S05]  /*bf10*/  BRA `(.L_x_3648) ;  /* 0x0000000800a47947 */ /* 0x000fea0003800000 */
.L_x_3643:
        /* <DEDUP_REMOVED lines=8> */
[----:B------:R-:W3:Y:S01]  /*bfa0*/  LDG.E.U8 R22, desc[UR36][R22.64] ;  /* 0x0000002416167981 */ /* 0x000ee2000c1e1100 */
[----:B0-----:R-:W-:Y:S01]  /*bfb0*/  HFMA2 R2, -RZ, RZ, 0, 0 ;  /* 0x00000000ff027431 */ /* 0x001fe200000001ff */
[----:B---3--:R-:W-:-:S04]  /*bfc0*/  ISETP.NE.AND P0, PT, R22, RZ, PT ;  /* 0x000000ff1600720c */ /* 0x008fc80003f05270 */
[----:B------:R-:W-:Y:S01]  /*bfd0*/  FSEL R3, RZ, 1.875, !P0 ;  /* 0x3ff00000ff037808 */ /* 0x000fe20004000000 */
[----:B------:R-:W-:Y:S08]  /*bfe0*/  BRA `(.L_x_3648) ;  /* 0x0000000800707947 */ /* 0x000ff00003800000 */
.L_x_3657:
[----:B0-----:R0:W5:Y:S01]  /*bff0*/  LDG.E.64 R2, desc[UR36][R22.64] ;  /* 0x0000002416027981 */ /* 0x001162000c1e1b00 */
[----:B------:R-:W-:Y:S05]  /*c000*/  BRA `(.L_x_3648) ;  /* 0x0000000800687947 */ /* 0x000fea0003800000 */
.L_x_3656:
[----:B------:R-:W-:-:S09]  /*c010*/  UISETP.NE.AND UP0, UPT, UR4, 0xf, UPT ;  /* 0x0000000f0400788c */ /* 0x000fd2000bf05270 */
[----:B------:R-:W-:Y:S05]  /*c020*/  BRA.U !UP0, `(.L_x_3658) ;  /* 0x00000001089c7547 */ /* 0x000fea000b800000 */
[----:B------:R-:W-:-:S09]  /*c030*/  UISETP.NE.AND UP0, UPT, UR4, 0x17, UPT ;  /* 0x000000170400788c */ /* 0x000fd2000bf05270 */
[----:B------:R-:W-:Y:S05]  /*c040*/  BRA.U !UP0, `(.L_x_3659) ;  /* 0x00000001085c7547 */ /* 0x000fea000b800000 */
[----:B------:R-:W-:-:S09]  /*c050*/  UISETP.NE.AND UP0, UPT, UR4, 0x18, UPT ;  /* 0x000000180400788c */ /* 0x000fd2000bf05270 */
[----:B------:R-:W-:Y:S05]  /*c060*/  BRA.U UP0, `(.L_x_3647) ;  /* 0x0000000500f47547 */ /* 0x000fea000b800000 */
[----:B01----:R-:W3:Y:S01]  /*c070*/  LDG.E.U8 R0, desc[UR36][R22.64] ;  /* 0x0000002416007981 */ /* 0x003ee2000c1e1100 */
[----:B------:R-:W-:Y:S01]  /*c080*/  MOV R4, 0x1f ;  /* 0x0000001f00047802 */ /* 0x000fe20000000f00 */
[----:B---3--:R-:W-:-:S05]  /*c090*/  IMAD.SHL.U32 R0, R0, 0x1000000, RZ ;  /* 0x0100000000007824 */ /* 0x008fca00078e00ff */
        /* <DEDUP_REMOVED lines=18> */
.L_x_3659:
[----:B0-----:R-:W1:Y:S02]  /*c1c0*/  LDG.E.U8 R3, desc[UR36][R22.64] ;  /* 0x0000002416037981 */ /* 0x001e64000c1e1100 */
[C---:B-1----:R-:W-:Y:S01]  /*c1d0*/  SHF.L.U32 R0, R3.reuse, 0x19, RZ ;  /* 0x0000001903007819 */ /* 0x042fe200000006ff */
        /* <DEDUP_REMOVED lines=12> */
.L_x_3658:
[----:B01----:R-:W3:Y:S02]  /*c2a0*/  LDG.E.U16 R0, desc[UR36][R22.64] ;  /* 0x0000002416007981 */ /* 0x003ee4000c1e1500 */
[----:B---3--:R-:W-:-:S05]  /*c2b0*/  SHF.L.U32 R0, R0, 0x10, RZ ;  /* 0x0000001000007819 */ /* 0x008fca00000006ff */
[----:B------:R-:W-:-:S04]  /*c2c0*/  FMUL.FTZ R0, R0, 1 ;  /* 0x3f80000000007820 */ /* 0x000fc80000410000 */
[----:B------:R0:W1:Y:S01]  /*c2d0*/  F2F.F64.F32 R2, R0 ;  /* 0x0000000000027310 */ /* 0x0000620000201800 */
[----:B------:R-:W-:Y:S05]  /*c2e0*/  BRA `(.L_x_3648) ;  /* 0x0000000400b07947 */ /* 0x000fea0003800000 */
.L_x_3655:
        /* <DEDUP_REMOVED lines=8> */
[----:B0-----:R-:W3:Y:S02]  /*c370*/  LDG.E.U16 R2, desc[UR36][R22.64] ;  /* 0x0000002416027981 */ /* 0x001ee4000c1e1500 */
[----:B---3--:R-:W0:Y:S01]  /*c380*/  I2F.F64.U16 R2, R2 ;  /* 0x0000000200027312 */ /* 0x008e220000101800 */
[----:B------:R-:W-:Y:S05]  /*c390*/  BRA `(.L_x_3648) ;  /* 0x0000000400847947 */ /* 0x000fea0003800000 */
.L_x_3662:
[----:B------:R-:W3:Y:S01]  /*c3a0*/  LDG.E.U8 R22, desc[UR36][R22.64] ;  /* 0x0000002416167981 */ /* 0x000ee2000c1e1100 */
[----:B0-----:R-:W-:Y:S02]  /*c3b0*/  CS2R R2, SRZ ;  /* 0x0000000000027805 */ /* 0x001fe4000001ff00 */
[----:B---3--:R-:W-:-:S13]  /*c3c0*/  ISETP.NE.AND P0, PT, R22, RZ, PT ;  /* 0x000000ff1600720c */ /* 0x008fda0003f05270 */
[----:B------:R-:W-:Y:S05]  /*c3d0*/  @!P0 BRA `(.L_x_3648) ;  /* 0x0000000400748947 */ /* 0x000fea0003800000 */
[----:B------:R-:W-:-:S13]  /*c3e0*/  ISETP.NE.AND P0, PT, R22, 0x80, PT ;  /* 0x000000801600780c */ /* 0x000fda0003f05270 */
[----:B------:R-:W-:Y:S01]  /*c3f0*/  @!P0 IMAD.MOV.U32 R2, RZ, RZ, 0x20000000 ;  /* 0x20000000ff028424 */ /* 0x000fe200078e00ff */
[----:B------:R-:W-:Y:S01]  /*c400*/  @!P0 MOV R3, 0x7ff80000 ;  /* 0x7ff8000000038802 */ /* 0x000fe20000000f00 */
[----:B------:R-:W-:Y:S06]  /*c410*/  @!P0 BRA `(.L_x_3648) ;  /* 0x0000000400648947 */ /* 0x000fec0003800000 */
[--C-:B-1----:R-:W-:Y:S01]  /*c420*/  SHF.R.U32.HI R0, RZ, 0x3, R22.reuse ;  /* 0x00000003ff007819 */ /* 0x102fe20000011616 */
        /* <DEDUP_REMOVED lines=12> */
.L_x_3664:
[----:B------:R-:W-:Y:S05]  /*c4f0*/  BSYNC.RECONVERGENT B0 ;  /* 0x0000000000007941 */ /* 0x000fea0003800200 */
.L_x_3663:
[----:B------:R-:W-:Y:S01]  /*c500*/  IMAD.SHL.U32 R0, R0, 0x100000, RZ ;  /* 0x0010000000007824 */ /* 0x000fe200078e00ff */
[----:B------:R-:W-:-:S04]  /*c510*/  LEA R2, R2, 0x3b800000, 0x17 ;  /* 0x3b80000002027811 */ /* 0x000fc800078eb8ff */
[----:B------:R-:W-:-:S05]  /*c520*/  LOP3.LUT R0, R2, R0, R7, 0xfe, !PT ;  /* 0x0000000002007212 */ /* 0x000fca00078efe07 */
[----:B------:R-:W-:-:S04]  /*c530*/  FMUL.FTZ R0, R0, 1 ;  /* 0x3f80000000007820 */ /* 0x000fc80000410000 */
[----:B------:R0:W1:Y:S01]  /*c540*/  F2F.F64.F32 R2, R0 ;  /* 0x0000000000027310 */ /* 0x0000620000201800 */
[----:B------:R-:W-:Y:S05]  /*c550*/  BRA `(.L_x_3648) ;  /* 0x0000000400147947 */ /* 0x000fea0003800000 */
.L_x_3661:
[----:B------:R-:W3:Y:S01]  /*c560*/  LDG.E.U8 R22, desc[UR36][R22.64] ;  /* 0x0000002416167981 */ /* 0x000ee2000c1e1100 */
[----:B0-----:R-:W-:Y:S02]  /*c570*/  CS2R R2, SRZ ;  /* 0x0000000000027805 */ /* 0x001fe4000001ff00 */
[----:B---3--:R-:W-:-:S13]  /*c580*/  ISETP.NE.AND P0, PT, R22, RZ, PT ;  /* 0x000000ff1600720c */ /* 0x008fda0003f05270 */
[----:B------:R-:W-:Y:S05]  /*c590*/  @!P0 BRA `(.L_x_3648) ;  /* 0x0000000400048947 */ /* 0x000fea0003800000 */
[----:B------:R-:W-:-:S13]  /*c5a0*/  ISETP.NE.AND P0, PT, R22, 0x80, PT ;  /* 0x000000801600780c */ /* 0x000fda0003f05270 */
[----:B------:R-:W-:Y:S01]  /*c5b0*/  @!P0 MOV R2, 0x20000000 ;  /* 0x2000000000028802 */ /* 0x000fe20000000f00 */
[----:B------:R-:W-:Y:S01]  /*c5c0*/  @!P0 IMAD.MOV.U32 R3, RZ, RZ, 0x7ff80000 ;  /* 0x7ff80000ff038424 */ /* 0x000fe200078e00ff */
[----:B------:R-:W-:Y:S06]  /*c5d0*/  @!P0 BRA `(.L_x_3648) ;  /* 0x0000000000f48947 */ /* 0x000fec0003800000 */
[--C-:B-1----:R-:W-:Y:S01]  /*c5e0*/  SHF.R.U32.HI R0, RZ, 0x2, R22.reuse ;  /* 0x00000002ff007819 */ /* 0x102fe20000011616 */
        /* <DEDUP_REMOVED lines=12> */
.L_x_3666:
[----:B------:R-:W-:Y:S05]  /*c6b0*/  BSYNC.RECONVERGENT B0 ;  /* 0x0000000000007941 */ /* 0x000fea0003800200 */
.L_x_3665:
[----:B------:R-:W-:Y:S02]  /*c6c0*/  SHF.L.U32 R0, R0, 0x15, RZ ;  /* 0x0000001500007819 */ /* 0x000fe400000006ff */
[----:B------:R-:W-:-:S04]  /*c6d0*/  LEA R2, R2, 0x37800000, 0x17 ;  /* 0x3780000002027811 */ /* 0x000fc800078eb8ff */
[----:B------:R-:W-:-:S05]  /*c6e0*/  LOP3.LUT R0, R2, R0, R7, 0xfe, !PT ;  /* 0x0000000002007212 */ /* 0x000fca00078efe07 */
[----:B------:R-:W-:-:S04]  /*c6f0*/  FMUL.FTZ R0, R0, 1 ;  /* 0x3f80000000007820 */ /* 0x000fc80000410000 */
[----:B------:R0:W1:Y:S01]  /*c700*/  F2F.F64.F32 R2, R0 ;  /* 0x0000000000027310 */ /* 0x0000620000201800 */
[----:B------:R-:W-:Y:S05]  /*c710*/  BRA `(.L_x_3648) ;  /* 0x0000000000a47947 */ /* 0x000fea0003800000 */
.L_x_3660:
[----:B------:R-:W-:-:S09]  /*c720*/  UISETP.NE.AND UP0, UPT, UR4, 0x1c, UPT ;  /* 0x0000001c0400788c */ /* 0x000fd2000bf05270 */
[----:B------:R-:W-:Y:S05]  /*c730*/  BRA.U !UP0, `(.L_x_3667) ;  /* 0x0000000108947547 */ /* 0x000fea000b800000 */
[----:B------:R-:W-:-:S09]  /*c740*/  UISETP.NE.AND UP0, UPT, UR4, 0x1d, UPT ;  /* 0x0000001d0400788c */ /* 0x000fd2000bf05270 */
[----:B------:R-:W-:Y:S05]  /*c750*/  BRA.U !UP0, `(.L_x_3668) ;  /* 0x0000000108807547 */ /* 0x000fea000b800000 */
[----:B------:R-:W-:-:S09]  /*c760*/  UISETP.NE.AND UP0, UPT, UR4, 0x2c, UPT ;  /* 0x0000002c0400788c */ /* 0x000fd2000bf05270 */
[----:B------:R-:W-:Y:S05]  /*c770*/  BRA.U UP0, `(.L_x_3647) ;  /* 0x0000000100307547 */ /* 0x000fea000b800000 */
[----:B01----:R-:W3:Y:S01]  /*c780*/  LDG.E.U8 R0, desc[UR36][R22.64] ;  /* 0x0000002416007981 */ /* 0x003ee2000c1e1100 */
[----:B------:R-:W-:Y:S02]  /*c790*/  HFMA2 R3, -RZ, RZ, 0.5, 0 ;  /* 0x38000000ff037431 */ /* 0x000fe400000001ff */
[----:B------:R-:W-:Y:S01]  /*c7a0*/  IMAD.MOV.U32 R2, RZ, RZ, 0x0 ;  /* 0x00000000ff027424 */ /* 0x000fe200078e00ff */
[----:B---3--:R-:W-:-:S13]  /*c7b0*/  ISETP.NE.AND P0, PT, R0, RZ, PT ;  /* 0x000000ff0000720c */ /* 0x008fda0003f05270 */
[----:B------:R-:W-:Y:S05]  /*c7c0*/  @!P0 BRA `(.L_x_3648) ;  /* 0x0000000000788947 */ /* 0x000fea0003800000 */
[----:B------:R-:W-:-:S13]  /*c7d0*/  ISETP.NE.AND P0, PT, R0, 0xff, PT ;  /* 0x000000ff0000780c */ /* 0x000fda0003f05270 */
[----:B------:R-:W-:Y:S01]  /*c7e0*/  @P0 IMAD.SHL.U32 R0, R0, 0x800000, RZ ;  /* 0x0080000000000824 */ /* 0x000fe200078e00ff */
[----:B------:R-:W-:Y:S01]  /*c7f0*/  @!P0 MOV R2, 0x20000000 ;  /* 0x2000000000028802 */ /* 0x000fe20000000f00 */
[----:B------:R-:W-:Y:S02]  /*c800*/  @!P0 IMAD.MOV.U32 R3, RZ, RZ, 0x7ff80000 ;  /* 0x7ff80000ff038424 */ /* 0x000fe400078e00ff */
[----:B------:R-:W-:-:S04]  /*c810*/  @P0 FMUL.FTZ R0, R0, 1 ;  /* 0x3f80000000000820 */ /* 0x000fc80000410000 */
[----:B------:R3:W0:Y:S01]  /*c820*/  @P0 F2F.F64.F32 R2, R0 ;  /* 0x0000000000020310 */ /* 0x0006220000201800 */
[----:B------:R-:W-:Y:S05]  /*c830*/  BRA `(.L_x_3648) ;  /* 0x00000000005c7947 */ /* 0x000fea0003800000 */
.L_x_3647:
[----:B0-----:R-:W-:Y:S01]  /*c840*/  MOV R2, 0x0 ;  /* 0x0000000000027802 */ /* 0x001fe20000000f00 */
[----:B------:R-:W0:Y:S01]  /*c850*/  LDCU.64 UR4, c[0x4][0x128] ;  /* 0x01002500ff0477ac */ /* 0x000e220008000a00 */
[----:B------:R-:W-:Y:S02]  /*c860*/  HFMA2 R8, -RZ, RZ, 0, 4.64916229248046875e-06 ;  /* 0x0000004eff087431 */ /* 0x000fe400000001ff */
[----:B------:R-:W-:Y:S01]  /*c870*/  IMAD.MOV.U32 R12, RZ, RZ, 0x1 ;  /* 0x00000001ff0c7424 */ /* 0x000fe200078e00ff */
[----:B------:R-:W-:Y:S01]  /*c880*/  MOV R13, RZ ;  /* 0x000000ff000d7202 */ /* 0x000fe20000000f00 */
[----:B------:R-:W3:Y:S01]  /*c890*/  LDCU.64 UR6, c[0x4][0x130] ;  /* 0x01002600ff0677ac */ /* 0x000ee20008000a00 */
[----:B------:R-:W1:Y:S01]  /*c8a0*/  LDC.64 R2, c[0x4][R2] ;  /* 0x0100000002027b82 */ /* 0x000e620000000a00 */
[----:B------:R-:W2:Y:S01]  /*c8b0*/  LDCU.64 UR8, c[0x4][0x8] ;  /* 0x01000100ff0877ac */ /* 0x000ea20008000a00 */
[----:B0-----:R-:W-:Y:S01]  /*c8c0*/  MOV R4, UR4 ;  /* 0x0000000400047c02 */ /* 0x001fe20008000f00 */
[----:B------:R-:W-:Y:S01]  /*c8d0*/  IMAD.U32 R5, RZ, RZ, UR5 ;  /* 0x00000005ff057e24 */ /* 0x000fe2000f8e00ff */
[----:B---3--:R-:W-:Y:S01]  /*c8e0*/  MOV R6, UR6 ;  /* 0x0000000600067c02 */ /* 0x008fe20008000f00 */
[----:B------:R-:W-:Y:S01]  /*c8f0*/  IMAD.U32 R7, RZ, RZ, UR7 ;  /* 0x00000007ff077e24 */ /* 0x000fe2000f8e00ff */
[----:B--2---:R-:W-:Y:S01]  /*c900*/  MOV R10, UR8 ;  /* 0x00000008000a7c02 */ /* 0x004fe20008000f00 */
[----:B------:R-:W-:-:S07]  /*c910*/  IMAD.U32 R11, RZ, RZ, UR9 ;  /* 0x00000009ff0b7e24 */ /* 0x000fce000f8e00ff */
[----:B------:R-:W-:-:S07]  /*c920*/  LEPC R20, `(.L_x_3669) ;  /* 0x000000001014794e */ /* 0x000fce0000000000 */
[----:B-1--45:R-:W-:Y:S05]  /*c930*/  CALL.ABS.NOINC R2 ;  /* 0x0000000002007343 */ /* 0x032fea0003c00000 */
.L_x_3669:
[----:B------:R-:W-:Y:S01]  /*c940*/  CS2R R2, SRZ ;  /* 0x0000000000027805 */ /* 0x000fe2000001ff00 */
[----:B------:R-:W-:Y:S06]  /*c950*/  BRA `(.L_x_3648) ;  /* 0x0000000000147947 */ /* 0x000fec0003800000 */
.L_x_3668:
[----:B0-----:R-:W3:Y:S02]  /*c960*/  LDG.E.64 R2, desc[UR36][R22.64] ;  /* 0x0000002416027981 */ /* 0x001ee4000c1e1b00 */
[----:B---3--:R-:W0:Y:S01]  /*c970*/  I2F.F64.U64 R2, R2 ;  /* 0x0000000200027312 */ /* 0x008e220000301800 */
[----:B------:R-:W-:Y:S05]  /*c980*/  BRA `(.L_x_3648) ;  /* 0x0000000000087947 */ /* 0x000fea0003800000 */
.L_x_3667:
[----:B0-----:R-:W3:Y:S02]  /*c990*/  LDG.E R2, desc[UR36][R22.64] ;  /* 0x0000002416027981 */ /* 0x001ee4000c1e1900 */
[----:B---3--:R-:W0:Y:S02]  /*c9a0*/  I2F.F64.U32 R2, R2 ;  /* 0x0000000200027312 */ /* 0x008e240000201800 */
.L_x_3648:
[----:B------:R-:W-:Y:S05]  /*c9b0*/  BSYNC.RECONVERGENT B6 ;  /* 0x0000000000067941 */ /* 0x000fea0003800200 */
.L_x_3642:
[----:B------:R-:W-:Y:S01]  /*c9c0*/  UISETP.NE.AND UP0, UPT, UR40, URZ, UPT ;  /* 0x000000ff2800728c */ /* 0x000fe2000bf05270 */
[----:B------:R-:W-:Y:S08]  /*c9d0*/  BSSY.RECONVERGENT B0, `(.L_x_3670) ;  /* 0x0000052000007945 */ /* 0x000ff00003800200 */
[----:B------:R-:W-:Y:S05]  /*c9e0*/  BRA.U !UP0, `(.L_x_3671) ;  /* 0x0000000108247547 */ /* 0x000fea000b800000 */
[----:B01---5:R-:W-:-:S14]  /*c9f0*/  DSETP.GTU.AND P0, PT, R2, RZ, PT ;  /* 0x000000ff0200722a */ /* 0x023fdc0003f0c000 */
[----:B------:R-:W0:Y:S08]  /*ca00*/  @!P0 LDC.64 R6, c[0x0][0x600] ;  /* 0x00018000ff068b82 */ /* 0x000e300000000a00 */
[----:B------:R-:W2:Y:S08]  /*ca10*/  @!P0 LDC.64 R4, c[0x0][0x610] ;  /* 0x00018400ff048b82 */ /* 0x000eb00000000a00 */
[----:B------:R-:W1:Y:S01]  /*ca20*/  @P0 LDC.64 R8, c[0x0][0x608] ;  /* 0x00018200ff080b82 */ /* 0x000e620000000a00 */
[----:B0-----:R-:W-:-:S02]  /*ca30*/  @!P0 DADD R2, R2, R6 ;  /* 0x0000000002028229 */ /* 0x001fc40000000006 */
[----:B--2-4-:R-:W-:-:S08]  /*ca40*/  @!P0 DMUL R4, R16, R4 ;  /* 0x0000000410048228 */ /* 0x014fd00000000000 */
[----:B------:R-:W-:Y:S02]  /*ca50*/  @!P0 DMUL R4, R4, R2 ;  /* 0x0000000204048228 */ /* 0x000fe40000000000 */
[----:B-1----:R-:W-:Y:S01]  /*ca60*/  @P0 DMUL R4, R16, R8 ;  /* 0x0000000810040228 */ /* 0x002fe20000000000 */
[----:B------:R-:W-:Y:S10]  /*ca70*/  BRA `(.L_x_3672) ;  /* 0x00000004001c7947 */ /* 0x000ff40003800000 */
.L_x_3671:
[----:B01---5:R-:W-:-:S14]  /*ca80*/  DSETP.GTU.AND P0, PT, R2, RZ, PT ;  /* 0x000000ff0200722a */ /* 0x023fdc0003f0c000 */
[----:B------:R-:W-:Y:S05]  /*ca90*/  @P0 BRA `(.L_x_3673) ;  /* 0x00000004000c0947 */ /* 0x000fea0003800000 */
[----:B------:R-:W0:Y:S01]  /*caa0*/  LDCU.64 UR4, c[0x0][0x610] ;  /* 0x0000c200ff0477ac */ /* 0x000e220008000a00 */
[----:B------:R-:W-:Y:S01]  /*cab0*/  IMAD.MOV.U32 R4, RZ, RZ, 0x652b82fe ;  /* 0x652b82feff047424 */ /* 0x000fe200078e00ff */
[----:B------:R-:W-:Y:S01]  /*cac0*/  MOV R5, 0x3ff71547 ;  /* 0x3ff7154700057802 */ /* 0x000fe20000000f00 */
[----:B------:R-:W-:Y:S01]  /*cad0*/  BSSY.RECONVERGENT B1, `(.L_x_3674) ;  /* 0x000003b000017945 */ /* 0x000fe20003800200 */
[----:B------:R-:W-:Y:S01]  /*cae0*/  UMOV UR6, 0xfefa39ef ;  /* 0xfefa39ef00067882 */ /* 0x000fe20000000000 */
[----:B------:R-:W-:Y:S01]  /*caf0*/  UMOV UR7, 0x3fe62e42 ;  /* 0x3fe62e4200077882 */ /* 0x000fe20000000000 */
[----:B0-----:R-:W-:Y:S02]  /*cb00*/  DMUL R2, R2, UR4 ;  /* 0x0000000402027c28 */ /* 0x001fe40008000000 */
[----:B--2-4-:R-:W-:-:S06]  /*cb10*/  DMUL R16, R16, UR4 ;  /* 0x0000000410107c28 */ /* 0x014fcc0008000000 */
        /* <DEDUP_REMOVED lines=38> */
[----:B------:R-:W-:Y:S01]  /*cd80*/  IMAD R7, R4, 0x100000, R9 ;  /* 0x0010000004077824 */ /* 0x000fe200078e0209 */
[----:B------:R-:W-:Y:S01]  /*cd90*/  MOV R6, R8 ;  /* 0x0000000800067202 */ /* 0x000fe20000000f00 */
[----:B------:R-:W-:Y:S06]  /*cda0*/  @!P0 BRA `(.L_x_3675) ;  /* 0x0000000000348947 */ /* 0x000fec0003800000 */
[----:B------:R-:W-:Y:S01]  /*cdb0*/  FSETP.GEU.FTZ.AND P0, PT, |R3|, 4.2275390625, PT ;  /* 0x408748000300780b */ /* 0x000fe20003f1e200 */
[C---:B------:R-:W-:Y:S02]  /*cdc0*/  DADD R6, R2.reuse, +INF ;  /* 0x7ff0000002067429 */ /* 0x040fe40000000000 */
[----:B------:R-:W-:-:S08]  /*cdd0*/  DSETP.GEU.AND P1, PT, R2, RZ, PT ;  /* 0x000000ff0200722a */ /* 0x000fd00003f2e000 */
[----:B------:R-:W-:Y:S02]  /*cde0*/  FSEL R6, R6, RZ, P1 ;  /* 0x000000ff06067208 */ /* 0x000fe40000800000 */
[----:B---3--:R-:W-:Y:S01]  /*cdf0*/  @!P0 LEA.HI R0, R4, R4, RZ, 0x1 ;  /* 0x0000000404008211 */ /* 0x008fe200078f08ff */
[----:B------:R-:W-:Y:S01]  /*ce00*/  @!P0 IMAD.MOV.U32 R2, RZ, RZ, R8 ;  /* 0x000000ffff028224 */ /* 0x000fe200078e0008 */
[----:B------:R-:W-:Y:S02]  /*ce10*/  FSEL R7, R7, RZ, P1 ;  /* 0x000000ff07077208 */ /* 0x000fe40000800000 */
[----:B------:R-:W-:-:S05]  /*ce20*/  @!P0 SHF.R.S32.HI R3, RZ, 0x1, R0 ;  /* 0x00000001ff038819 */ /* 0x000fca0000011400 */
[----:B------:R-:W-:Y:S01]  /*ce30*/  @!P0 IMAD.IADD R4, R4, 0x1, -R3 ;  /* 0x0000000104048824 */ /* 0x000fe200078e0a03 */
[----:B------:R-:W-:-:S04]  /*ce40*/  @!P0 LEA R3, R3, R9, 0x14 ;  /* 0x0000000903038211 */ /* 0x000fc800078ea0ff */
[----:B------:R-:W-:Y:S02]  /*ce50*/  @!P0 LEA R5, R4, 0x3ff00000, 0x14 ;  /* 0x3ff0000004058811 */ /* 0x000fe400078ea0ff */
[----:B------:R-:W-:-:S06]  /*ce60*/  @!P0 MOV R4, RZ ;  /* 0x000000ff00048202 */ /* 0x000fcc0000000f00 */
[----:B------:R-:W-:-:S11]  /*ce70*/  @!P0 DMUL R6, R2, R4 ;  /* 0x0000000402068228 */ /* 0x000fd60000000000 */
.L_x_3675:
[----:B------:R-:W-:Y:S05]  /*ce80*/  BSYNC.RECONVERGENT B1 ;  /* 0x0000000000017941 */ /* 0x000fea0003800200 */
.L_x_3674:
[----:B------:R-:W0:Y:S02]  /*ce90*/  LDCU.64 UR4, c[0x0][0x600] ;  /* 0x0000c000ff0477ac */ /* 0x000e240008000a00 */
[----:B0-----:R-:W-:-:S08]  /*cea0*/  DMUL R4, R16, UR4 ;  /* 0x0000000410047c28 */ /* 0x001fd00008000000 */
[----:B------:R-:W-:Y:S01]  /*ceb0*/  DMUL R4, R4, R6 ;  /* 0x0000000604047228 */ /* 0x000fe20000000000 */
[----:B------:R-:W-:Y:S10]  /*cec0*/  BRA `(.L_x_3672) ;  /* 0x0000000000087947 */ /* 0x000ff40003800000 */
.L_x_3673:
[----:B------:R-:W2:Y:S02]  /*ced0*/  LDCU.64 UR4, c[0x0][0x608] ;  /* 0x0000c100ff0477ac */ /* 0x000ea40008000a00 */
[----:B--2-4-:R-:W-:-:S11]  /*cee0*/  DMUL R4, R16, UR4 ;  /* 0x0000000410047c28 */ /* 0x014fd60008000000 */
.L_x_3672:
[----:B------:R-:W-:Y:S05]  /*cef0*/  BSYNC.RECONVERGENT B0 ;  /* 0x0000000000007941 */ /* 0x000fea0003800200 */
.L_x_3670:
        /* <DEDUP_REMOVED lines=17> */
.L_x_3679:
[----:B------:R-:W0:Y:S02]  /*d010*/  F2I.S64.F64.TRUNC R4, R4 ;  /* 0x0000000400047311 */ /* 0x000e24000030d900 */
[----:B0-----:R-:W-:-:S05]  /*d020*/  MOV R7, R4 ;  /* 0x0000000400077202 */ /* 0x001fca0000000f00 */
[----:B------:R0:W-:Y:S01]  /*d030*/  STG.E.U8 desc[UR36][R2.64], R7 ;  /* 0x0000000702007986 */ /* 0x0001e2000c101124 */
[----:B------:R-:W-:Y:S05]  /*d040*/  BRA `(.L_x_3681) ;  /* 0x0000000c00e07947 */ /* 0x000fea0003800000 */
.L_x_3678:
        /* <DEDUP_REMOVED lines=9> */
.L_x_3683:
[----:B------:R-:W0:Y:S02]  /*d0e0*/  F2I.F64.TRUNC R5, R4 ;  /* 0x0000000400057311 */ /* 0x000e24000030d100 */
[----:B0-----:R0:W-:Y:S01]  /*d0f0*/  STG.E desc[UR36][R2.64], R5 ;  /* 0x0000000502007986 */ /* 0x0011e2000c101924 */
[----:B------:R-:W-:Y:S05]  /*d100*/  BRA `(.L_x_3681) ;  /* 0x0000000c00b07947 */ /* 0x000fea0003800000 */
.L_x_3682:
[----:B------:R-:W0:Y:S02]  /*d110*/  F2I.F64.TRUNC R5, R4 ;  /* 0x0000000400057311 */ /* 0x000e24000030d100 */
[----:B0-----:R0:W-:Y:S01]  /*d120*/  STG.E.U16 desc[UR36][R2.64], R5 ;  /* 0x0000000502007986 */ /* 0x0011e2000c101524 */
[----:B------:R-:W-:Y:S05]  /*d130*/  BRA `(.L_x_3681) ;  /* 0x0000000c00a47947 */ /* 0x000fea0003800000 */
.L_x_3677:
        /* <DEDUP_REMOVED lines=13> */
.L_x_3685:
[----:B------:R-:W-:Y:S01]  /*d210*/  UMOV UR4, 0xf0000000 ;  /* 0xf000000000047882 */ /* 0x000fe20000000000 */
[----:B------:R-:W-:Y:S01]  /*d220*/  UMOV UR5, 0x380fffff ;  /* 0x380fffff00057882 */ /* 0x000fe20000000000 */
[----:B---3--:R-:W0:Y:S01]  /*d230*/  F2F.F32.F64 R0, R4 ;  /* 0x0000000400007310 */ /* 0x008e220000301000 */
[----:B------:R-:W-:-:S14]  /*d240*/  DSETP.GEU.AND P0, PT, |R4|, UR4, PT ;  /* 0x0000000404007e2a */ /* 0x000fdc000bf0e200 */
[----:B0-----:R-:W-:-:S05]  /*d250*/  @!P0 FMUL R0, R0, 1.175494350822287508e-38 ;  /* 0x0080000000008820 */ /* 0x001fca0000400000 */
[----:B------:R-:W-:-:S05]  /*d260*/  F2FP.F16.F32.PACK_AB R0, RZ, R0 ;  /* 0x00000000ff00723e */ /* 0x000fca00000000ff */
[----:B------:R0:W-:Y:S01]  /*d270*/  STG.E.U16 desc[UR36][R2.64], R0 ;  /* 0x0000000002007986 */ /* 0x0001e2000c101524 */
[----:B------:R-:W-:Y:S05]  /*d280*/  BRA `(.L_x_3681) ;  /* 0x0000000c00507947 */ /* 0x000fea0003800000 */
.L_x_3684:
        /* <DEDUP_REMOVED lines=10> */
[----:B------:R-:W-:-:S13]  /*d330*/  IMAD.MOV.U32 R7, RZ, RZ, RZ ;  /* 0x000000ffff077224 */ /* 0x000fda00078e00ff */
[----:B0-----:R-:W-:-:S05]  /*d340*/  @!P0 FMUL R6, R6, 1.175494350822287508e-38 ;  /* 0x0080000006068820 */ /* 0x001fca0000400000 */
[----:B------:R4:W-:Y:S01]  /*d350*/  STG.E.64 desc[UR36][R2.64], R6 ;  /* 0x0000000602007986 */ /* 0x0009e2000c101b24 */
[----:B------:R-:W-:Y:S05]  /*d360*/  BRA `(.L_x_3681) ;  /* 0x0000000c00187947 */ /* 0x000fea0003800000 */
.L_x_3687:
[----:B------:R-:W-:Y:S01]  /*d370*/  UMOV UR4, 0xf0000000 ;  /* 0xf000000000047882 */ /* 0x000fe20000000000 */
[----:B------:R-:W-:Y:S01]  /*d380*/  UMOV UR5, 0x380fffff ;  /* 0x380fffff00057882 */ /* 0x000fe20000000000 */
[----:B---3--:R-:W0:Y:S01]  /*d390*/  F2F.F32.F64 R0, R4 ;  /* 0x0000000400007310 */ /* 0x008e220000301000 */
[----:B------:R-:W-:-:S14]  /*d3a0*/  DSETP.GEU.AND P0, PT, |R4|, UR4, PT ;  /* 0x0000000404007e2a */ /* 0x000fdc000bf0e200 */
[----:B0-----:R-:W-:-:S05]  /*d3b0*/  @!P0 FMUL R0, R0, 1.175494350822287508e-38 ;  /* 0x0080000000008820 */ /* 0x001fca0000400000 */
[----:B------:R-:W-:-:S04]  /*d3c0*/  F2FP.F16.F32.PACK_AB R5, RZ, R0 ;  /* 0x00000000ff05723e */ /* 0x000fc800000000ff */
[----:B------:R-:W-:-:S05]  /*d3d0*/  PRMT R5, R5, 0x5410, RZ ;  /* 0x0000541005057816 */ /* 0x000fca00000000ff */
[----:B------:R2:W-:Y:S01]  /*d3e0*/  STG.E desc[UR36][R2.64], R5 ;  /* 0x0000000502007986 */ /* 0x0005e2000c101924 */
[----:B------:R-:W-:Y:S05]  /*d3f0*/  BRA `(.L_x_3681) ;  /* 0x0000000800f47947 */ /* 0x000fea0003800000 */
.L_x_3686:
[----:B------:R0:W-:Y:S01]  /*d400*/  STG.E.64 desc[UR36][R2.64], R4 ;  /* 0x0000000402007986 */ /* 0x0001e2000c101b24 */
[----:B------:R-:W-:Y:S05]  /*d410*/  BRA `(.L_x_3681) ;  /* 0x0000000800ec7947 */ /* 0x000fea0003800000 */
.L_x_3676:
        /* <DEDUP_REMOVED lines=13> */
.L_x_3691:
[----:B------:R-:W-:Y:S01]  /*d4f0*/  UMOV UR4, 0xf0000000 ;  /* 0xf000000000047882 */ /* 0x000fe20000000000 */
[----:B------:R-:W-:Y:S01]  /*d500*/  UMOV UR5, 0x380fffff ;  /* 0x380fffff00057882 */ /* 0x000fe20000000000 */
[----:B------:R-:W0:Y:S01]  /*d510*/  F2F.F32.F64 R7, R4 ;  /* 0x0000000400077310 */ /* 0x000e220000301000 */
[----:B------:R-:W-:Y:S01]  /*d520*/  DSETP.GEU.AND P0, PT, |R4|, UR4, PT ;  /* 0x0000000404007e2a */ /* 0x000fe2000bf0e200 */
[----:B------:R-:W-:Y:S01]  /*d530*/  BSSY.RECONVERGENT B0, `(.L_x_3692) ;  /* 0x0000014000007945 */ /* 0x000fe20003800200 */
[----:B---3--:R-:W-:-:S12]  /*d540*/  MOV R0, 0x80 ;  /* 0x0000008000007802 */ /* 0x008fd80000000f00 */
        /* <DEDUP_REMOVED lines=16> */
.L_x_3694:
[----:B------:R-:W-:-:S04]  /*d650*/  SHF.R.U32.HI R5, RZ, 0x18, R7 ;  /* 0x00000018ff057819 */ /* 0x000fc80000011607 */
[----:B------:R-:W-:-:S07]  /*d660*/  LOP3.LUT R0, R0, 0x80, R5, 0xf8, !PT ;  /* 0x0000008000007812 */ /* 0x000fce00078ef805 */
.L_x_3693:
[----:B------:R-:W-:Y:S05]  /*d670*/  BSYNC.RECONVERGENT B0 ;  /* 0x0000000000007941 */ /* 0x000fea0003800200 */
.L_x_3692:
[----:B------:R0:W-:Y:S01]  /*d680*/  STG.E.U8 desc[UR36][R2.64], R0 ;  /* 0x0000000002007986 */ /* 0x0001e2000c101124 */
[----:B------:R-:W-:Y:S05]  /*d690*/  BRA `(.L_x_3681) ;  /* 0x00000008004c7947 */ /* 0x000fea0003800000 */
.L_x_3690:
        /* <DEDUP_REMOVED lines=22> */
.L_x_3697:
[----:B------:R-:W-:-:S04]  /*d800*/  SHF.R.U32.HI R5, RZ, 0x18, R7 ;  /* 0x00000018ff057819 */ /* 0x000fc80000011607 */
[----:B------:R-:W-:-:S07]  /*d810*/  LOP3.LUT R0, R0, 0x80, R5, 0xf8, !PT ;  /* 0x0000008000007812 */ /* 0x000fce00078ef805 */
.L_x_3696:
[----:B------:R-:W-:Y:S05]  /*d820*/  BSYNC.RECONVERGENT B0 ;  /* 0x0000000000007941 */ /* 0x000fea0003800200 */
.L_x_3695:
[----:B------:R0:W-:Y:S01]  /*d830*/  STG.E.U8 desc[UR36][R2.64], R0 ;  /* 0x0000000002007986 */ /* 0x0001e2000c101124 */
[----:B------:R-:W-:Y:S05]  /*d840*/  BRA `(.L_x_3681) ;  /* 0x0000000400e07947 */ /* 0x000fea0003800000 */
.L_x_3689:
        /* <DEDUP_REMOVED lines=10> */
[----:B0-----:R-:W-:-:S13]  /*d8f0*/  HFMA2 R5, -RZ, RZ, 0, 1.5199184417724609375e-05 ;  /* 0x000000ffff057431 */ /* 0x001fda00000001ff */
[----:B-1----:R-:W-:-:S05]  /*d900*/  @!P0 FMUL R8, R8, 1.175494350822287508e-38 ;  /* 0x0080000008088820 */ /* 0x002fca0000400000 */
[----:B------:R-:W-:-:S04]  /*d910*/  SHF.R.U32.HI R6, RZ, 0x17, R8 ;  /* 0x00000017ff067819 */ /* 0x000fc80000011608 */
[----:B------:R-:W-:-:S04]  /*d920*/  LOP3.LUT R7, R6, 0xff, RZ, 0xc0, !PT ;  /* 0x000000ff06077812 */ /* 0x000fc800078ec0ff */
[----:B------:R-:W-:-:S13]  /*d930*/  ISETP.NE.AND P1, PT, R7, 0xff, PT ;  /* 0x000000ff0700780c */ /* 0x000fda0003f25270 */
[--C-:B---3--:R-:W-:Y:S02]  /*d940*/  @P1 SHF.R.U32.HI R0, RZ, 0x16, R8.reuse ;  /* 0x00000016ff001819 */ /* 0x108fe40000011608 */
[----:B------:R-:W-:Y:S02]  /*d950*/  @P1 LOP3.LUT P0, RZ, R7, 0x3fffff, R8, 0xf8, !PT ;  /* 0x003fffff07ff1812 */ /* 0x000fe4000780f808 */
[----:B------:R-:W-:-:S04]  /*d960*/  @P1 LOP3.LUT R0, R0, 0x1, RZ, 0xc0, !PT ;  /* 0x0000000100001812 */ /* 0x000fc800078ec0ff */
[----:B------:R-:W-:Y:S01]  /*d970*/  @P1 ISETP.EQ.U32.AND P2, PT, R0, 0x1, P0 ;  /* 0x000000010000180c */ /* 0x000fe20000742070 */
[----:B------:R-:W-:Y:S01]  /*d980*/  @P1 VIADD R0, R6, 0x1 ;  /* 0x0000000106001836 */ /* 0x000fe20000000000 */
[----:B------:R-:W-:Y:S02]  /*d990*/  PLOP3.LUT P0, PT, PT, PT, PT, 0x80, 0x8 ;  /* 0x000000000008781c */ /* 0x000fe40003f0f070 */
[----:B------:R-:W-:-:S13]  /*d9a0*/  @P1 PLOP3.LUT P0, PT, P2, PT, PT, 0x80, 0x8 ;  /* 0x000000000008181c */ /* 0x000fda000170f070 */
[----:B------:R-:W-:-:S05]  /*d9b0*/  @!P0 IADD3 R0, PT, PT, R6, RZ, RZ ;  /* 0x000000ff06008210 */ /* 0x000fca0007ffe0ff */
[----:B------:R-:W-:-:S05]  /*d9c0*/  @P1 IMAD.MOV.U32 R5, RZ, RZ, R0 ;  /* 0x000000ffff051224 */ /* 0x000fca00078e0000 */
[----:B------:R0:W-:Y:S01]  /*d9d0*/  STG.E.U8 desc[UR36][R2.64], R5 ;  /* 0x0000000502007986 */ /* 0x0001e2000c101124 */
[----:B------:R-:W-:Y:S05]  /*d9e0*/  BRA `(.L_x_3681) ;  /* 0x0000000400787947 */ /* 0x000fea0003800000 */
.L_x_3699:
[----:B------:R-:W0:Y:S02]  /*d9f0*/  F2I.U64.F64.TRUNC R4, R4 ;  /* 0x0000000400047311 */ /* 0x000e24000030d800 */
[----:B0-----:R0:W-:Y:S01]  /*da00*/  STG.E.64 desc[UR36][R2.64], R4 ;  /* 0x0000000402007986 */ /* 0x0011e2000c101b24 */
[----:B------:R-:W-:Y:S05]  /*da10*/  BRA `(.L_x_3681) ;  /* 0x00000004006c7947 */ /* 0x000fea0003800000 */
.L_x_3698:
[----:B------:R-:W0:Y:S02]  /*da20*/  F2I.U32.F64.TRUNC R5, R4 ;  /* 0x0000000400057311 */ /* 0x000e24000030d000 */
[----:B0-----:R0:W-:Y:S01]  /*da30*/  STG.E desc[UR36][R2.64], R5 ;  /* 0x0000000502007986 */ /* 0x0011e2000c101924 */
[----:B------:R-:W-:Y:S05]  /*da40*/  BRA `(.L_x_3681) ;  /* 0x0000000400607947 */ /* 0x000fea0003800000 */
.L_x_3688:
        /* <DEDUP_REMOVED lines=10> */
.L_x_3701:
[----:B------:R-:W-:-:S05]  /*daf0*/  CS2R R6, SRZ ;  /* 0x0000000000067805 */ /* 0x000fca000001ff00 */
[----:B------:R0:W-:Y:S01]  /*db00*/  STG.E.128 desc[UR36][R2.64], R4 ;  /* 0x0000000402007986 */ /* 0x0001e2000c101d24 */
[----:B------:R-:W-:Y:S05]  /*db10*/  BRA `(.L_x_3681) ;  /* 0x00000004002c7947 */ /* 0x000fea0003800000 */
.L_x_3700:
[----:B------:R-:W-:-:S09]  /*db20*/  UISETP.NE.AND UP0, UPT, UR6, 0xf, UPT ;  /* 0x0000000f0600788c */ /* 0x000fd2000bf05270 */
[----:B------:R-:W-:Y:S05]  /*db30*/  BRA.U !UP0, `(.L_x_3702) ;  /* 0x0000000508087547 */ /* 0x000fea000b800000 */
[----:B------:R-:W-:-:S09]  /*db40*/  UISETP.NE.AND UP0, UPT, UR6, 0x17, UPT ;  /* 0x000000170600788c */ /* 0x000fd2000bf05270 */
[----:B------:R-:W-:Y:S05]  /*db50*/  BRA.U !UP0, `(.L_x_3703) ;  /* 0x0000000108a07547 */ /* 0x000fea000b800000 */
[----:B------:R-:W-:-:S09]  /*db60*/  UISETP.NE.AND UP0, UPT, UR6, 0x18, UPT ;  /* 0x000000180600788c */ /* 0x000fd2000bf05270 */
[----:B------:R-:W-:Y:S05]  /*db70*/  BRA.U !UP0, `(.L_x_3704) ;  /* 0x0000000108447547 */ /* 0x000fea000b800000 */
.L_x_3680:
[----:B---3--:R-:W-:Y:S01]  /*db80*/  MOV R0, 0x0 ;  /* 0x0000000000007802 */ /* 0x008fe20000000f00 */
        /* <DEDUP_REMOVED lines=15> */
.L_x_3705:
[----:B------:R-:W-:Y:S05]  /*dc80*/  BRA `(.L_x_3681) ;  /* 0x0000000000d07947 */ /* 0x000fea0003800000 */
.L_x_3704:
[----:B------:R-:W-:Y:S01]  /*dc90*/  UMOV UR4, 0xf0000000 ;  /* 0xf000000000047882 */ /* 0x000fe20000000000 */
[----:B------:R-:W-:Y:S01]  /*dca0*/  UMOV UR5, 0x380fffff ;  /* 0x380fffff00057882 */ /* 0x000fe20000000000 */
[----:B------:R-:W0:Y:S01]  /*dcb0*/  F2F.F32.F64 R9, R4 ;  /* 0x0000000400097310 */ /* 0x000e220000301000 */
[----:B------:R-:W-:Y:S01]  /*dcc0*/  DSETP.GEU.AND P0, PT, |R4|, UR4, PT ;  /* 0x0000000404007e2a */ /* 0x000fe2000bf0e200 */
[----:B------:R-:W-:Y:S01]  /*dcd0*/  BSSY.RECONVERGENT B0, `(.L_x_3706) ;  /* 0x000000d000007945 */ /* 0x000fe20003800200 */
[----:B---3--:R-:W-:-:S12]  /*dce0*/  IMAD.MOV.U32 R0, RZ, RZ, 0x7f ;  /* 0x0000007fff007424 */ /* 0x008fd800078e00ff */
        /* <DEDUP_REMOVED lines=11> */
.L_x_3707:
[----:B------:R-:W-:Y:S05]  /*dda0*/  BSYNC.RECONVERGENT B0 ;  /* 0x0000000000007941 */ /* 0x000fea0003800200 */
.L_x_3706:
[----:B------:R-:W-:-:S05]  /*ddb0*/  LOP3.LUT R7, R0, 0x80, R7, 0xf8, !PT ;  /* 0x0000008000077812 */ /* 0x000fca00078ef807 */
[----:B------:R0:W-:Y:S01]  /*ddc0*/  STG.E.U8 desc[UR36][R2.64], R7 ;  /* 0x0000000702007986 */ /* 0x0001e2000c101124 */
[----:B------:R-:W-:Y:S05]  /*ddd0*/  BRA `(.L_x_3681) ;  /* 0x00000000007c7947 */ /* 0x000fea0003800000 */
.L_x_3703:
        /* <DEDUP_REMOVED lines=10> */
[----:B---3--:R-:W-:-:S04]  /*de80*/  @P0 SHF.R.U32.HI R0, RZ, 0x15, R7 ;  /* 0x00000015ff000819 */ /* 0x008fc80000011607 */
[----:B------:R-:W-:-:S04]  /*de90*/  @P0 LOP3.LUT R0, R0, 0x1, RZ, 0xc0, !PT ;  /* 0x0000000100000812 */ /* 0x000fc800078ec0ff */
[----:B------:R-:W-:-:S04]  /*dea0*/  @P0 IADD3 R0, PT, PT, R7, 0x80fffff, R0 ;  /* 0x080fffff07000810 */ /* 0x000fc80007ffe000 */
[----:B------:R-:W-:Y:S01]  /*deb0*/  @P0 SHF.R.U32.HI R0, RZ, 0x15, R0 ;  /* 0x00000015ff000819 */ /* 0x000fe20000011600 */
[----:B------:R-:W-:Y:S01]  /*dec0*/  @!P0 FADD.FTZ R0, R6, 128 ;  /* 0x4300000006008421 */ /* 0x000fe20000010000 */
[----:B------:R-:W-:Y:S06]  /*ded0*/  BRA `(.L_x_3710) ;  /* 0x00000000000c7947 */ /* 0x000fec0003800000 */
.L_x_3709:
[----:B------:R-:W-:Y:S02]  /*dee0*/  ISETP.GT.U32.AND P0, PT, R6, 0x7f800000, PT ;  /* 0x7f8000000600780c */ /* 0x000fe40003f04070 */
[----:B---3--:R-:W-:-:S04]  /*def0*/  MOV R0, 0x7f ;  /* 0x0000007f00007802 */ /* 0x008fc80000000f00 */
[----:B------:R-:W-:-:S07]  /*df00*/  SEL R0, R0, 0x7c, P0 ;  /* 0x0000007c00007807 */ /* 0x000fce0000000000 */
.L_x_3710:
[----:B------:R-:W-:Y:S05]  /*df10*/  BSYNC.RECONVERGENT B0 ;  /* 0x0000000000007941 */ /* 0x000fea0003800200 */
.L_x_3708:
[----:B------:R-:W-:-:S04]  /*df20*/  SHF.R.U32.HI R5, RZ, 0x18, R7 ;  /* 0x00000018ff057819 */ /* 0x000fc80000011607 */
[----:B------:R-:W-:-:S05]  /*df30*/  LOP3.LUT R5, R0, 0x80, R5, 0xf8, !PT ;  /* 0x0000008000057812 */ /* 0x000fca00078ef805 */
[----:B------:R0:W-:Y:S01]  /*df40*/  STG.E.U8 desc[UR36][R2.64], R5 ;  /* 0x0000000502007986 */ /* 0x0001e2000c101124 */
[----:B------:R-:W-:Y:S05]  /*df50*/  BRA `(.L_x_3681) ;  /* 0x00000000001c7947 */ /* 0x000fea0003800000 */
.L_x_3702:
[----:B------:R-:W-:Y:S01]  /*df60*/  UMOV UR4, 0xf0000000 ;  /* 0xf000000000047882 */ /* 0x000fe20000000000 */
[----:B------:R-:W-:Y:S01]  /*df70*/  UMOV UR5, 0x380fffff ;  /* 0x380fffff00057882 */ /* 0x000fe20000000000 */
[----:B---3--:R-:W0:Y:S01]  /*df80*/  F2F.F32.F64 R0, R4 ;  /* 0x0000000400007310 */ /* 0x008e220000301000 */
[----:B------:R-:W-:-:S14]  /*df90*/  DSETP.GEU.AND P0, PT, |R4|, UR4, PT ;  /* 0x0000000404007e2a */ /* 0x000fdc000bf0e200 */
[----:B0-----:R-:W-:-:S05]  /*dfa0*/  @!P0 FMUL R0, R0, 1.175494350822287508e-38 ;  /* 0x0080000000008820 */ /* 0x001fca0000400000 */
[----:B------:R-:W-:-:S05]  /*dfb0*/  F2FP.BF16.F32.PACK_AB R0, RZ, R0 ;  /* 0x00000000ff00723e */ /* 0x000fca00000010ff */
[----:B------:R0:W-:Y:S02]  /*dfc0*/  STG.E.U16 desc[UR36][R2.64], R0 ;  /* 0x0000000002007986 */ /* 0x0001e4000c101524 */
.L_x_3681:
[----:B------:R-:W-:-:S07]  /*dfd0*/  VIADD R19, R19, 0x80 ;  /* 0x0000008013137836 */ /* 0x000fce0000000000 */
.L_x_3612:
[----:B------:R-:W-:Y:S05]  /*dfe0*/  BSYNC.RECONVERGENT B7 ;  /* 0x0000000000077941 */ /* 0x000fea0003800200 */
.L_x_3611:
[----:B------:R-:W5:Y:S02]  /*dff0*/  LDCU UR4, c[0x0][0x380] ;  /* 0x00007000ff0477ac */ /* 0x000f640008000800 */
[----:B-----5:R-:W-:-:S13]  /*e000*/  ISETP.GE.AND P0, PT, R19, UR4, PT ;  /* 0x0000000413007c0c */ /* 0x020fda000bf06270 */
[----:B------:R-:W-:Y:S05]  /*e010*/  @P0 EXIT ;  /* 0x000000000000094d */ /* 0x000fea0003800000 */
[----:B------:R-:W5:Y:S01]  /*e020*/  LDCU UR4, c[0x0][0x388] ;  /* 0x00007100ff0477ac */ /* 0x000f620008000800 */
[----:B------:R-:W-:Y:S01]  /*e030*/  HFMA2 R16, -RZ, RZ, 0, 0 ;  /* 0x00000000ff107431 */ /* 0x000fe200000001ff */
[----:B------:R-:W-:Y:S01]  /*e040*/  MOV R22, RZ ;  /* 0x000000ff00167202 */ /* 0x000fe20000000f00 */
[----:B01234-:R-:W-:Y:S01]  /*e050*/  IMAD.MOV.U32 R0, RZ, RZ, RZ ;  /* 0x000000ffff007224 */ /* 0x01ffe200078e00ff */
[----:B-----5:R-:W-:-:S09]  /*e060*/  UISETP.NE.AND UP0, UPT, UR4, URZ, UPT ;  /* 0x000000ff0400728c */ /* 0x020fd2000bf05270 */
        /* <DEDUP_REMOVED lines=349> */
.L_x_3711:
[----:B------:R-:W0:Y:S01]  /*f640*/  LDCU.64 UR6, c[0x0][0x5e8] ;  /* 0x0000bd00ff0677ac */ /* 0x000e220008000a00 */
[----:B------:R-:W-:Y:S01]  /*f650*/  BSSY.RECONVERGENT B6, `(.L_x_3712) ;  /* 0x00000ef000067945 */ /* 0x000fe20003800200 */
[----:B------:R-:W1:Y:S01]  /*f660*/  LDCU.64 UR8, c[0x0][0x5f0] ;  /* 0x0000be00ff0877ac */ /* 0x000e620008000a00 */
[----:B------:R-:W-:-:S04]  /*f670*/  UPRMT UR4, UR41, 0x7771, URZ ;  /* 0x0000777129047896 */ /* 0x000fc800080000ff */
[----:B------:R-:W-:Y:S01]  /*f680*/  UISETP.GT.AND UP0, UPT, UR4, 0x9, UPT ;  /* 0x000000090400788c */ /* 0x000fe2000bf04270 */
[----:B0-----:R-:W-:Y:S02]  /*f690*/  IADD3 R16, P0, PT, R16, UR6, RZ ;  /* 0x0000000610107c10 */ /* 0x001fe4000ff1e0ff */
[----:B-1----:R-:W-:-:S03]  /*f6a0*/  IADD3 R2, P1, PT, R0, UR8, RZ ;  /* 0x0000000800027c10 */ /* 0x002fc6000ff3e0ff */
        /* <DEDUP_REMOVED lines=14> */
.L_x_3716:
[----:B------:R-:W2:Y:S02]  /*f790*/  LDG.E.U8 R2, desc[UR36][R2.64] ;  /* 0x0000002402027981 */ /* 0x000ea4000c1e1100 */
[----:B--2---:R0:W1:Y:S01]  /*f7a0*/  I2F.F64.U16 R18, R2 ;  /* 0x0000000200127312 */ /* 0x0040620000101800 */
[----:B------:R-:W-:Y:S05]  /*f7b0*/  BRA `(.L_x_3718) ;  /* 0x0000000c00607947 */ /* 0x000fea0003800000 */
.L_x_3715:
        /* <DEDUP_REMOVED lines=9> */
.L_x_3720:
[----:B------:R-:W2:Y:S02]  /*f850*/  LDG.E R2, desc[UR36][R2.64] ;  /* 0x0000002402027981 */ /* 0x000ea4000c1e1900 */
[----:B--2---:R0:W1:Y:S01]  /*f860*/  I2F.F64 R18, R2 ;  /* 0x0000000200127312 */ /* 0x0040620000201c00 */
[----:B------:R-:W-:Y:S05]  /*f870*/  BRA `(.L_x_3718) ;  /* 0x0000000c00307947 */ /* 0x000fea0003800000 */
.L_x_3719:
[----:B------:R-:W2:Y:S02]  /*f880*/  LDG.E.U16 R2, desc[UR36][R2.64] ;  /* 0x0000002402027981 */ /* 0x000ea4000c1e1500 */
[----:B--2---:R0:W1:Y:S01]  /*f890*/  I2F.F64.S16 R18, R2 ;  /* 0x0000000200127312 */ /* 0x0040620000101c00 */
[----:B------:R-:W-:Y:S05]  /*f8a0*/  BRA `(.L_x_3718) ;  /* 0x0000000c00247947 */ /* 0x000fea0003800000 */
.L_x_3714:
        /* <DEDUP_REMOVED lines=8> */
[----:B------:R-:W2:Y:S01]  /*f930*/  F2F.F64.F32 R18, R18 ;  /* 0x0000001200127310 */ /* 0x000ea20000201800 */
[----:B------:R-:W-:Y:S05]  /*f940*/  BRA `(.L_x_3718) ;  /* 0x0000000800fc7947 */ /* 0x000fea0003800000 */
.L_x_3722:
[----:B------:R-:W2:Y:S02]  /*f950*/  LDG.E.U16 R0, desc[UR36][R2.64] ;  /* 0x0000002402007981 */ /* 0x000ea4000c1e1500 */
[----:B--2---:R-:W-:-:S05]  /*f960*/  HADD2.F32 R0, -RZ, R0.H0_H0 ;  /* 0x20000000ff007230 */ /* 0x004fca0000004100 */
[----:B------:R-:W-:-:S04]  /*f970*/  FMUL.FTZ R0, R0, 1 ;  /* 0x3f80000000007820 */ /* 0x000fc80000410000 */
[----:B------:R0:W1:Y:S01]  /*f980*/  F2F.F64.F32 R18, R0 ;  /* 0x0000000000127310 */ /* 0x0000620000201800 */
[----:B------:R-:W-:Y:S05]  /*f990*/  BRA `(.L_x_3718) ;  /* 0x0000000800e87947 */ /* 0x000fea0003800000 */
.L_x_3721:
        /* <DEDUP_REMOVED lines=8> */
[----:B------:R-:W3:Y:S01]  /*fa20*/  F2F.F64.F32 R18, R18 ;  /* 0x0000001200127310 */ /* 0x000ee20000201800 */
[----:B------:R-:W-:Y:S05]  /*fa30*/  BRA `(.L_x_3718) ;  /* 0x0000000800c07947 */ /* 0x000fea0003800000 */
.L_x_3724:
[----:B------:R-:W2:Y:S02]  /*fa40*/  LDG.E.U16 R2, desc[UR36][R2.64] ;  /* 0x0000002402027981 */ /* 0x000ea4000c1e1500 */
[----:B--2---:R-:W-:-:S05]  /*fa50*/  HADD2.F32 R0, -RZ, R2.H0_H0 ;  /* 0x20000002ff007230 */ /* 0x004fca0000004100 */
[----:B------:R-:W-:-:S04]  /*fa60*/  FMUL.FTZ R0, R0, 1 ;  /* 0x3f80000000007820 */ /* 0x000fc80000410000 */
[----:B------:R4:W0:Y:S01]  /*fa70*/  F2F.F64.F32 R18, R0 ;  /* 0x0000000000127310 */ /* 0x0008220000201800 */
[----:B------:R-:W-:Y:S05]  /*fa80*/  BRA `(.L_x_3718) ;  /* 0x0000000800ac7947 */ /* 0x000fea0003800000 */
.L_x_3723:
[----:B------:R0:W5:Y:S01]  /*fa90*/  LDG.E.64 R18, desc[UR36][R2.64] ;  /* 0x0000002402127981 */ /* 0x000162000c1e1b00 */
[----:B------:R-:W-:Y:S05]  /*faa0*/  BRA `(.L_x_3718) ;  /* 0x0000000800a47947 */ /* 0x000fea0003800000 */
.L_x_3713:
        /* <DEDUP_REMOVED lines=13> */
.L_x_3727:
[----:B------:R0:W5:Y:S01]  /*fb80*/  LDG.E.64 R18, desc[UR36][R2.64] ;  /* 0x0000002402127981 */ /* 0x000162000c1e1b00 */
[----:B------:R-:W-:Y:S05]  /*fb90*/  BRA `(.L_x_3718) ;  /* 0x0000000800687947 */ /* 0x000fea0003800000 */
.L_x_3726:
        /* <DEDUP_REMOVED lines=12> */
[----:B0-----:R-:W-:-:S04]  /*fc60*/  IADD3 R5, PT, PT, -R5, RZ, RZ ;  /* 0x000000ff05057210 */ /* 0x001fc80007ffe1ff */
[----:B------:R-:W-:-:S05]  /*fc70*/  VIADDMNMX.U32 R5, R5, R6, 0x4, !PT ;  /* 0x0000000405057446 */ /* 0x000fca0007800006 */
[----:B------:R-:W-:-:S05]  /*fc80*/  VIADD R5, R5, 0xfffffffc ;  /* 0xfffffffc05057836 */ /* 0x000fca0000000000 */
[C---:B------:R-:W-:Y:S02]  /*fc90*/  SHF.L.U32 R6, R4.reuse, R5, RZ ;  /* 0x0000000504067219 */ /* 0x040fe400000006ff */
[----:B------:R-:W-:Y:S01]  /*fca0*/  SHF.L.U32 R7, R5, 0x17, RZ ;  /* 0x0000001705077819 */ /* 0x000fe200000006ff */
[----:B------:R-:W-:-:S03]  /*fcb0*/  VIADD R5, R4, 0x1000000 ;  /* 0x0100000004057836 */ /* 0x000fc60000000000 */
[----:B------:R-:W-:Y:S02]  /*fcc0*/  LEA.HI R6, R6, -R7, RZ, 0x1c ;  /* 0x8000000706067211 */ /* 0x000fe400078fe0ff */
[----:B------:R-:W-:Y:S02]  /*fcd0*/  SHF.R.S32.HI R5, RZ, 0x8, R5 ;  /* 0x00000008ff057819 */ /* 0x000fe40000011405 */
[----:B------:R-:W-:-:S04]  /*fce0*/  IADD3 R6, PT, PT, R6, 0x3c000000, RZ ;  /* 0x3c00000006067810 */ /* 0x000fc80007ffe0ff */
[----:B------:R-:W-:-:S04]  /*fcf0*/  LOP3.LUT R5, R6, 0x7f800000, R5, 0xf8, !PT ;  /* 0x7f80000006057812 */ /* 0x000fc800078ef805 */
[----:B------:R-:W-:-:S04]  /*fd00*/  SEL R5, R5, RZ, P0 ;  /* 0x000000ff05057207 */ /* 0x000fc80000000000 */
[----:B------:R-:W-:-:S05]  /*fd10*/  LOP3.LUT R5, R5, 0x80000000, R0, 0xf8, !PT ;  /* 0x8000000005057812 */ /* 0x000fca00078ef800 */
[----:B------:R-:W-:-:S04]  /*fd20*/  FMUL.FTZ R5, R5, 1 ;  /* 0x3f80000005057820 */ /* 0x000fc80000410000 */
[----:B------:R0:W1:Y:S01]  /*fd30*/  F2F.F64.F32 R18, R5 ;  /* 0x0000000500127310 */ /* 0x0000620000201800 */
[----:B------:R-:W-:Y:S05]  /*fd40*/  BRA `(.L_x_3718) ;  /* 0x0000000400fc7947 */ /* 0x000fea0003800000 */
.L_x_3729:
        /* <DEDUP_REMOVED lines=14> */
.L_x_3728:
[----:B------:R-:W2:Y:S02]  /*fe30*/  LDG.E.U16 R0, desc[UR36][R2.64] ;  /* 0x0000002402007981 */ /* 0x000ea4000c1e1500 */
[----:B--2---:R-:W-:-:S04]  /*fe40*/  IMAD.U32 R0, R0, 0x10000, RZ ;  /* 0x0001000000007824 */ /* 0x004fc800078e00ff */
[----:B------:R-:W-:-:S04]  /*fe50*/  FMUL.FTZ R0, R0, 1 ;  /* 0x3f80000000007820 */ /* 0x000fc80000410000 */
[----:B------:R0:W1:Y:S01]  /*fe60*/  F2F.F64.F32 R18, R0 ;  /* 0x0000000000127310 */ /* 0x0000620000201800 */
[----:B------:R-:W-:Y:S05]  /*fe70*/  BRA `(.L_x_3718) ;  /* 0x0000000400b07947 */ /* 0x000fea0003800000 */
.L_x_3725:
        /* <DEDUP_REMOVED lines=11> */
.L_x_3732:
        /* <DEDUP_REMOVED lines=21> */
.L_x_3734:
[----:B------:R-:W-:Y:S05]  /*10080*/  BSYNC.RECONVERGENT B0 ;  /* 0x0000000000007941 */ /* 0x000fea0003800200 */
.L_x_3733:
[----:B------:R-:W-:Y:S02]  /*10090*/  SHF.L.U32 R0, R0, 0x14, RZ ;  /* 0x0000001400007819 */ /* 0x000fe400000006ff */
[----:B------:R-:W-:-:S04]  /*100a0*/  LEA R2, R2, 0x3b800000, 0x17 ;  /* 0x3b80000002027811 */ /* 0x000fc800078eb8ff */
[----:B------:R-:W-:-:S05]  /*100b0*/  LOP3.LUT R0, R2, R0, R7, 0xfe, !PT ;  /* 0x0000000002007212 */ /* 0x000fca00078efe07 */
[----:B------:R-:W-:-:S04]  /*100c0*/  FMUL.FTZ R0, R0, 1 ;  /* 0x3f80000000007820 */ /* 0x000fc80000410000 */
[----:B------:R0:W1:Y:S01]  /*100d0*/  F2F.F64.F32 R18, R0 ;  /* 0x0000000000127310 */ /* 0x0000620000201800 */
[----:B------:R-:W-:Y:S05]  /*100e0*/  BRA `(.L_x_3718) ;  /* 0x0000000400147947 */ /* 0x000fea0003800000 */
.L_x_3731:
        /* <DEDUP_REMOVED lines=21> */
.L_x_3736:
[----:B------:R-:W-:Y:S05]  /*10240*/  BSYNC.RECONVERGENT B0 ;  /* 0x0000000000007941 */ /* 0x000fea0003800200 */
.L_x_3735:
[----:B------:R-:W-:Y:S01]  /*10250*/  IMAD.SHL.U32 R0, R0, 0x200000, RZ ;  /* 0x0020000000007824 */ /* 0x000fe200078e00ff */
[----:B------:R-:W-:-:S04]  /*10260*/  LEA R2, R2, 0x37800000, 0x17 ;  /* 0x3780000002027811 */ /* 0x000fc800078eb8ff */
[----:B------:R-:W-:-:S05]  /*10270*/  LOP3.LUT R0, R2, R0, R7, 0xfe, !PT ;  /* 0x0000000002007212 */ /* 0x000fca00078efe07 */
[----:B------:R-:W-:-:S04]  /*10280*/  FMUL.FTZ R0, R0, 1 ;  /* 0x3f80000000007820 */ /* 0x000fc80000410000 */
[----:B------:R0:W1:Y:S01]  /*10290*/  F2F.F64.F32 R18, R0 ;  /* 0x0000000000127310 */ /* 0x0000620000201800 */
[----:B------:R-:W-:Y:S05]  /*102a0*/  BRA `(.L_x_3718) ;  /* 0x0000000000a47947 */ /* 0x000fea0003800000 */
.L_x_3730:
[----:B------:R-:W-:-:S09]  /*102b0*/  UISETP.NE.AND UP0, UPT, UR4, 0x1c, UPT ;  /* 0x0000001c0400788c */ /* 0x000fd2000bf05270 */
[----:B------:R-:W-:Y:S05]  /*102c0*/  BRA.U !UP0, `(.L_x_3737) ;  /* 0x0000000108947547 */ /* 0x000fea000b800000 */
[----:B------:R-:W-:-:S09]  /*102d0*/  UISETP.NE.AND UP0, UPT, UR4, 0x1d, UPT ;  /* 0x0000001d0400788c */ /* 0x000fd2000bf05270 */
[----:B------:R-:W-:Y:S05]  /*102e0*/  BRA.U !UP0, `(.L_x_3738) ;  /* 0x0000000108807547 */ /* 0x000fea000b800000 */
[----:B------:R-:W-:-:S09]  /*102f0*/  UISETP.NE.AND UP0, UPT, UR4, 0x2c, UPT ;  /* 0x0000002c0400788c */ /* 0x000fd2000bf05270 */
[----:B------:R-:W-:Y:S05]  /*10300*/  BRA.U UP0, `(.L_x_3717) ;  /* 0x0000000100307547 */ /* 0x000fea000b800000 */
[----:B------:R-:W2:Y:S01]  /*10310*/  LDG.E.U8 R0, desc[UR36][R2.64] ;  /* 0x0000002402007981 */ /* 0x000ea2000c1e1100 */
[----:B------:R-:W-:Y:S02]  /*10320*/  HFMA2 R18, -RZ, RZ, 0, 0 ;  /* 0x00000000ff127431 */ /* 0x000fe400000001ff */
[----:B------:R-:W-:Y:S01]  /*10330*/  IMAD.MOV.U32 R19, RZ, RZ, 0x38000000 ;  /* 0x38000000ff137424 */ /* 0x000fe200078e00ff */
[----:B--2---:R-:W-:-:S13]  /*10340*/  ISETP.NE.AND P0, PT, R0, RZ, PT ;  /* 0x000000ff0000720c */ /* 0x004fda0003f05270 */
[----:B------:R-:W-:Y:S05]  /*10350*/  @!P0 BRA `(.L_x_3718) ;  /* 0x0000000000788947 */ /* 0x000fea0003800000 */
[----:B------:R-:W-:-:S13]  /*10360*/  ISETP.NE.AND P0, PT, R0, 0xff, PT ;  /* 0x000000ff0000780c */ /* 0x000fda0003f05270 */
[----:B------:R-:W-:Y:S01]  /*10370*/  @P0 SHF.L.U32 R0, R0, 0x17, RZ ;  /* 0x0000001700000819 */ /* 0x000fe200000006ff */
[----:B------:R-:W-:Y:S01]  /*10380*/  @!P0 IMAD.MOV.U32 R18, RZ, RZ, 0x20000000 ;  /* 0x20000000ff128424 */ /* 0x000fe200078e00ff */
[----:B------:R-:W-:-:S03]  /*10390*/  @!P0 MOV R19, 0x7ff80000 ;  /* 0x7ff8000000138802 */ /* 0x000fc60000000f00 */
[----:B------:R-:W-:-:S04]  /*103a0*/  @P0 FMUL.FTZ R0, R0, 1 ;  /* 0x3f80000000000820 */ /* 0x000fc80000410000 */
[----:B------:R0:W1:Y:S01]  /*103b0*/  @P0 F2F.F64.F32 R18, R0 ;  /* 0x0000000000120310 */ /* 0x0000620000201800 */
[----:B------:R-:W-:Y:S05]  /*103c0*/  BRA `(.L_x_3718) ;  /* 0x00000000005c7947 */ /* 0x000fea0003800000 */
.L_x_3717:
        /* <DEDUP_REMOVED lines=10> */
[----:B-1----:R-:W-:Y:S01]  /*10470*/  IMAD.U32 R6, RZ, RZ, UR6 ;  /* 0x00000006ff067e24 */ /* 0x002fe2000f8e00ff */
[----:B------:R-:W-:Y:S01]  /*10480*/  MOV R7, UR7 ;  /* 0x0000000700077c02 */ /* 0x000fe20008000f00 */
[----:B---3--:R-:W-:Y:S01]  /*10490*/  IMAD.U32 R10, RZ, RZ, UR8 ;  /* 0x00000008ff0a7e24 */ /* 0x008fe2000f8e00ff */
[----:B------:R-:W-:-:S07]  /*104a0*/  MOV R11, UR9 ;  /* 0x00000009000b7c02 */ /* 0x000fce0008000f00 */
[----:B------:R-:W-:-:S07]  /*104b0*/  LEPC R20, `(.L_x_3739) ;  /* 0x000000001014794e */ /* 0x000fce0000000000 */
[----:B--2---:R-:W-:Y:S05]  /*104c0*/  CALL.ABS.NOINC R2 ;  /* 0x0000000002007343 */ /* 0x004fea0003c00000 */
.L_x_3739:
[----:B------:R-:W-:Y:S01]  /*104d0*/  CS2R R18, SRZ ;  /* 0x0000000000127805 */ /* 0x000fe2000001ff00 */
[----:B------:R-:W-:Y:S06]  /*104e0*/  BRA `(.L_x_3718) ;  /* 0x0000000000147947 */ /* 0x000fec0003800000 */
.L_x_3738:
[----:B------:R-:W2:Y:S02]  /*104f0*/  LDG.E.64 R18, desc[UR36][R2.64] ;  /* 0x0000002402127981 */ /* 0x000ea4000c1e1b00 */
[----:B--2---:R-:W0:Y:S01]  /*10500*/  I2F.F64.U64 R18, R18 ;  /* 0x0000001200127312 */ /* 0x004e220000301800 */
[----:B------:R-:W-:Y:S05]  /*10510*/  BRA `(.L_x_3718) ;  /* 0x0000000000087947 */ /* 0x000fea0003800000 */
.L_x_3737:
[----:B------:R-:W2:Y:S02]  /*10520*/  LDG.E R2, desc[UR36][R2.64] ;  /* 0x0000002402027981 */ /* 0x000ea4000c1e1900 */
[----:B--2---:R0:W1:Y:S02]  /*10530*/  I2F.F64.U32 R18, R2 ;  /* 0x0000000200127312 */ /* 0x0040640000201800 */
.L_x_3718:
[----:B------:R-:W-:Y:S05]  /*10540*/  BSYNC.RECONVERGENT B6 ;  /* 0x0000000000067941 */ /* 0x000fea0003800200 */
.L_x_3712:
[----:B------:R-:W4:Y:S01]  /*10550*/  LDCU.64 UR6, c[0x0][0x5f8] ;  /* 0x0000bf00ff0677ac */ /* 0x000f220008000a00 */
[----:B------:R-:W-:Y:S01]  /*10560*/  BSSY.RECONVERGENT B6, `(.L_x_3740) ;  /* 0x00000ec000067945 */ /* 0x000fe20003800200 */
[----:B------:R-:W-:-:S04]  /*10570*/  UPRMT UR4, UR41, 0x7772, URZ ;  /* 0x0000777229047896 */ /* 0x000fc800080000ff */
        /* <DEDUP_REMOVED lines=12> */
[----:B0-----:R-:W4:Y:S02]  /*10640*/  LDG.E.S8 R2, desc[UR36][R22.64] ;  /* 0x0000002416027981 */ /* 0x001f24000c1e1300 */
[----:B----4-:R-:W0:Y:S01]  /*10650*/  I2F.F64.S16 R2, R2 ;  /* 0x0000000200027312 */ /* 0x010e220000101c00 */
[----:B------:R-:W-:Y:S05]  /*10660*/  BRA `(.L_x_3746) ;  /* 0x0000000c006c7947 */ /* 0x000fea0003800000 */
.L_x_3744:
[----:B0-----:R-:W4:Y:S02]  /*10670*/  LDG.E.U8 R2, desc[UR36][R22.64] ;  /* 0x0000002416027981 */ /* 0x001f24000c1e1100 */
[----:B----4-:R-:W4:Y:S01]  /*10680*/  I2F.F64.U16 R2, R2 ;  /* 0x0000000200027312 */ /* 0x010f220000101800 */
[----:B------:R-:W-:Y:S05]  /*10690*/  BRA `(.L_x_3746) ;  /* 0x0000000c00607947 */ /* 0x000fea0003800000 */
.L_x_3743:
[----:B------:R-:W-:-:S09]  /*106a0*/  UISETP.NE.AND UP0, UPT, UR4, 0x2, UPT ;  /* 0x000000020400788c */ /* 0x000fd2000bf05270 */
[----:B------:R-:W-:Y:S05]  /*106b0*/  BRA.U !UP0, `(.L_x_3747) ;  /* 0x0000000108287547 */ /* 0x000fea000b800000 */
[----:B------:R-:W-:-:S09]  /*106c0*/  UISETP.NE.AND UP0, UPT, UR4, 0x3, UPT ;  /* 0x000000030400788c */ /* 0x000fd2000bf05270 */
[----:B------:R-:W-:Y:S05]  /*106d0*/  BRA.U !UP0, `(.L_x_3748) ;  /* 0x0000000108147547 */ /* 0x000fea000b800000 */
[----:B------:R-:W-:-:S09]  /*106e0*/  UISETP.NE.AND UP0, UPT, UR4, 0x4, UPT ;  /* 0x000000040400788c */ /* 0x000fd2000bf05270 */
[----:B------:R-:W-:Y:S05]  /*106f0*/  BRA.U UP0, `(.L_x_3745) ;  /* 0x0000000900ec7547 */ /* 0x000fea000b800000 */
[----:B0-----:R-:W4:Y:S02]  /*10700*/  LDG.E.64 R2, desc[UR36][R22.64] ;  /* 0x0000002416027981 */ /* 0x001f24000c1e1b00 */
[----:B----4-:R-:W0:Y:S01]  /*10710*/  I2F.F64.S64 R2, R2 ;  /* 0x0000000200027312 */ /* 0x010e220000301c00 */
[----:B------:R-:W-:Y:S05]  /*10720*/  BRA `(.L_x_3746) ;  /* 0x0000000c003c7947 */ /* 0x000fea0003800000 */
.L_x_3748:
[----:B0-----:R-:W4:Y:S02]  /*10730*/  LDG.E R2, desc[UR36][R22.64] ;  /* 0x0000002416027981 */ /* 0x001f24000c1e1900 */
[----:B----4-:R-:W0:Y:S01]  /*10740*/  I2F.F64 R2, R2 ;  /* 0x0000000200027312 */ /* 0x010e220000201c00 */
[----:B------:R-:W-:Y:S05]  /*10750*/  BRA `(.L_x_3746) ;  /* 0x0000000c00307947 */ /* 0x000fea0003800000 */
.L_x_3747:
[----:B0-----:R-:W4:Y:S02]  /*10760*/  LDG.E.U16 R2, desc[UR36][R22.64] ;  /* 0x0000002416027981 */ /* 0x001f24000c1e1500 */
[----:B----4-:R-:W0:Y:S01]  /*10770*/  I2F.F64.S16 R2, R2 ;  /* 0x0000000200027312 */ /* 0x010e220000101c00 */
[----:B------:R-:W-:Y:S05]  /*10780*/  BRA `(.L_x_3746) ;  /* 0x0000000c00247947 */ /* 0x000fea0003800000 */
.L_x_3742:
[----:B------:R-:W-:-:S09]  /*10790*/  UISETP.GT.AND UP0, UPT, UR4, 0x6, UPT ;  /* 0x000000060400788c */ /* 0x000fd2000bf04270 */
[----:B------:R-:W-:Y:S05]  /*107a0*/  BRA.U UP0, `(.L_x_3749) ;  /* 0x0000000100347547 */ /* 0x000fea000b800000 */
[----:B------:R-:W-:-:S09]  /*107b0*/  UISETP.NE.AND UP0, UPT, UR4, 0x5, UPT ;  /* 0x000000050400788c */ /* 0x000fd2000bf05270 */
[----:B------:R-:W-:Y:S05]  /*107c0*/  BRA.U !UP0, `(.L_x_3750) ;  /* 0x0000000108187547 */ /* 0x000fea000b800000 */
[----:B------:R-:W-:-:S09]  /*107d0*/  UISETP.NE.AND UP0, UPT, UR4, 0x6, UPT ;  /* 0x000000060400788c */ /* 0x000fd2000bf05270 */
[----:B------:R-:W-:Y:S05]  /*107e0*/  BRA.U UP0, `(.L_x_3745) ;  /* 0x0000000900b07547 */ /* 0x000fea000b800000 */
[----:B0-----:R-:W4:Y:S02]  /*107f0*/  LDG.E R2, desc[UR36][R22.64] ;  /* 0x0000002416027981 */ /* 0x001f24000c1e1900 */
[----:B----4-:R-:W-:-:S06]  /*10800*/  FMUL.FTZ R2, R2, 1 ;  /* 0x3f80000002027820 */ /* 0x010fcc0000410000 */
[----:B------:R-:W0:Y:S01]  /*10810*/  F2F.F64.F32 R2, R2 ;  /* 0x0000000200027310 */ /* 0x000e220000201800 */
[----:B------:R-:W-:Y:S05]  /*10820*/  BRA `(.L_x_3746) ;  /* 0x0000000800fc7947 */ /* 0x000fea0003800000 */
.L_x_3750:
[----:B0-----:R-:W4:Y:S02]  /*10830*/  LDG.E.U16 R0, desc[UR36][R22.64] ;  /* 0x0000002416007981 */ /* 0x001f24000c1e1500 */
[----:B----4-:R-:W-:-:S05]  /*10840*/  HADD2.F32 R0, -RZ, R0.H0_H0 ;  /* 0x20000000ff007230 */ /* 0x010fca0000004100 */
[----:B------:R-:W-:-:S04]  /*10850*/  FMUL.FTZ R0, R0, 1 ;  /* 0x3f80000000007820 */ /* 0x000fc80000410000 */
[----:B------:R0:W4:Y:S01]  /*10860*/  F2F.F64.F32 R2, R0 ;  /* 0x0000000000027310 */ /* 0x0001220000201800 */
[----:B------:R-:W-:Y:S05]  /*10870*/  BRA `(.L_x_3746) ;  /* 0x0000000800e87947 */ /* 0x000fea0003800000 */
.L_x_3749:
        /* <DEDUP_REMOVED lines=10> */
.L_x_3752:
[----:B------:R-:W0:Y:S02]  /*10920*/  LDG.E.U16 R22, desc[UR36][R22.64] ;  /* 0x0000002416167981 */ /* 0x000e24000c1e1500 */
[----:B0-----:R-:W-:-:S05]  /*10930*/  HADD2.F32 R0, -RZ, R22.H0_H0 ;  /* 0x20000016ff007230 */ /* 0x001fca0000004100 */
[----:B------:R-:W-:-:S04]  /*10940*/  FMUL.FTZ R0, R0, 1 ;  /* 0x3f80000000007820 */ /* 0x000fc80000410000 */
[----:B------:R0:W4:Y:S01]  /*10950*/  F2F.F64.F32 R2, R0 ;  /* 0x0000000000027310 */ /* 0x0001220000201800 */
[----:B------:R-:W-:Y:S05]  /*10960*/  BRA `(.L_x_3746) ;  /* 0x0000000800ac7947 */ /* 0x000fea0003800000 */
.L_x_3751:
[----:B0-----:R0:W5:Y:S01]  /*10970*/  LDG.E.64 R2, desc[UR36][R22.64] ;  /* 0x0000002416027981 */ /* 0x001162000c1e1b00 */
[----:B------:R-:W-:Y:S05]  /*10980*/  BRA `(.L_x_3746) ;  /* 0x0000000800a47947 */ /* 0x000fea0003800000 */
.L_x_3741:
        /* <DEDUP_REMOVED lines=8> */
[----:B------:R-:W4:Y:S01]  /*10a10*/  LDG.E.U8 R22, desc[UR36][R22.64] ;  /* 0x0000002416167981 */ /* 0x000f22000c1e1100 */
[----:B0-----:R-:W-:Y:S01]  /*10a20*/  IMAD.MOV.U32 R2, RZ, RZ, RZ ;  /* 0x000000ffff027224 */ /* 0x001fe200078e00ff */
[----:B----4-:R-:W-:-:S04]  /*10a30*/  ISETP.NE.AND P0, PT, R22, RZ, PT ;  /* 0x000000ff1600720c */ /* 0x010fc80003f05270 */
[----:B------:R-:W-:Y:S01]  /*10a40*/  FSEL R3, RZ, 1.875, !P0 ;  /* 0x3ff00000ff037808 */ /* 0x000fe20004000000 */
[----:B------:R-:W-:Y:S08]  /*10a50*/  BRA `(.L_x_3746) ;  /* 0x0000000800707947 */ /* 0x000ff00003800000 */
.L_x_3755:
[----:B0-----:R0:W5:Y:S01]  /*10a60*/  LDG.E.64 R2, desc[UR36][R22.64] ;  /* 0x0000002416027981 */ /* 0x001162000c1e1b00 */
[----:B------:R-:W-:Y:S05]  /*10a70*/  BRA `(.L_x_3746) ;  /* 0x0000000800687947 */ /* 0x000fea0003800000 */
.L_x_3754:
[----:B------:R-:W-:-:S09]  /*10a80*/  UISETP.NE.AND UP0, UPT, UR4, 0xf, UPT ;  /* 0x0000000f0400788c */ /* 0x000fd2000bf05270 */
[----:B------:R-:W-:Y:S05]  /*10a90*/  BRA.U !UP0, `(.L_x_3756) ;  /* 0x00000001089c7547 */ /* 0x000fea000b800000 */
[----:B------:R-:W-:-:S09]  /*10aa0*/  UISETP.NE.AND UP0, UPT, UR4, 0x17, UPT ;  /* 0x000000170400788c */ /* 0x000fd2000bf05270 */
[----:B------:R-:W-:Y:S05]  /*10ab0*/  BRA.U !UP0, `(.L_x_3757) ;  /* 0x00000001085c7547 */ /* 0x000fea000b800000 */
[----:B------:R-:W-:-:S09]  /*10ac0*/  UISETP.NE.AND UP0, UPT, UR4, 0x18, UPT ;  /* 0x000000180400788c */ /* 0x000fd2000bf05270 */
[----:B------:R-:W-:Y:S05]  /*10ad0*/  BRA.U UP0, `(.L_x_3745) ;  /* 0x0000000500f47547 */ /* 0x000fea000b800000 */
[----:B0-----:R-:W4:Y:S01]  /*10ae0*/  LDG.E.U8 R0, desc[UR36][R22.64] ;  /* 0x0000002416007981 */ /* 0x001f22000c1e1100 */
[----:B------:R-:W-:Y:S01]  /*10af0*/  IMAD.MOV.U32 R4, RZ, RZ, 0x1f ;  /* 0x0000001fff047424 */ /* 0x000fe200078e00ff */
[----:B----4-:R-:W-:-:S04]  /*10b00*/  SHF.L.U32 R0, R0, 0x18, RZ ;  /* 0x0000001800007819 */ /* 0x010fc800000006ff */
        /* <DEDUP_REMOVED lines=15> */
[----:B------:R-:W-:-:S06]  /*10c00*/  FMUL.FTZ R3, R3, 1 ;  /* 0x3f80000003037820 */ /* 0x000fcc0000410000 */
[----:B------:R-:W0:Y:S01]  /*10c10*/  F2F.F64.F32 R2, R3 ;  /* 0x0000000300027310 */ /* 0x000e220000201800 */
[----:B------:R-:W-:Y:S05]  /*10c20*/  BRA `(.L_x_3746) ;  /* 0x0000000400fc7947 */ /* 0x000fea0003800000 */
.L_x_3757:
[----:B0-----:R-:W4:Y:S02]  /*10c30*/  LDG.E.U8 R3, desc[UR36][R22.64] ;  /* 0x0000002416037981 */ /* 0x001f24000c1e1100 */
[C---:B----4-:R-:W-:Y:S01]  /*10c40*/  IMAD.SHL.U32 R0, R3.reuse, 0x2000000, RZ ;  /* 0x0200000003007824 */ /* 0x050fe200078e00ff */
        /* <DEDUP_REMOVED lines=10> */
[----:B------:R0:W4:Y:S01]  /*10cf0*/  F2F.F64.F32 R2, R0 ;  /* 0x0000000000027310 */ /* 0x0001220000201800 */
[----:B------:R-:W-:Y:S05]  /*10d00*/  BRA `(.L_x_3746) ;  /* 0x0000000400c47947 */ /* 0x000fea0003800000 */
.L_x_3756:
[----:B0-----:R-:W4:Y:S02]  /*10d10*/  LDG.E.U16 R0, desc[UR36][R22.64] ;  /* 0x0000002416007981 */ /* 0x001f24000c1e1500 */
[----:B----4-:R-:W-:-:S04]  /*10d20*/  IMAD.U32 R0, R0, 0x10000, RZ ;  /* 0x0001000000007824 */ /* 0x010fc800078e00ff */
[----:B------:R-:W-:-:S04]  /*10d30*/  FMUL.FTZ R0, R0, 1 ;  /* 0x3f80000000007820 */ /* 0x000fc80000410000 */
[----:B------:R0:W4:Y:S01]  /*10d40*/  F2F.F64.F32 R2, R0 ;  /* 0x0000000000027310 */ /* 0x0001220000201800 */
[----:B------:R-:W-:Y:S05]  /*10d50*/  BRA `(.L_x_3746) ;  /* 0x0000000400b07947 */ /* 0x000fea0003800000 */
.L_x_3753:
        /* <DEDUP_REMOVED lines=8> */
[----:B0-----:R-:W4:Y:S02]  /*10de0*/  LDG.E.U16 R2, desc[UR36][R22.64] ;  /* 0x0000002416027981 */ /* 0x001f24000c1e1500 */
[----:B----4-:R-:W0:Y:S01]  /*10df0*/  I2F.F64.U16 R2, R2 ;  /* 0x0000000200027312 */ /* 0x010e220000101800 */
[----:B------:R-:W-:Y:S05]  /*10e00*/  BRA `(.L_x_3746) ;  /* 0x0000000400847947 */ /* 0x000fea0003800000 */
.L_x_3760:
[----:B------:R-:W4:Y:S01]  /*10e10*/  LDG.E.U8 R22, desc[UR36][R22.64] ;  /* 0x0000002416167981 */ /* 0x000f22000c1e1100 */
[----:B0-----:R-:W-:Y:S02]  /*10e20*/  CS2R R2, SRZ ;  /* 0x0000000000027805 */ /* 0x001fe4000001ff00 */
[----:B----4-:R-:W-:-:S13]  /*10e30*/  ISETP.NE.AND P0, PT, R22, RZ, PT ;  /* 0x000000ff1600720c */ /* 0x010fda0003f05270 */
        /* <DEDUP_REMOVED lines=18> */
.L_x_3762:
[----:B------:R-:W-:Y:S05]  /*10f60*/  BSYNC.RECONVERGENT B0 ;  /* 0x0000000000007941 */ /* 0x000fea0003800200 */
.L_x_3761:
[----:B------:R-:W-:Y:S02]  /*10f70*/  SHF.L.U32 R0, R0, 0x14, RZ ;  /* 0x0000001400007819 */ /* 0x000fe400000006ff */
[----:B------:R-:W-:-:S04]  /*10f80*/  LEA R2, R2, 0x3b800000, 0x17 ;  /* 0x3b80000002027811 */ /* 0x000fc800078eb8ff */
[----:B------:R-:W-:-:S05]  /*10f90*/  LOP3.LUT R0, R2, R0, R7, 0xfe, !PT ;  /* 0x0000000002007212 */ /* 0x000fca00078efe07 */
[----:B------:R-:W-:-:S04]  /*10fa0*/  FMUL.FTZ R0, R0, 1 ;  /* 0x3f80000000007820 */ /* 0x000fc80000410000 */
[----:B------:R0:W4:Y:S01]  /*10fb0*/  F2F.F64.F32 R2, R0 ;  /* 0x0000000000027310 */ /* 0x0001220000201800 */
[----:B------:R-:W-:Y:S05]  /*10fc0*/  BRA `(.L_x_3746) ;  /* 0x0000000400147947 */ /* 0x000fea0003800000 */
.L_x_3759:
[----:B------:R-:W4:Y:S01]  /*10fd0*/  LDG.E.U8 R22, desc[UR36][R22.64] ;  /* 0x0000002416167981 */ /* 0x000f22000c1e1100 */
[----:B0-----:R-:W-:Y:S02]  /*10fe0*/  CS2R R2, SRZ ;  /* 0x0000000000027805 */ /* 0x001fe4000001ff00 */
[----:B----4-:R-:W-:-:S13]  /*10ff0*/  ISETP.NE.AND P0, PT, R22, RZ, PT ;  /* 0x000000ff1600720c */ /* 0x010fda0003f05270 */
        /* <DEDUP_REMOVED lines=18> */
.L_x_3764:
[----:B------:R-:W-:Y:S05]  /*11120*/  BSYNC.RECONVERGENT B0 ;  /* 0x0000000000007941 */ /* 0x000fea0003800200 */
.L_x_3763:
[----:B------:R-:W-:Y:S01]  /*11130*/  IMAD.SHL.U32 R0, R0, 0x200000, RZ ;  /* 0x0020000000007824 */ /* 0x000fe200078e00ff */
[----:B------:R-:W-:-:S04]  /*11140*/  LEA R2, R2, 0x37800000, 0x17 ;  /* 0x3780000002027811 */ /* 0x000fc800078eb8ff */
[----:B------:R-:W-:-:S05]  /*11150*/  LOP3.LUT R0, R2, R0, R7, 0xfe, !PT ;  /* 0x0000000002007212 */ /* 0x000fca00078efe07 */
[----:B------:R-:W-:-:S04]  /*11160*/  FMUL.FTZ R0, R0, 1 ;  /* 0x3f80000000007820 */ /* 0x000fc80000410000 */
[----:B------:R0:W4:Y:S01]  /*11170*/  F2F.F64.F32 R2, R0 ;  /* 0x0000000000027310 */ /* 0x0001220000201800 */
[----:B------:R-:W-:Y:S05]  /*11180*/  BRA `(.L_x_3746) ;  /* 0x0000000000a47947 */ /* 0x000fea0003800000 */
.L_x_3758:
[----:B------:R-:W-:-:S09]  /*11190*/  UISETP.NE.AND UP0, UPT, UR4, 0x1c, UPT ;  /* 0x0000001c0400788c */ /* 0x000fd2000bf05270 */
[----:B------:R-:W-:Y:S05]  /*111a0*/  BRA.U !UP0, `(.L_x_3765) ;  /* 0x0000000108947547 */ /* 0x000fea000b800000 */
[----:B------:R-:W-:-:S09]  /*111b0*/  UISETP.NE.AND UP0, UPT, UR4, 0x1d, UPT ;  /* 0x0000001d0400788c */ /* 0x000fd2000bf05270 */
[----:B------:R-:W-:Y:S05]  /*111c0*/  BRA.U !UP0, `(.L_x_3766) ;  /* 0x0000000108807547 */ /* 0x000fea000b800000 */
[----:B------:R-:W-:-:S09]  /*111d0*/  UISETP.NE.AND UP0, UPT, UR4, 0x2c, UPT ;  /* 0x0000002c0400788c */ /* 0x000fd2000bf05270 */
[----:B------:R-:W-:Y:S05]  /*111e0*/  BRA.U UP0, `(.L_x_3745) ;  /* 0x0000000100307547 */ /* 0x000fea000b800000 */
[----:B0-----:R-:W4:Y:S01]  /*111f0*/  LDG.E.U8 R0, desc[UR36][R22.64] ;  /* 0x0000002416007981 */ /* 0x001f22000c1e1100 */
[----:B------:R-:W-:Y:S02]  /*11200*/  HFMA2 R2, -RZ, RZ, 0, 0 ;  /* 0x00000000ff027431 */ /* 0x000fe400000001ff */
[----:B------:R-:W-:Y:S01]  /*11210*/  IMAD.MOV.U32 R3, RZ, RZ, 0x38000000 ;  /* 0x38000000ff037424 */ /* 0x000fe200078e00ff */
[----:B----4-:R-:W-:-:S13]  /*11220*/  ISETP.NE.AND P0, PT, R0, RZ, PT ;  /* 0x000000ff0000720c */ /* 0x010fda0003f05270 */
[----:B------:R-:W-:Y:S05]  /*11230*/  @!P0 BRA `(.L_x_3746) ;  /* 0x0000000000788947 */ /* 0x000fea0003800000 */
[----:B------:R-:W-:-:S13]  /*11240*/  ISETP.NE.AND P0, PT, R0, 0xff, PT ;  /* 0x000000ff0000780c */ /* 0x000fda0003f05270 */
[----:B------:R-:W-:Y:S01]  /*11250*/  @P0 SHF.L.U32 R0, R0, 0x17, RZ ;  /* 0x0000001700000819 */ /* 0x000fe200000006ff */
[----:B------:R-:W-:Y:S01]  /*11260*/  @!P0 IMAD.MOV.U32 R2, RZ, RZ, 0x20000000 ;  /* 0x20000000ff028424 */ /* 0x000fe200078e00ff */
[----:B------:R-:W-:-:S03]  /*11270*/  @!P0 MOV R3, 0x7ff80000 ;  /* 0x7ff8000000038802 */ /* 0x000fc60000000f00 */
[----:B------:R-:W-:-:S04]  /*11280*/  @P0 FMUL.FTZ R0, R0, 1 ;  /* 0x3f80000000000820 */ /* 0x000fc80000410000 */
[----:B------:R0:W4:Y:S01]  /*11290*/  @P0 F2F.F64.F32 R2, R0 ;  /* 0x0000000000020310 */ /* 0x0001220000201800 */
[----:B------:R-:W-:Y:S05]  /*112a0*/  BRA `(.L_x_3746) ;  /* 0x00000000005c7947 */ /* 0x000fea0003800000 */
.L_x_3745:
[----:B0-----:R-:W-:Y:S01]  /*112b0*/  MOV R2, 0x0 ;  /* 0x0000000000027802 */ /* 0x001fe20000000f00 */
[----:B------:R-:W0:Y:S01]  /*112c0*/  LDCU.64 UR4, c[0x4][0x128] ;  /* 0x01002500ff0477ac */ /* 0x000e220008000a00 */
[----:B------:R-:W-:Y:S02]  /*112d0*/  HFMA2 R12, -RZ, RZ, 0, 5.9604644775390625e-08 ;  /* 0x00000001ff0c7431 */ /* 0x000fe400000001ff */
[----:B------:R-:W-:Y:S01]  /*112e0*/  IMAD.MOV.U32 R8, RZ, RZ, 0x4e ;  /* 0x0000004eff087424 */ /* 0x000fe200078e00ff */
[----:B------:R-:W4:Y:S01]  /*112f0*/  LDCU.64 UR6, c[0x4][0x130] ;  /* 0x01002600ff0677ac */ /* 0x000f220008000a00 */
[----:B------:R-:W1:Y:S01]  /*11300*/  LDC.64 R2, c[0x4][R2] ;  /* 0x0100000002027b82 */ /* 0x000e620000000a00 */
[----:B------:R-:W-:Y:S01]  /*11310*/  IMAD.MOV.U32 R13, RZ, RZ, RZ ;  /* 0x000000ffff0d7224 */ /* 0x000fe200078e00ff */
[----:B------:R-:W2:Y:S01]  /*11320*/  LDCU.64 UR8, c[0x4][0x8] ;  /* 0x01000100ff0877ac */ /* 0x000ea20008000a00 */
[----:B0-----:R-:W-:Y:S01]  /*11330*/  IMAD.U32 R4, RZ, RZ, UR4 ;  /* 0x00000004ff047e24 */ /* 0x001fe2000f8e00ff */
[----:B------:R-:W-:Y:S01]  /*11340*/  MOV R5, UR5 ;  /* 0x0000000500057c02 */ /* 0x000fe20008000f00 */
[----:B----4-:R-:W-:Y:S01]  /*11350*/  IMAD.U32 R6, RZ, RZ, UR6 ;  /* 0x00000006ff067e24 */ /* 0x010fe2000f8e00ff */
[----:B------:R-:W-:Y:S01]  /*11360*/  MOV R7, UR7 ;  /* 0x0000000700077c02 */ /* 0x000fe20008000f00 */
[----:B--2---:R-:W-:Y:S01]  /*11370*/  IMAD.U32 R10, RZ, RZ, UR8 ;  /* 0x00000008ff0a7e24 */ /* 0x004fe2000f8e00ff */
[----:B------:R-:W-:-:S07]  /*11380*/  MOV R11, UR9 ;  /* 0x00000009000b7c02 */ /* 0x000fce0008000f00 */
[----:B------:R-:W-:-:S07]  /*11390*/  LEPC R20, `(.L_x_3767) ;  /* 0x000000001014794e */ /* 0x000fce0000000000 */
[----:B-1-3-5:R-:W-:Y:S05]  /*113a0*/  CALL.ABS.NOINC R2 ;  /* 0x0000000002007343 */ /* 0x02afea0003c00000 */
.L_x_3767:
[----:B------:R-:W-:Y:S01]  /*113b0*/  CS2R R2, SRZ ;  /* 0x0000000000027805 */ /* 0x000fe2000001ff00 */
[----:B------:R-:W-:Y:S06]  /*113c0*/  BRA `(.L_x_3746) ;  /* 0x0000000000147947 */ /* 0x000fec0003800000 */
.L_x_3766:
[----:B0-----:R-:W4:Y:S02]  /*113d0*/  LDG.E.64 R2, desc[UR36][R22.64] ;  /* 0x0000002416027981 */ /* 0x001f24000c1e1b00 */
[----:B----4-:R-:W0:Y:S01]  /*113e0*/  I2F.F64.U64 R2, R2 ;  /* 0x0000000200027312 */ /* 0x010e220000301800 */
[----:B------:R-:W-:Y:S05]  /*113f0*/  BRA `(.L_x_3746) ;  /* 0x0000000000087947 */ /* 0x000fea0003800000 */
.L_x_3765:
[----:B0-----:R-:W4:Y:S02]  /*11400*/  LDG.E R2, desc[UR36][R22.64] ;  /* 0x0000002416027981 */ /* 0x001f24000c1e1900 */
[----:B----4-:R-:W0:Y:S02]  /*11410*/  I2F.F64.U32 R2, R2 ;  /* 0x0000000200027312 */ /* 0x010e240000201800 */
.L_x_3746:
[----:B------:R-:W-:Y:S05]  /*11420*/  BSYNC.RECONVERGENT B6 ;  /* 0x0000000000067941 */ /* 0x000fea0003800200 */
.L_x_3740:
[----:B------:R-:W-:Y:S01]  /*11430*/  UISETP.NE.AND UP0, UPT, UR40, URZ, UPT ;  /* 0x000000ff2800728c */ /* 0x000fe2000bf05270 */
[----:B------:R-:W-:Y:S08]  /*11440*/  BSSY.RECONVERGENT B0, `(.L_x_3768) ;  /* 0x0000052000007945 */ /* 0x000ff00003800200 */
[----:B------:R-:W-:Y:S05]  /*11450*/  BRA.U !UP0, `(.L_x_3769) ;  /* 0x0000000108247547 */ /* 0x000fea000b800000 */
[----:B0---45:R-:W-:-:S14]  /*11460*/  DSETP.GTU.AND P0, PT, R2, RZ, PT ;  /* 0x000000ff0200722a */ /* 0x031fdc0003f0c000 */
[----:B------:R-:W0:Y:S08]  /*11470*/  @!P0 LDC.64 R6, c[0x0][0x600] ;  /* 0x00018000ff068b82 */ /* 0x000e300000000a00 */
[----:B------:R-:W1:Y:S08]  /*11480*/  @!P0 LDC.64 R4, c[0x0][0x610] ;  /* 0x00018400ff048b82 */ /* 0x000e700000000a00 */
[----:B------:R-:W4:Y:S01]  /*11490*/  @P0 LDC.64 R8, c[0x0][0x608] ;  /* 0x00018200ff080b82 */ /* 0x000f220000000a00 */
[----:B0-----:R-:W-:-:S02]  /*114a0*/  @!P0 DADD R2, R2, R6 ;  /* 0x0000000002028229 */ /* 0x001fc40000000006 */
[----:B-123--:R-:W-:-:S08]  /*114b0*/  @!P0 DMUL R4, R18, R4 ;  /* 0x0000000412048228 */ /* 0x00efd00000000000 */
[----:B------:R-:W-:Y:S02]  /*114c0*/  @!P0 DMUL R4, R4, R2 ;  /* 0x0000000204048228 */ /* 0x000fe40000000000 */
[----:B----4-:R-:W-:Y:S01]  /*114d0*/  @P0 DMUL R4, R18, R8 ;  /* 0x0000000812040228 */ /* 0x010fe20000000000 */
[----:B------:R-:W-:Y:S10]  /*114e0*/  BRA `(.L_x_3770) ;  /* 0x00000004001c7947 */ /* 0x000ff40003800000 */
.L_x_3769:
[----:B0---45:R-:W-:-:S14]  /*114f0*/  DSETP.GTU.AND P0, PT, R2, RZ, PT ;  /* 0x000000ff0200722a */ /* 0x031fdc0003f0c000 */
[----:B------:R-:W-:Y:S05]  /*11500*/  @P0 BRA `(.L_x_3771) ;  /* 0x00000004000c0947 */ /* 0x000fea0003800000 */
[----:B------:R-:W0:Y:S01]  /*11510*/  LDCU.64 UR4, c[0x0][0x610] ;  /* 0x0000c200ff0477ac */ /* 0x000e220008000a00 */
[----:B------:R-:W-:Y:S01]  /*11520*/  MOV R4, 0x652b82fe ;  /* 0x652b82fe00047802 */ /* 0x000fe20000000f00 */
[----:B------:R-:W-:Y:S01]  /*11530*/  IMAD.MOV.U32 R5, RZ, RZ, 0x3ff71547 ;  /* 0x3ff71547ff057424 */ /* 0x000fe200078e00ff */
[----:B------:R-:W-:Y:S01]  /*11540*/  BSSY.RECONVERGENT B1, `(.L_x_3772) ;  /* 0x000003d000017945 */ /* 0x000fe20003800200 */
[----:B------:R-:W-:Y:S01]  /*11550*/  UMOV UR6, 0xfefa39ef ;  /* 0xfefa39ef00067882 */ /* 0x000fe20000000000 */
[----:B------:R-:W-:Y:S01]  /*11560*/  UMOV UR7, 0x3fe62e42 ;  /* 0x3fe62e4200077882 */ /* 0x000fe20000000000 */
[----:B0-----:R-:W-:-:S08]  /*11570*/  DMUL R2, R2, UR4 ;  /* 0x0000000402027c28 */ /* 0x001fd00008000000 */
        /* <DEDUP_REMOVED lines=8> */
[----:B------:R-:W-:Y:S01]  /*11600*/  MOV R8, 0xfca213ea ;  /* 0xfca213ea00087802 */ /* 0x000fe20000000f00 */
[----:B------:R-:W-:Y:S01]  /*11610*/  IMAD.MOV.U32 R9, RZ, RZ, 0x3e928af3 ;  /* 0x3e928af3ff097424 */ /* 0x000fe200078e00ff */
        /* <DEDUP_REMOVED lines=25> */
[C---:B------:R-:W-:Y:S01]  /*117b0*/  DFMA R8, R6.reuse, R8, UR6 ;  /* 0x0000000606087e2b */ /* 0x040fe20008000008 */
[----:B------:R-:W0:Y:S07]  /*117c0*/  LDCU.64 UR6, c[0x0][0x600] ;  /* 0x0000c000ff0677ac */ /* 0x000e2e0008000a00 */
[----:B------:R-:W-:-:S08]  /*117d0*/  DFMA R8, R6, R8, 1 ;  /* 0x3ff000000608742b */ /* 0x000fd00000000008 */
[----:B------:R-:W-:Y:S02]  /*117e0*/  DFMA R10, R6, R8, 1 ;  /* 0x3ff00000060a742b */ /* 0x000fe40000000008 */
[----:B-123--:R-:W-:-:S08]  /*117f0*/  DMUL R8, R18, UR4 ;  /* 0x0000000412087c28 */ /* 0x00efd00008000000 */
[----:B0-----:R-:W-:Y:S01]  /*11800*/  DMUL R8, R8, UR6 ;  /* 0x0000000608087c28 */ /* 0x001fe20008000000 */
[----:B------:R-:W-:Y:S01]  /*11810*/  LEA R7, R4, R11, 0x14 ;  /* 0x0000000b04077211 */ /* 0x000fe200078ea0ff */
[----:B------:R-:W-:Y:S01]  /*11820*/  IMAD.MOV.U32 R6, RZ, RZ, R10 ;  /* 0x000000ffff067224 */ /* 0x000fe200078e000a */
[----:B------:R-:W-:Y:S08]  /*11830*/  @!P0 BRA `(.L_x_3773) ;  /* 0x0000000000348947 */ /* 0x000ff00003800000 */
[----:B------:R-:W-:Y:S01]  /*11840*/  FSETP.GEU.FTZ.AND P0, PT, |R3|, 4.2275390625, PT ;  /* 0x408748000300780b */ /* 0x000fe20003f1e200 */
[C---:B------:R-:W-:Y:S02]  /*11850*/  DADD R6, R2.reuse, +INF ;  /* 0x7ff0000002067429 */ /* 0x040fe40000000000 */
[----:B------:R-:W-:-:S08]  /*11860*/  DSETP.GEU.AND P1, PT, R2, RZ, PT ;  /* 0x000000ff0200722a */ /* 0x000fd00003f2e000 */
[----:B------:R-:W-:Y:S02]  /*11870*/  FSEL R6, R6, RZ, P1 ;  /* 0x000000ff06067208 */ /* 0x000fe40000800000 */
[C---:B------:R-:W-:Y:S02]  /*11880*/  @!P0 LEA.HI R0, R4.reuse, R4, RZ, 0x1 ;  /* 0x0000000404008211 */ /* 0x040fe400078f08ff */
[----:B------:R-:W-:Y:S02]  /*11890*/  @!P0 MOV R2, R10 ;  /* 0x0000000a00028202 */ /* 0x000fe40000000f00 */
[----:B------:R-:W-:Y:S02]  /*118a0*/  @!P0 SHF.R.S32.HI R3, RZ, 0x1, R0 ;  /* 0x00000001ff038819 */ /* 0x000fe40000011400 */
[----:B------:R-:W-:Y:S02]  /*118b0*/  FSEL R7, R7, RZ, P1 ;  /* 0x000000ff07077208 */ /* 0x000fe40000800000 */
[----:B------:R-:W-:Y:S01]  /*118c0*/  @!P0 IADD3 R4, PT, PT, R4, -R3, RZ ;  /* 0x8000000304048210 */ /* 0x000fe20007ffe0ff */
[----:B------:R-:W-:-:S03]  /*118d0*/  @!P0 IMAD R3, R3, 0x100000, R11 ;  /* 0x0010000003038824 */ /* 0x000fc600078e020b */
[----:B------:R-:W-:Y:S01]  /*118e0*/  @!P0 LEA R5, R4, 0x3ff00000, 0x14 ;  /* 0x3ff0000004058811 */ /* 0x000fe200078ea0ff */
[----:B------:R-:W-:-:S06]  /*118f0*/  @!P0 IMAD.MOV.U32 R4, RZ, RZ, RZ ;  /* 0x000000ffff048224 */ /* 0x000fcc00078e00ff */
[----:B------:R-:W-:-:S11]  /*11900*/  @!P0 DMUL R6, R2, R4 ;  /* 0x0000000402068228 */ /* 0x000fd60000000000 */
.L_x_3773:
[----:B------:R-:W-:Y:S05]  /*11910*/  BSYNC.RECONVERGENT B1 ;  /* 0x0000000000017941 */ /* 0x000fea0003800200 */
.L_x_3772:
[----:B------:R-:W-:Y:S01]  /*11920*/  DMUL R4, R8, R6 ;  /* 0x0000000608047228 */ /* 0x000fe20000000000 */
[----:B------:R-:W-:Y:S10]  /*11930*/  BRA `(.L_x_3770) ;  /* 0x0000000000087947 */ /* 0x000ff40003800000 */
.L_x_3771:
[----:B------:R-:W1:Y:S02]  /*11940*/  LDCU.64 UR4, c[0x0][0x608] ;  /* 0x0000c100ff0477ac */ /* 0x000e640008000a00 */
[----:B-123--:R-:W-:-:S11]  /*11950*/  DMUL R4, R18, UR4 ;  /* 0x0000000412047c28 */ /* 0x00efd60008000000 */
.L_x_3770:
[----:B------:R-:W-:Y:S05]  /*11960*/  BSYNC.RECONVERGENT B0 ;  /* 0x0000000000007941 */ /* 0x000fea0003800200 */
.L_x_3768:
        /* <DEDUP_REMOVED lines=12> */
[----:B0-----:R-:W-:Y:S01]  /*11a30*/  STG.E.U8 desc[UR36][R16.64], R5 ;  /* 0x0000000510007986 */ /* 0x001fe2000c101124 */
[----:B------:R-:W-:Y:S05]  /*11a40*/  EXIT ;  /* 0x000000000000794d */ /* 0x000fea0003800000 */
.L_x_3777:
[----:B------:R-:W0:Y:S02]  /*11a50*/  F2I.S64.F64.TRUNC R4, R4 ;  /* 0x0000000400047311 */ /* 0x000e24000030d900 */
[----:B0-----:R-:W-:-:S05]  /*11a60*/  MOV R3, R4 ;  /* 0x0000000400037202 */ /* 0x001fca0000000f00 */
[----:B------:R-:W-:Y:S01]  /*11a70*/  STG.E.U8 desc[UR36][R16.64], R3 ;  /* 0x0000000310007986 */ /* 0x000fe2000c101124 */
[----:B------:R-:W-:Y:S05]  /*11a80*/  EXIT ;  /* 0x000000000000794d */ /* 0x000fea0003800000 */
.L_x_3776:
[----:B------:R-:W-:-:S09]  /*11a90*/  UISETP.NE.AND UP0, UPT, UR4, 0x2, UPT ;  /* 0x000000020400788c */ /* 0x000fd2000bf05270 */
[----:B------:R-:W-:Y:S05]  /*11aa0*/  BRA.U !UP0, `(.L_x_3779) ;  /* 0x0000000108287547 */ /* 0x000fea000b800000 */
[----:B------:R-:W-:-:S09]  /*11ab0*/  UISETP.NE.AND UP0, UPT, UR4, 0x3, UPT ;  /* 0x000000030400788c */ /* 0x000fd2000bf05270 */
[----:B------:R-:W-:Y:S05]  /*11ac0*/  BRA.U !UP0, `(.L_x_3780) ;  /* 0x0000000108147547 */ /* 0x000fea000b800000 */
[----:B------:R-:W-:-:S09]  /*11ad0*/  UISETP.NE.AND UP0, UPT, UR4, 0x4, UPT ;  /* 0x000000040400788c */ /* 0x000fd2000bf05270 */
[----:B------:R-:W-:Y:S05]  /*11ae0*/  BRA.U UP0, `(.L_x_3778) ;  /* 0x0000000900b47547 */ /* 0x000fea000b800000 */
[----:B------:R-:W0:Y:S02]  /*11af0*/  F2I.S64.F64.TRUNC R4, R4 ;  /* 0x0000000400047311 */ /* 0x000e24000030d900 */
[----:B0-----:R-:W-:Y:S01]  /*11b00*/  STG.E.64 desc[UR36][R16.64], R4 ;  /* 0x0000000410007986 */ /* 0x001fe2000c101b24 */
[----:B------:R-:W-:Y:S05]  /*11b10*/  EXIT ;  /* 0x000000000000794d */ /* 0x000fea0003800000 */
.L_x_3780:
[----:B------:R-:W0:Y:S02]  /*11b20*/  F2I.F64.TRUNC R5, R4 ;  /* 0x0000000400057311 */ /* 0x000e24000030d100 */
[----:B0-----:R-:W-:Y:S01]  /*11b30*/  STG.E desc[UR36][R16.64], R5 ;  /* 0x0000000510007986 */ /* 0x001fe2000c101924 */
[----:B------:R-:W-:Y:S05]  /*11b40*/  EXIT ;  /* 0x000000000000794d */ /* 0x000fea0003800000 */
.L_x_3779:
[----:B------:R-:W0:Y:S02]  /*11b50*/  F2I.F64.TRUNC R5, R4 ;  /* 0x0000000400057311 */ /* 0x000e24000030d100 */
[----:B0-----:R-:W-:Y:S01]  /*11b60*/  STG.E.U16 desc[UR36][R16.64], R5 ;  /* 0x0000000510007986 */ /* 0x001fe2000c101524 */
[----:B------:R-:W-:Y:S05]  /*11b70*/  EXIT ;  /* 0x000000000000794d */ /* 0x000fea0003800000 */
.L_x_3775:
        /* <DEDUP_REMOVED lines=11> */
[----:B------:R-:W-:Y:S01]  /*11c30*/  STG.E desc[UR36][R16.64], R3 ;  /* 0x0000000310007986 */ /* 0x000fe2000c101924 */
[----:B------:R-:W-:Y:S05]  /*11c40*/  EXIT ;  /* 0x000000000000794d */ /* 0x000fea0003800000 */
.L_x_3782:
[----:B------:R-:W-:Y:S01]  /*11c50*/  UMOV UR4, 0xf0000000 ;  /* 0xf000000000047882 */ /* 0x000fe20000000000 */
[----:B------:R-:W-:Y:S01]  /*11c60*/  UMOV UR5, 0x380fffff ;  /* 0x380fffff00057882 */ /* 0x000fe20000000000 */
[----:B------:R-:W0:Y:S01]  /*11c70*/  F2F.F32.F64 R0, R4 ;  /* 0x0000000400007310 */ /* 0x000e220000301000 */
[----:B------:R-:W-:-:S14]  /*11c80*/  DSETP.GEU.AND P0, PT, |R4|, UR4, PT ;  /* 0x0000000404007e2a */ /* 0x000fdc000bf0e200 */
[----:B0-----:R-:W-:-:S05]  /*11c90*/  @!P0 FMUL R0, R0, 1.175494350822287508e-38 ;  /* 0x0080000000008820 */ /* 0x001fca0000400000 */
[----:B------:R-:W-:-:S05]  /*11ca0*/  F2FP.F16.F32.PACK_AB R0, RZ, R0 ;  /* 0x00000000ff00723e */ /* 0x000fca00000000ff */
[----:B------:R-:W-:Y:S01]  /*11cb0*/  STG.E.U16 desc[UR36][R16.64], R0 ;  /* 0x0000000010007986 */ /* 0x000fe2000c101524 */
[----:B------:R-:W-:Y:S05]  /*11cc0*/  EXIT ;  /* 0x000000000000794d */ /* 0x000fea0003800000 */
.L_x_3781:
        /* <DEDUP_REMOVED lines=12> */
[----:B------:R-:W-:Y:S01]  /*11d90*/  STG.E.64 desc[UR36][R16.64], R2 ;  /* 0x0000000210007986 */ /* 0x000fe2000c101b24 */
[----:B------:R-:W-:Y:S05]  /*11da0*/  EXIT ;  /* 0x000000000000794d */ /* 0x000fea0003800000 */
.L_x_3784:
[----:B------:R-:W-:Y:S01]  /*11db0*/  UMOV UR4, 0xf0000000 ;  /* 0xf000000000047882 */ /* 0x000fe20000000000 */
[----:B------:R-:W-:Y:S01]  /*11dc0*/  UMOV UR5, 0x380fffff ;  /* 0x380fffff00057882 */ /* 0x000fe20000000000 */
[----:B------:R-:W0:Y:S01]  /*11dd0*/  F2F.F32.F64 R0, R4 ;  /* 0x0000000400007310 */ /* 0x000e220000301000 */
[----:B------:R-:W-:-:S14]  /*11de0*/  DSETP.GEU.AND P0, PT, |R4|, UR4, PT ;  /* 0x0000000404007e2a */ /* 0x000fdc000bf0e200 */
[----:B0-----:R-:W-:-:S05]  /*11df0*/  @!P0 FMUL R0, R0, 1.175494350822287508e-38 ;  /* 0x0080000000008820 */ /* 0x001fca0000400000 */
[----:B------:R-:W-:-:S04]  /*11e00*/  F2FP.F16.F32.PACK_AB R3, RZ, R0 ;  /* 0x00000000ff03723e */ /* 0x000fc800000000ff */
[----:B------:R-:W-:-:S05]  /*11e10*/  PRMT R3, R3, 0x5410, RZ ;  /* 0x0000541003037816 */ /* 0x000fca00000000ff */
[----:B------:R-:W-:Y:S01]  /*11e20*/  STG.E desc[UR36][R16.64], R3 ;  /* 0x0000000310007986 */ /* 0x000fe2000c101924 */
[----:B------:R-:W-:Y:S05]  /*11e30*/  EXIT ;  /* 0x000000000000794d */ /* 0x000fea0003800000 */
.L_x_3783:
[----:B------:R-:W-:Y:S01]  /*11e40*/  STG.E.64 desc[UR36][R16.64], R4 ;  /* 0x0000000410007986 */ /* 0x000fe2000c101b24 */
[----:B------:R-:W-:Y:S05]  /*11e50*/  EXIT ;  /* 0x000000000000794d */ /* 0x000fea0003800000 */
.L_x_3774:
        /* <DEDUP_REMOVED lines=11> */
[----:B0-----:R-:W-:Y:S01]  /*11f10*/  STG.E.U16 desc[UR36][R16.64], R5 ;  /* 0x0000000510007986 */ /* 0x001fe2000c101524 */
[----:B------:R-:W-:Y:S05]  /*11f20*/  EXIT ;  /* 0x000000000000794d */ /* 0x000fea0003800000 */
.L_x_3788:
        /* <DEDUP_REMOVED lines=21> */
.L_x_3791:
[----:B------:R-:W-:-:S04]  /*12080*/  SHF.R.U32.HI R3, RZ, 0x18, R3 ;  /* 0x00000018ff037819 */ /* 0x000fc80000011603 */
[----:B------:R-:W-:-:S04]  /*12090*/  LOP3.LUT R0, R0, 0x80, R3, 0xf8, !PT ;  /* 0x0000008000007812 */ /* 0x000fc800078ef803 */
[----:B------:R-:W-:-:S07]  /*120a0*/  PRMT R8, R0, 0x7610, R8 ;  /* 0x0000761000087816 */ /* 0x000fce0000000008 */
.L_x_3790:
[----:B------:R-:W-:Y:S05]  /*120b0*/  BSYNC.RECONVERGENT B0 ;  /* 0x0000000000007941 */ /* 0x000fea0003800200 */
.L_x_3789:
[----:B------:R-:W-:Y:S01]  /*120c0*/  STG.E.U8 desc[UR36][R16.64], R8 ;  /* 0x0000000810007986 */ /* 0x000fe2000c101124 */
[----:B------:R-:W-:Y:S05]  /*120d0*/  EXIT ;  /* 0x000000000000794d */ /* 0x000fea0003800000 */
.L_x_3787:
        /* <DEDUP_REMOVED lines=21> */
.L_x_3794:
[----:B------:R-:W-:-:S04]  /*12230*/  SHF.R.U32.HI R3, RZ, 0x18, R3 ;  /* 0x00000018ff037819 */ /* 0x000fc80000011603 */
[----:B------:R-:W-:-:S04]  /*12240*/  LOP3.LUT R0, R0, 0x80, R3, 0xf8, !PT ;  /* 0x0000008000007812 */ /* 0x000fc800078ef803 */
[----:B------:R-:W-:-:S07]  /*12250*/  PRMT R8, R0, 0x7610, R8 ;  /* 0x0000761000087816 */ /* 0x000fce0000000008 */
.L_x_3793:
[----:B------:R-:W-:Y:S05]  /*12260*/  BSYNC.RECONVERGENT B0 ;  /* 0x0000000000007941 */ /* 0x000fea0003800200 */
.L_x_3792:
[----:B------:R-:W-:Y:S01]  /*12270*/  STG.E.U8 desc[UR36][R16.64], R8 ;  /* 0x0000000810007986 */ /* 0x000fe2000c101124 */
[----:B------:R-:W-:Y:S05]  /*12280*/  EXIT ;  /* 0x000000000000794d */ /* 0x000fea0003800000 */
.L_x_3786:
        /* <DEDUP_REMOVED lines=26> */
.L_x_3796:
[----:B------:R-:W0:Y:S02]  /*12430*/  F2I.U64.F64.TRUNC R4, R4 ;  /* 0x0000000400047311 */ /* 0x000e24000030d800 */
[----:B0-----:R-:W-:Y:S01]  /*12440*/  STG.E.64 desc[UR36][R16.64], R4 ;  /* 0x0000000410007986 */ /* 0x001fe2000c101b24 */
[----:B------:R-:W-:Y:S05]  /*12450*/  EXIT ;  /* 0x000000000000794d */ /* 0x000fea0003800000 */
.L_x_3795:
[----:B------:R-:W0:Y:S02]  /*12460*/  F2I.U32.F64.TRUNC R5, R4 ;  /* 0x0000000400057311 */ /* 0x000e24000030d000 */
[----:B0-----:R-:W-:Y:S01]  /*12470*/  STG.E desc[UR36][R16.64], R5 ;  /* 0x0000000510007986 */ /* 0x001fe2000c101924 */
[----:B------:R-:W-:Y:S05]  /*12480*/  EXIT ;  /* 0x000000000000794d */ /* 0x000fea0003800000 */
.L_x_3785:
        /* <DEDUP_REMOVED lines=8> */
[----:B------:R-:W-:Y:S01]  /*12510*/  STG.E.U8 desc[UR36][R16.64], R3 ;  /* 0x0000000310007986 */ /* 0x000fe2000c101124 */
[----:B------:R-:W-:Y:S05]  /*12520*/  EXIT ;  /* 0x000000000000794d */ /* 0x000fea0003800000 */
.L_x_3798:
[----:B------:R-:W-:-:S05]  /*12530*/  CS2R R6, SRZ ;  /* 0x0000000000067805 */ /* 0x000fca000001ff00 */
[----:B------:R-:W-:Y:S01]  /*12540*/  STG.E.128 desc[UR36][R16.64], R4 ;  /* 0x0000000410007986 */ /* 0x000fe2000c101d24 */
[----:B------:R-:W-:Y:S05]  /*12550*/  EXIT ;  /* 0x000000000000794d */ /* 0x000fea0003800000 */
.L_x_3797:
[----:B------:R-:W-:-:S09]  /*12560*/  UISETP.NE.AND UP0, UPT, UR4, 0xf, UPT ;  /* 0x0000000f0400788c */ /* 0x000fd2000bf05270 */
[----:B------:R-:W-:Y:S05]  /*12570*/  BRA.U !UP0, `(.L_x_3799) ;  /* 0x0000000508087547 */ /* 0x000fea000b800000 */
[----:B------:R-:W-:-:S09]  /*12580*/  UISETP.NE.AND UP0, UPT, UR4, 0x17, UPT ;  /* 0x000000170400788c */ /* 0x000fd2000bf05270 */
[----:B------:R-:W-:Y:S05]  /*12590*/  BRA.U !UP0, `(.L_x_3800) ;  /* 0x0000000108a07547 */ /* 0x000fea000b800000 */
[----:B------:R-:W-:-:S09]  /*125a0*/  UISETP.NE.AND UP0, UPT, UR4, 0x18, UPT ;  /* 0x000000180400788c */ /* 0x000fd2000bf05270 */
[----:B------:R-:W-:Y:S05]  /*125b0*/  BRA.U !UP0, `(.L_x_3801) ;  /* 0x0000000108447547 */ /* 0x000fea000b800000 */
.L_x_3778:
        /* <DEDUP_REMOVED lines=16> */
.L_x_3802:
[----:B------:R-:W-:Y:S05]  /*126c0*/  EXIT ;  /* 0x000000000000794d */ /* 0x000fea0003800000 */
.L_x_3801:
        /* <DEDUP_REMOVED lines=17> */
.L_x_3804:
[----:B------:R-:W-:Y:S05]  /*127e0*/  BSYNC.RECONVERGENT B0 ;  /* 0x0000000000007941 */ /* 0x000fea0003800200 */
.L_x_3803:
[----:B------:R-:W-:-:S05]  /*127f0*/  LOP3.LUT R3, R0, 0x80, R3, 0xf8, !PT ;  /* 0x0000008000037812 */ /* 0x000fca00078ef803 */
[----:B------:R-:W-:Y:S01]  /*12800*/  STG.E.U8 desc[UR36][R16.64], R3 ;  /* 0x0000000310007986 */ /* 0x000fe2000c101124 */
[----:B------:R-:W-:Y:S05]  /*12810*/  EXIT ;  /* 0x000000000000794d */ /* 0x000fea0003800000 */
.L_x_3800:
        /* <DEDUP_REMOVED lines=16> */
.L_x_3806:
[----:B------:R-:W-:Y:S02]  /*12920*/  ISETP.GT.U32.AND P0, PT, R2, 0x7f800000, PT ;  /* 0x7f8000000200780c */ /* 0x000fe40003f04070 */
[----:B------:R-:W-:-:S04]  /*12930*/  MOV R0, 0x7f ;  /* 0x0000007f00007802 */ /* 0x000fc80000000f00 */
[----:B------:R-:W-:-:S07]  /*12940*/  SEL R0, R0, 0x7c, P0 ;  /* 0x0000007c00007807 */ /* 0x000fce0000000000 */
.L_x_3807:
[----:B------:R-:W-:Y:S05]  /*12950*/  BSYNC.RECONVERGENT B0 ;  /* 0x0000000000007941 */ /* 0x000fea0003800200 */
.L_x_3805:
[----:B------:R-:W-:-:S04]  /*12960*/  SHF.R.U32.HI R3, RZ, 0x18, R3 ;  /* 0x00000018ff037819 */ /* 0x000fc80000011603 */
[----:B------:R-:W-:-:S05]  /*12970*/  LOP3.LUT R3, R0, 0x80, R3, 0xf8, !PT ;  /* 0x0000008000037812 */ /* 0x000fca00078ef803 */
[----:B------:R-:W-:Y:S01]  /*12980*/  STG.E.U8 desc[UR36][R16.64], R3 ;  /* 0x0000000310007986 */ /* 0x000fe2000c101124 */
[----:B------:R-:W-:Y:S05]  /*12990*/  EXIT ;  /* 0x000000000000794d */ /* 0x000fea0003800000 */
.L_x_3799:
[----:B------:R-:W-:Y:S01]  /*129a0*/  UMOV UR4, 0xf0000000 ;  /* 0xf000000000047882 */ /* 0x000fe20000000000 */
[----:B------:R-:W-:Y:S01]  /*129b0*/  UMOV UR5, 0x380fffff ;  /* 0x380fffff00057882 */ /* 0x000fe20000000000 */
[----:B------:R-:W0:Y:S01]  /*129c0*/  F2F.F32.F64 R0, R4 ;  /* 0x0000000400007310 */ /* 0x000e220000301000 */
[----:B------:R-:W-:-:S14]  /*129d0*/  DSETP.GEU.AND P0, PT, |R4|, UR4, PT ;  /* 0x0000000404007e2a */ /* 0x000fdc000bf0e200 */
[----:B0-----:R-:W-:-:S05]  /*129e0*/  @!P0 FMUL R0, R0, 1.175494350822287508e-38 ;  /* 0x0080000000008820 */ /* 0x001fca0000400000 */
[----:B------:R-:W-:-:S05]  /*129f0*/  F2FP.BF16.F32.PACK_AB R0, RZ, R0 ;  /* 0x00000000ff00723e */ /* 0x000fca00000010ff */
[----:B------:R-:W-:Y:S01]  /*12a00*/  STG.E.U16 desc[UR36][R16.64], R0 ;  /* 0x0000000010007986 */ /* 0x000fe2000c101524 */
[----:B------:R-:W-:Y:S05]  /*12a10*/  EXIT ;  /* 0x000000000000794d */ /* 0x000fea0003800000 */
.L_x_3808:
        /* <DEDUP_REMOVED lines=14> */
.L_x_7960:


//--------------------- .text._ZN2at6native27unrolled_elementwise_kernelIZZZNS0_60_GLOBAL__N__171e0b9f_22_ActivationEluKernel_cu_9e10b42f_306119elu_backward_kernelERNS_18TensorIteratorBaseERKN3c106ScalarES8_S8_bENKUlvE_clEvENKUlvE_clEvEUlddE_St5arrayIPcLm3EELi4E23TrivialOffsetCalculatorILi2EjESF_ILi1EjENS0_6memory12LoadWithCastILi2EEENSI_13StoreWithCastILi1EEEEEviT_T0_T2_T3_T4_T5_ --------------------------
	.section	.text._ZN2at6native27unrolled_elementwise_kernelIZZZNS0_60_GLOBAL__N__171e0b9f_22_ActivationEluKernel_cu_9e10b42f_306119elu_backward_kernelERNS_18TensorIteratorBaseERKN3c106ScalarES8_S8_bENKUlvE_clEvENKUlvE_clEvEUlddE_St5arrayIPcLm3EELi4E23TrivialOffsetCalculatorILi2EjESF_ILi1EjENS0_6memory12LoadWithCastILi2EEENSI_13StoreWithCastILi1EEEEEviT_T0_T2_T3_T4_T5_,"ax",@progbits
	.align	128
        .global         _ZN2at6native27unrolled_elementwise_kernelIZZZNS0_60_GLOBAL__N__171e0b9f_22_ActivationEluKernel_cu_9e10b42f_306119elu_backward_kernelERNS_18TensorIteratorBaseERKN3c106ScalarES8_S8_bENKUlvE_clEvENKUlvE_clEvEUlddE_St5arrayIPcLm3EELi4E23TrivialOffsetCalculatorILi2EjESF_ILi1EjENS0_6memory12LoadWithCastILi2EEENSI_13StoreWithCastILi1EEEEEviT_T0_T2_T3_T4_T5_
        .type           _ZN2at6native27unrolled_elementwise_kernelIZZZNS0_60_GLOBAL__N__171e0b9f_22_ActivationEluKernel_cu_9e10b42f_306119elu_backward_kernelERNS_18TensorIteratorBaseERKN3c106ScalarES8_S8_bENKUlvE_clEvENKUlvE_clEvEUlddE_St5arrayIPcLm3EELi4E23TrivialOffsetCalculatorILi2EjESF_ILi1EjENS0_6memory12LoadWithCastILi2EEENSI_13StoreWithCastILi1EEEEEviT_T0_T2_T3_T4_T5_,@function
        .size           _ZN2at6native27unrolled_elementwise_kernelIZZZNS0_60_GLOBAL__N__171e0b9f_22_ActivationEluKernel_cu_9e10b42f_306119elu_backward_kernelERNS_18TensorIteratorBaseERKN3c106ScalarES8_S8_bENKUlvE_clEvENKUlvE_clEvEUlddE_St5arrayIPcLm3EELi4E23TrivialOffsetCalculatorILi2EjESF_ILi1EjENS0_6memory12LoadWithCastILi2EEENSI_13StoreWithCastILi1EEEEEviT_T0_T2_T3_T4_T5_,(.L_x_7961 - _ZN2at6native27unrolled_elementwise_kernelIZZZNS0_60_GLOBAL__N__171e0b9f_22_ActivationEluKernel_cu_9e10b42f_306119elu_backward_kernelERNS_18TensorIteratorBaseERKN3c106ScalarES8_S8_bENKUlvE_clEvENKUlvE_clEvEUlddE_St5arrayIPcLm3EELi4E23TrivialOffsetCalculatorILi2EjESF_ILi1EjENS0_6memory12LoadWithCastILi2EEENSI_13StoreWithCastILi1EEEEEviT_T0_T2_T3_T4_T5_)
        .other          _ZN2at6native27unrolled_elementwise_kernelIZZZNS0_60_GLOBAL__N__171e0b9f_22_ActivationEluKernel_cu_9e10b42f_306119elu_backward_kernelERNS_18TensorIteratorBaseERKN3c106ScalarES8_S8_bENKUlvE_clEvENKUlvE_clEvEUlddE_St5arrayIPcLm3EELi4E23TrivialOffsetCalculatorILi2EjESF_ILi1EjENS0_6memory12LoadWithCastILi2EEENSI_13StoreWithCastILi1EEEEEviT_T0_T2_T3_T4_T5_,@"STO_CUDA_ENTRY STV_DEFAULT"
_ZN2at6native27unrolled_elementwise_kernelIZZZNS0_60_GLOBAL__N__171e0b9f_22_ActivationEluKernel_cu_9e10b42f_306119elu_backward_kernelERNS_18TensorIteratorBaseERKN3c106ScalarES8_S8_bENKUlvE_clEvENKUlvE_clEvEUlddE_St5arrayIPcLm3EELi4E23TrivialOffsetCalculatorILi2EjESF_ILi1EjENS0_6memory12LoadWithCastILi2EEENSI_13StoreWithCastILi1EEEEEviT_T0_T2_T3_T4_T5_:
.text._ZN2at6native27unrolled_elementwise_kernelIZZZNS0_60_GLOBAL__N__171e0b9f_22_ActivationEluKernel_cu_9e10b42f_306119elu_backward_kernelERNS_18TensorIteratorBaseERKN3c106ScalarES8_S8_bENKUlvE_clEvENKUlvE_clEvEUlddE_St5arrayIPcLm3EELi4E23TrivialOffsetCalculatorILi2EjESF_ILi1EjENS0_6memory12LoadWithCastILi2EEENSI_13StoreWithCastILi1EEEEEviT_T0_T2_T3_T4_T5_:
[----:B------:R-:W0:Y:S01]  /*0000*/  LDC R1, c[0x0][0x37c] ;  /* 0x0000df00ff017b82 */ /* 0x000e220000000800 */
[----:B------:R-:W1:Y:S07]  /*0010*/  S2R R23, SR_CTAID.X ;  /* 0x0000000000177919 */ /* 0x000e6e0000002500 */
[----:B------:R-:W1:Y:S01]  /*0020*/  LDC R0, c[0x0][0x380] ;  /* 0x0000e000ff007b82 */ /* 0x000e620000000800 */
[----:B------:R-:W2:Y:S01]  /*0030*/  LDCU.64 UR36, c[0x0][0x358] ;  /* 0x00006b00ff2477ac */ /* 0x000ea20008000a00 */
[----:B------:R-:W-:Y:S01]  /*0040*/  BSSY.RECONVERGENT B7, `(.L_x_3809) ;  /* 0x00001ee000077945 */ /* 0x000fe20003800200 */
[----:B------:R-:W3:Y:S01]  /*0050*/  S2R R18, SR_TID.X ;  /* 0x0000000000127919 */ /* 0x000ee20000002100 */
[----:B------:R-:W-:Y:S01]  /*0060*/  CS2R R36, SRZ ;  /* 0x0000000000247805 */ /* 0x000fe2000001ff00 */
[----:B------:R-:W4:Y:S01]  /*0070*/  LDCU.U8 UR38, c[0x0][0x3cc] ;  /* 0x00007980ff2677ac */ /* 0x000f220008000000 */
[----:B------:R-:W-:Y:S01]  /*0080*/  CS2R R34, SRZ ;  /* 0x0000000000227805 */ /* 0x000fe2000001ff00 */
        /* <DEDUP_REMOVED lines=26> */
.L_x_3815:
[----:B------:R-:W2:Y:S02]  /*0230*/  LDG.E.U8 R4, desc[UR36][R4.64] ;  /* 0x0000002404047981 */ /* 0x000ea4000c1e1100 */
[----:B--2---:R0:W1:Y:S01]  /*0240*/  I2F.F64.U16 R36, R4 ;  /* 0x0000000400247312 */ /* 0x0040620000101800 */
[----:B------:R-:W-:Y:S05]  /*0250*/  BRA `(.L_x_3817) ;  /* 0x0000000c00647947 */ /* 0x000fea0003800000 */
.L_x_3814:
        /* <DEDUP_REMOVED lines=9> */
.L_x_3819:
[----:B------:R-:W2:Y:S02]  /*02f0*/  LDG.E R4, desc[UR36][R4.64] ;  /* 0x0000002404047981 */ /* 0x000ea4000c1e1900 */
[----:B--2---:R1:W2:Y:S01]  /*0300*/  I2F.F64 R36, R4 ;  /* 0x0000000400247312 */ /* 0x0042a20000201c00 */
[----:B------:R-:W-:Y:S05]  /*0310*/  BRA `(.L_x_3817) ;  /* 0x0000000c00347947 */ /* 0x000fea0003800000 */
.L_x_3818:
[----:B------:R-:W2:Y:S02]  /*0320*/  LDG.E.U16 R4, desc[UR36][R4.64] ;  /* 0x0000002404047981 */ /* 0x000ea4000c1e1500 */
[----:B--2---:R3:W4:Y:S01]  /*0330*/  I2F.F64.S16 R36, R4 ;  /* 0x0000000400247312 */ /* 0x0047220000101c00 */
[----:B------:R-:W-:Y:S05]  /*0340*/  BRA `(.L_x_3817) ;  /* 0x0000000c00287947 */ /* 0x000fea0003800000 */
.L_x_3813:
        /* <DEDUP_REMOVED lines=10> */
.L_x_3821:
[----:B------:R-:W2:Y:S02]  /*03f0*/  LDG.E.U16 R0, desc[UR36][R4.64] ;  /* 0x0000002404007981 */ /* 0x000ea4000c1e1500 */
[----:B--2---:R-:W-:-:S05]  /*0400*/  HADD2.F32 R0, -RZ, R0.H0_H0 ;  /* 0x20000000ff007230 */ /* 0x004fca0000004100 */
[----:B------:R-:W-:-:S04]  /*0410*/  FMUL.FTZ R0, R0, 1 ;  /* 0x3f80000000007820 */ /* 0x000fc80000410000 */
[----:B------:R0:W1:Y:S01]  /*0420*/  F2F.F64.F32 R36, R0 ;  /* 0x0000000000247310 */ /* 0x0000620000201800 */
[----:B------:R-:W-:Y:S05]  /*0430*/  BRA `(.L_x_3817) ;  /* 0x0000000800ec7947 */ /* 0x000fea0003800000 */
.L_x_3820:
        /* <DEDUP_REMOVED lines=10> */
.L_x_3823:
[----:B------:R-:W2:Y:S02]  /*04e0*/  LDG.E.U16 R4, desc[UR36][R4.64] ;  /* 0x0000002404047981 */ /* 0x000ea4000c1e1500 */
[----:B--2---:R-:W-:-:S05]  /*04f0*/  HADD2.F32 R0, -RZ, R4.H0_H0 ;  /* 0x20000004ff007230 */ /* 0x004fca0000004100 */
[----:B------:R-:W-:-:S04]  /*0500*/  FMUL.FTZ R0, R0, 1 ;  /* 0x3f80000000007820 */ /* 0x000fc80000410000 */
[----:B------:R0:W1:Y:S01]  /*0510*/  F2F.F64.F32 R36, R0 ;  /* 0x0000000000247310 */ /* 0x0000620000201800 */
[----:B------:R-:W-:Y:S05]  /*0520*/  BRA `(.L_x_3817) ;  /* 0x0000000800b07947 */ /* 0x000fea0003800000 */
.L_x_3822:
[----:B------:R0:W5:Y:S01]  /*0530*/  LDG.E.64 R36, desc[UR36][R4.64] ;  /* 0x0000002404247981 */ /* 0x000162000c1e1b00 */
[----:B------:R-:W-:Y:S05]  /*0540*/  BRA `(.L_x_3817) ;  /* 0x0000000800a87947 */ /* 0x000fea0003800000 */
.L_x_3812:
        /* <DEDUP_REMOVED lines=13> */
.L_x_3826:
[----:B------:R0:W5:Y:S01]  /*0620*/  LDG.E.64 R36, desc[UR36][R4.64] ;  /* 0x0000002404247981 */ /* 0x000162000c1e1b00 */
[----:B------:R-:W-:Y:S05]  /*0630*/  BRA `(.L_x_3817) ;  /* 0x00000008006c7947 */ /* 0x000fea0003800000 */
.L_x_3825:
        /* <DEDUP_REMOVED lines=27> */
.L_x_3828:
        /* <DEDUP_REMOVED lines=11> */
[----:B------:R-:W-:-:S05]  /*08a0*/  LOP3.LUT R0, R0, 0x80000000, R3, 0xf8, !PT ;  /* 0x8000000000007812 */ /* 0x000fca00078ef803 */
[----:B------:R-:W-:-:S04]  /*08b0*/  FMUL.FTZ R0, R0, 1 ;  /* 0x3f80000000007820 */ /* 0x000fc80000410000 */
[----:B------:R0:W1:Y:S01]  /*08c0*/  F2F.F64.F32 R36, R0 ;  /* 0x0000000000247310 */ /* 0x0000620000201800 */
[----:B------:R-:W-:Y:S05]  /*08d0*/  BRA `(.L_x_3817) ;  /* 0x0000000400c47947 */ /* 0x000fea0003800000 */
.L_x_3827:
[----:B------:R-:W2:Y:S02]  /*08e0*/  LDG.E.U16 R0, desc[UR36][R4.64] ;  /* 0x0000002404007981 */ /* 0x000ea4000c1e1500 */
[----:B--2---:R-:W-:-:S04]  /*08f0*/  IMAD.U32 R0, R0, 0x10000, RZ ;  /* 0x0001000000007824 */ /* 0x004fc800078e00ff */
[----:B------:R-:W-:-:S04]  /*0900*/  FMUL.FTZ R0, R0, 1 ;  /* 0x3f80000000007820 */ /* 0x000fc80000410000 */
[----:B------:R0:W1:Y:S01]  /*0910*/  F2F.F64.F32 R36, R0 ;  /* 0x0000000000247310 */ /* 0x0000620000201800 */
[----:B------:R-:W-:Y:S05]  /*0920*/  BRA `(.L_x_3817) ;  /* 0x0000000400b07947 */ /* 0x000fea0003800000 */
.L_x_3824:
        /* <DEDUP_REMOVED lines=11> */
.L_x_3831:
[----:B------:R-:W2:Y:S01]  /*09e0*/  LDG.E.U8 R4, desc[UR36][R4.64] ;  /* 0x0000002404047981 */ /* 0x000ea2000c1e1100 */
[----:B------:R-:W-:Y:S02]  /*09f0*/  CS2R R36, SRZ ;  /* 0x0000000000247805 */ /* 0x000fe4000001ff00 */
[----:B--2---:R-:W-:-:S13]  /*0a00*/  ISETP.NE.AND P0, PT, R4, RZ, PT ;  /* 0x000000ff0400720c */ /* 0x004fda0003f05270 */
[----:B------:R-:W-:Y:S05]  /*0a10*/  @!P0 BRA `(.L_x_3817) ;  /* 0x0000000400748947 */ /* 0x000fea0003800000 */
[----:B------:R-:W-:-:S13]  /*0a20*/  ISETP.NE.AND P0, PT, R4, 0x80, PT ;  /* 0x000000800400780c */ /* 0x000fda0003f05270 */
[----:B------:R-:W-:Y:S02]  /*0a30*/  @!P0 IMAD.MOV.U32 R36, RZ, RZ, 0x20000000 ;  /* 0x20000000ff248424 */ /* 0x000fe400078e00ff */
        /* <DEDUP_REMOVED lines=15> */
.L_x_3833:
[----:B------:R-:W-:Y:S05]  /*0b30*/  BSYNC.RECONVERGENT B0 ;  /* 0x0000000000007941 */ /* 0x000fea0003800200 */
.L_x_3832:
[----:B------:R-:W-:Y:S01]  /*0b40*/  IMAD.SHL.U32 R0, R0, 0x100000, RZ ;  /* 0x0010000000007824 */ /* 0x000fe200078e00ff */
[----:B------:R-:W-:-:S04]  /*0b50*/  LEA R3, R3, 0x3b800000, 0x17 ;  /* 0x3b80000003037811 */ /* 0x000fc800078eb8ff */
[----:B------:R-:W-:-:S05]  /*0b60*/  LOP3.LUT R0, R3, R0, R7, 0xfe, !PT ;  /* 0x0000000003007212 */ /* 0x000fca00078efe07 */
[----:B------:R-:W-:-:S04]  /*0b70*/  FMUL.FTZ R0, R0, 1 ;  /* 0x3f80000000007820 */ /* 0x000fc80000410000 */
[----:B------:R0:W1:Y:S01]  /*0b80*/  F2F.F64.F32 R36, R0 ;  /* 0x0000000000247310 */ /* 0x0000620000201800 */
[----:B------:R-:W-:Y:S05]  /*0b90*/  BRA `(.L_x_3817) ;  /* 0x0000000400147947 */ /* 0x000fea0003800000 */
.L_x_3830:
        /* <DEDUP_REMOVED lines=21> */
.L_x_3835:
[----:B------:R-:W-:Y:S05]  /*0cf0*/  BSYNC.RECONVERGENT B0 ;  /* 0x0000000000007941 */ /* 0x000fea0003800200 */
.L_x_3834:
[----:B------:R-:W-:Y:S01]  /*0d00*/  IMAD.SHL.U32 R0, R0, 0x200000, RZ ;  /* 0x0020000000007824 */ /* 0x000fe200078e00ff */
[----:B------:R-:W-:-:S04]  /*0d10*/  LEA R3, R3, 0x37800000, 0x17 ;  /* 0x3780000003037811 */ /* 0x000fc800078eb8ff */
[----:B------:R-:W-:-:S05]  /*0d20*/  LOP3.LUT R0, R3, R0, R7, 0xfe, !PT ;  /* 0x0000000003007212 */ /* 0x000fca00078efe07 */
[----:B------:R-:W-:-:S04]  /*0d30*/  FMUL.FTZ R0, R0, 1 ;  /* 0x3f80000000007820 */ /* 0x000fc80000410000 */
[----:B------:R0:W1:Y:S01]  /*0d40*/  F2F.F64.F32 R36, R0 ;  /* 0x0000000000247310 */ /* 0x0000620000201800 */
[----:B------:R-:W-:Y:S05]  /*0d50*/  BRA `(.L_x_3817) ;  /* 0x0000000000a47947 */ /* 0x000fea0003800000 */
.L_x_3829:
[----:B------:R-:W-:-:S09]  /*0d60*/  UISETP.NE.AND UP0, UPT, UR4, 0x1c, UPT ;  /* 0x0000001c0400788c */ /* 0x000fd2000bf05270 */
[----:B------:R-:W-:Y:S05]  /*0d70*/  BRA.U !UP0, `(.L_x_3836) ;  /* 0x0000000108947547 */ /* 0x000fea000b800000 */
[----:B------:R-:W-:-:S09]  /*0d80*/  UISETP.NE.AND UP0, UPT, UR4, 0x1d, UPT ;  /* 0x0000001d0400788c */ /* 0x000fd2000bf05270 */
[----:B------:R-:W-:Y:S05]  /*0d90*/  BRA.U !UP0, `(.L_x_3837) ;  /* 0x0000000108807547 */ /* 0x000fea000b800000 */
[----:B------:R-:W-:-:S09]  /*0da0*/  UISETP.NE.AND UP0, UPT, UR4, 0x2c, UPT ;  /* 0x0000002c0400788c */ /* 0x000fd2000bf05270 */
[----:B------:R-:W-:Y:S05]  /*0db0*/  BRA.U !UP0, `(.L_x_3838) ;  /* 0x0000000108487547 */ /* 0x000fea000b800000 */
.L_x_3816:
        /* <DEDUP_REMOVED lines=16> */
.L_x_3839:
[----:B------:R-:W-:Y:S01]  /*0ec0*/  CS2R R36, SRZ ;  /* 0x0000000000247805 */ /* 0x000fe2000001ff00 */
[----:B------:R-:W-:Y:S06]  /*0ed0*/  BRA `(.L_x_3817) ;  /* 0x0000000000447947 */ /* 0x000fec0003800000 */
.L_x_3838:
[----:B------:R-:W2:Y:S01]  /*0ee0*/  LDG.E.U8 R0, desc[UR36][R4.64] ;  /* 0x0000002404007981 */ /* 0x000ea2000c1e1100 */
[----:B------:R-:W-:Y:S02]  /*0ef0*/  IMAD.MOV.U32 R36, RZ, RZ, 0x0 ;  /* 0x00000000ff247424 */ /* 0x000fe400078e00ff */
[----:B------:R-:W-:Y:S01]  /*0f00*/  IMAD.MOV.U32 R37, RZ, RZ, 0x38000000 ;  /* 0x38000000ff257424 */ /* 0x000fe200078e00ff */
[----:B--2---:R-:W-:-:S13]  /*0f10*/  ISETP.NE.AND P0, PT, R0, RZ, PT ;  /* 0x000000ff0000720c */ /* 0x004fda0003f05270 */
[----:B------:R-:W-:Y:S05]  /*0f20*/  @!P0 BRA `(.L_x_3817) ;  /* 0x0000000000308947 */ /* 0x000fea0003800000 */
[----:B------:R-:W-:-:S13]  /*0f30*/  ISETP.NE.AND P0, PT, R0, 0xff, PT ;  /* 0x000000ff0000780c */ /* 0x000fda0003f05270 */
[----:B------:R-:W-:Y:S02]  /*0f40*/  @P0 IMAD.SHL.U32 R0, R0, 0x800000, RZ ;  /* 0x0080000000000824 */ /* 0x000fe400078e00ff */
[----:B------:R-:W-:Y:S02]  /*0f50*/  @!P0 IMAD.MOV.U32 R36, RZ, RZ, 0x20000000 ;  /* 0x20000000ff248424 */ /* 0x000fe400078e00ff */
[----:B------:R-:W-:Y:S02]  /*0f60*/  @!P0 IMAD.MOV.U32 R37, RZ, RZ, 0x7ff80000 ;  /* 0x7ff80000ff258424 */ /* 0x000fe400078e00ff */
[----:B------:R-:W-:-:S04]  /*0f70*/  @P0 FMUL.FTZ R0, R0, 1 ;  /* 0x3f80000000000820 */ /* 0x000fc80000410000 */
[----:B------:R0:W1:Y:S01]  /*0f80*/  @P0 F2F.F64.F32 R36, R0 ;  /* 0x0000000000240310 */ /* 0x0000620000201800 */
[----:B------:R-:W-:Y:S05]  /*0f90*/  BRA `(.L_x_3817) ;  /* 0x0000000000147947 */ /* 0x000fea0003800000 */
.L_x_3837:
[----:B------:R-:W2:Y:S02]  /*0fa0*/  LDG.E.64 R36, desc[UR36][R4.64] ;  /* 0x0000002404247981 */ /* 0x000ea4000c1e1b00 */
[----:B--2---:R-:W0:Y:S01]  /*0fb0*/  I2F.F64.U64 R36, R36 ;  /* 0x0000002400247312 */ /* 0x004e220000301800 */
[----:B------:R-:W-:Y:S05]  /*0fc0*/  BRA `(.L_x_3817) ;  /* 0x0000000000087947 */ /* 0x000fea0003800000 */
.L_x_3836:
[----:B------:R-:W2:Y:S02]  /*0fd0*/  LDG.E R4, desc[UR36][R4.64] ;  /* 0x0000002404047981 */ /* 0x000ea4000c1e1900 */
[----:B--2---:R0:W1:Y:S02]  /*0fe0*/  I2F.F64.U32 R36, R4 ;  /* 0x0000000400247312 */ /* 0x0040640000201800 */
.L_x_3817:
[----:B------:R-:W-:Y:S05]  /*0ff0*/  BSYNC.RECONVERGENT B6 ;  /* 0x0000000000067941 */ /* 0x000fea0003800200 */
.L_x_3811:
[----:B01-3--:R-:W0:Y:S01]  /*1000*/  LDC.64 R4, c[0x0][0x3c0] ;  /* 0x0000f000ff047b82 */ /* 0x00be220000000a00 */
        /* <DEDUP_REMOVED lines=17> */
[----:B---3--:R0:W1:Y:S01]  /*1120*/  I2F.F64.S16 R34, R4 ;  /* 0x0000000400227312 */ /* 0x0080620000101c00 */
[----:B------:R-:W-:Y:S05]  /*1130*/  BRA `(.L_x_3846) ;  /* 0x0000000c00707947 */ /* 0x000fea0003800000 */
.L_x_3844:
[----:B------:R-:W3:Y:S02]  /*1140*/  LDG.E.U8 R4, desc[UR36][R4.64] ;  /* 0x0000002404047981 */ /* 0x000ee4000c1e1100 */
[----:B---3--:R0:W1:Y:S01]  /*1150*/  I2F.F64.U16 R34, R4 ;  /* 0x0000000400227312 */ /* 0x0080620000101800 */
[----:B------:R-:W-:Y:S05]  /*1160*/  BRA `(.L_x_3846) ;  /* 0x0000000c00647947 */ /* 0x000fea0003800000 */
.L_x_3843:
[----:B------:R-:W-:-:S09]  /*1170*/  UISETP.NE.AND UP0, UPT, UR4, 0x2, UPT ;  /* 0x000000020400788c */ /* 0x000fd2000bf05270 */
[----:B------:R-:W-:Y:S05]  /*1180*/  BRA.U !UP0, `(.L_x_3847) ;  /* 0x0000000108287547 */ /* 0x000fea000b800000 */
[----:B------:R-:W-:-:S09]  /*1190*/  UISETP.NE.AND UP0, UPT, UR4, 0x3, UPT ;  /* 0x000000030400788c */ /* 0x000fd2000bf05270 */
[----:B------:R-:W-:Y:S05]  /*11a0*/  BRA.U !UP0, `(.L_x_3848) ;  /* 0x0000000108147547 */ /* 0x000fea000b800000 */
[----:B------:R-:W-:-:S09]  /*11b0*/  UISETP.NE.AND UP0, UPT, UR4, 0x4, UPT ;  /* 0x000000040400788c */ /* 0x000fd2000bf05270 */
[----:B------:R-:W-:Y:S05]  /*11c0*/  BRA.U UP0, `(.L_x_3845) ;  /* 0x0000000900c07547 */ /* 0x000fea000b800000 */
[----:B------:R-:W3:Y:S02]  /*11d0*/  LDG.E.64 R34, desc[UR36][R4.64] ;  /* 0x0000002404227981 */ /* 0x000ee4000c1e1b00 */
[----:B---3--:R-:W0:Y:S01]  /*11e0*/  I2F.F64.S64 R34, R34 ;  /* 0x0000002200227312 */ /* 0x008e220000301c00 */
[----:B------:R-:W-:Y:S05]  /*11f0*/  BRA `(.L_x_3846) ;  /* 0x0000000c00407947 */ /* 0x000fea0003800000 */
.L_x_3848:
[----:B------:R-:W3:Y:S02]  /*1200*/  LDG.E R4, desc[UR36][R4.64] ;  /* 0x0000002404047981 */ /* 0x000ee4000c1e1900 */
[----:B---3--:R0:W1:Y:S01]  /*1210*/  I2F.F64 R34, R4 ;  /* 0x0000000400227312 */ /* 0x0080620000201c00 */
[----:B------:R-:W-:Y:S05]  /*1220*/  BRA `(.L_x_3846) ;  /* 0x0000000c00347947 */ /* 0x000fea0003800000 */
.L_x_3847:
[----:B------:R-:W3:Y:S02]  /*1230*/  LDG.E.U16 R4, desc[UR36][R4.64] ;  /* 0x0000002404047981 */ /* 0x000ee4000c1e1500 */
[----:B---3--:R0:W1:Y:S01]  /*1240*/  I2F.F64.S16 R34, R4 ;  /* 0x0000000400227312 */ /* 0x0080620000101c00 */
[----:B------:R-:W-:Y:S05]  /*1250*/  BRA `(.L_x_3846) ;  /* 0x0000000c00287947 */ /* 0x000fea0003800000 */
.L_x_3842:
[----:B------:R-:W-:-:S09]  /*1260*/  UISETP.GT.AND UP0, UPT, UR4, 0x6, UPT ;  /* 0x000000060400788c */ /* 0x000fd2000bf04270 */
[----:B------:R-:W-:Y:S05]  /*1270*/  BRA.U UP0, `(.L_x_3849) ;  /* 0x0000000100347547 */ /* 0x000fea000b800000 */
[----:B------:R-:W-:-:S09]  /*1280*/  UISETP.NE.AND UP0, UPT, UR4, 0x5, UPT ;  /* 0x000000050400788c */ /* 0x000fd2000bf05270 */
[----:B------:R-:W-:Y:S05]  /*1290*/  BRA.U !UP0, `(.L_x_3850) ;  /* 0x0000000108187547 */ /* 0x000fea000b800000 */
[----:B------:R-:W-:-:S09]  /*12a0*/  UISETP.NE.AND UP0, UPT, UR4, 0x6, UPT ;  /* 0x000000060400788c */ /* 0x000fd2000bf05270 */
[----:B------:R-:W-:Y:S05]  /*12b0*/  BRA.U UP0, `(.L_x_3845) ;  /* 0x0000000900847547 */ /* 0x000fea000b800000 */
[----:B------:R-:W3:Y:S02]  /*12c0*/  LDG.E R34, desc[UR36][R4.64] ;  /* 0x0000002404227981 */ /* 0x000ee4000c1e1900 */
[----:B---3--:R-:W-:-:S06]  /*12d0*/  FMUL.FTZ R34, R34, 1 ;  /* 0x3f80000022227820 */ /* 0x008fcc0000410000 */
[----:B------:R-:W0:Y:S01]  /*12e0*/  F2F.F64.F32 R34, R34 ;  /* 0x0000002200227310 */ /* 0x000e220000201800 */
[----:B------:R-:W-:Y:S05]  /*12f0*/  BRA `(.L_x_3846) ;  /* 0x0000000c00007947 */ /* 0x000fea0003800000 */
.L_x_3850:
[----:B------:R-:W3:Y:S02]  /*1300*/  LDG.E.U16 R0, desc[UR36][R4.64] ;  /* 0x0000002404007981 */ /* 0x000ee4000c1e1500 */
[----:B---3--:R-:W-:-:S05]  /*1310*/  HADD2.F32 R0, -RZ, R0.H0_H0 ;  /* 0x20000000ff007230 */ /* 0x008fca0000004100 */
[----:B------:R-:W-:-:S04]  /*1320*/  FMUL.FTZ R0, R0, 1 ;  /* 0x3f80000000007820 */ /* 0x000fc80000410000 */
[----:B------:R0:W1:Y:S01]  /*1330*/  F2F.F64.F32 R34, R0 ;  /* 0x0000000000227310 */ /* 0x0000620000201800 */
[----:B------:R-:W-:Y:S05]  /*1340*/  BRA `(.L_x_3846) ;  /* 0x0000000800ec7947 */ /* 0x000fea0003800000 */
.L_x_3849:
[----:B------:R-:W-:-:S09]  /*1350*/  UISETP.NE.AND UP0, UPT, UR4, 0x7, UPT ;  /* 0x000000070400788c */ /* 0x000fd2000bf05270 */
[----:B------:R-:W-:Y:S05]  /*1360*/  BRA.U !UP0, `(.L_x_3851) ;  /* 0x0000000108347547 */ /* 0x000fea000b800000 */
        /* <DEDUP_REMOVED lines=8> */
.L_x_3852:
[----:B------:R-:W3:Y:S02]  /*13f0*/  LDG.E.U16 R4, desc[UR36][R4.64] ;  /* 0x0000002404047981 */ /* 0x000ee4000c1e1500 */
[----:B---3--:R-:W-:-:S05]  /*1400*/  HADD2.F32 R0, -RZ, R4.H0_H0 ;  /* 0x20000004ff007230 */ /* 0x008fca0000004100 */
[----:B------:R-:W-:-:S04]  /*1410*/  FMUL.FTZ R0, R0, 1 ;  /* 0x3f80000000007820 */ /* 0x000fc80000410000 */
[----:B------:R0:W1:Y:S01]  /*1420*/  F2F.F64.F32 R34, R0 ;  /* 0x0000000000227310 */ /* 0x0000620000201800 */
[----:B------:R-:W-:Y:S05]  /*1430*/  BRA `(.L_x_3846) ;  /* 0x0000000800b07947 */ /* 0x000fea0003800000 */
.L_x_3851:
[----:B------:R0:W5:Y:S01]  /*1440*/  LDG.E.64 R34, desc[UR36][R4.64] ;  /* 0x0000002404227981 */ /* 0x000162000c1e1b00 */
[----:B------:R-:W-:Y:S05]  /*1450*/  BRA `(.L_x_3846) ;  /* 0x0000000800a87947 */ /* 0x000fea0003800000 */
.L_x_3841:
        /* <DEDUP_REMOVED lines=9> */
[----:B------:R-:W-:Y:S01]  /*14f0*/  IMAD.MOV.U32 R34, RZ, RZ, RZ ;  /* 0x000000ffff227224 */ /* 0x000fe200078e00ff */
[----:B---3--:R-:W-:-:S04]  /*1500*/  ISETP.NE.AND P0, PT, R4, RZ, PT ;  /* 0x000000ff0400720c */ /* 0x008fc80003f05270 */
[----:B------:R-:W-:Y:S01]  /*1510*/  FSEL R35, RZ, 1.875, !P0 ;  /* 0x3ff00000ff237808 */ /* 0x000fe20004000000 */
[----:B------:R-:W-:Y:S08]  /*1520*/  BRA `(.L_x_3846) ;  /* 0x0000000800747947 */ /* 0x000ff00003800000 */
.L_x_3855:
[----:B------:R0:W5:Y:S01]  /*1530*/  LDG.E.64 R34, desc[UR36][R4.64] ;  /* 0x0000002404227981 */ /* 0x000162000c1e1b00 */
[----:B------:R-:W-:Y:S05]  /*1540*/  BRA `(.L_x_3846) ;  /* 0x00000008006c7947 */ /* 0x000fea0003800000 */
.L_x_3854:
        /* <DEDUP_REMOVED lines=27> */
.L_x_3857:
[----:B------:R-:W3:Y:S02]  /*1700*/  LDG.E.U8 R4, desc[UR36][R4.64] ;  /* 0x0000002404047981 */ /* 0x000ee4000c1e1100 */
[C---:B---3--:R-:W-:Y:S02]  /*1710*/  IMAD.SHL.U32 R3, R4.reuse, 0x2000000, RZ ;  /* 0x0200000004037824 */ /* 0x048fe400078e00ff */
        /* <DEDUP_REMOVED lines=11> */
[----:B------:R3:W0:Y:S01]  /*17d0*/  F2F.F64.F32 R34, R0 ;  /* 0x0000000000227310 */ /* 0x0006220000201800 */
[----:B------:R-:W-:Y:S05]  /*17e0*/  BRA `(.L_x_3846) ;  /* 0x0000000400c47947 */ /* 0x000fea0003800000 */
.L_x_3856:
[----:B------:R-:W3:Y:S02]  /*17f0*/  LDG.E.U16 R0, desc[UR36][R4.64] ;  /* 0x0000002404007981 */ /* 0x000ee4000c1e1500 */
[----:B---3--:R-:W-:-:S04]  /*1800*/  IMAD.U32 R0, R0, 0x10000, RZ ;  /* 0x0001000000007824 */ /* 0x008fc800078e00ff */
[----:B------:R-:W-:-:S04]  /*1810*/  FMUL.FTZ R0, R0, 1 ;  /* 0x3f80000000007820 */ /* 0x000fc80000410000 */
[----:B------:R0:W1:Y:S01]  /*1820*/  F2F.F64.F32 R34, R0 ;  /* 0x0000000000227310 */ /* 0x0000620000201800 */
[----:B------:R-:W-:Y:S05]  /*1830*/  BRA `(.L_x_3846) ;  /* 0x0000000400b07947 */ /* 0x000fea0003800000 */
.L_x_3853:
        /* <DEDUP_REMOVED lines=9> */
[----:B---3--:R0:W1:Y:S01]  /*18d0*/  I2F.F64.U16 R34, R4 ;  /* 0x0000000400227312 */ /* 0x0080620000101800 */
[----:B------:R-:W-:Y:S05]  /*18e0*/  BRA `(.L_x_3846) ;  /* 0x0000000400847947 */ /* 0x000fea0003800000 */
.L_x_3860:
[----:B------:R-:W3:Y:S01]  /*18f0*/  LDG.E.U8 R4, desc[UR36][R4.64] ;  /* 0x0000002404047981 */ /* 0x000ee2000c1e1100 */
[----:B------:R-:W-:Y:S02]  /*1900*/  CS2R R34, SRZ ;  /* 0x0000000000227805 */ /* 0x000fe4000001ff00 */
[----:B---3--:R-:W-:-:S13]  /*1910*/  ISETP.NE.AND P0, PT, R4, RZ, PT ;  /* 0x000000ff0400720c */ /* 0x008fda0003f05270 */
        /* <DEDUP_REMOVED lines=18> */
.L_x_3862:
[----:B------:R-:W-:Y:S05]  /*1a40*/  BSYNC.RECONVERGENT B0 ;  /* 0x0000000000007941 */ /* 0x000fea0003800200 */
.L_x_3861:
[----:B------:R-:W-:Y:S01]  /*1a50*/  IMAD.SHL.U32 R0, R0, 0x100000, RZ ;  /* 0x0010000000007824 */ /* 0x000fe200078e00ff */
[----:B------:R-:W-:-:S04]  /*1a60*/  LEA R3, R3, 0x3b800000, 0x17 ;  /* 0x3b80000003037811 */ /* 0x000fc800078eb8ff */
[----:B------:R-:W-:-:S05]  /*1a70*/  LOP3.LUT R0, R3, R0, R7, 0xfe, !PT ;  /* 0x0000000003007212 */ /* 0x000fca00078efe07 */
[----:B------:R-:W-:-:S04]  /*1a80*/  FMUL.FTZ R0, R0, 1 ;  /* 0x3f80000000007820 */ /* 0x000fc80000410000 */
[----:B------:R0:W1:Y:S01]  /*1a90*/  F2F.F64.F32 R34, R0 ;  /* 0x0000000000227310 */ /* 0x0000620000201800 */
[----:B------:R-:W-:Y:S05]  /*1aa0*/  BRA `(.L_x_3846) ;  /* 0x0000000400147947 */ /* 0x000fea0003800000 */
.L_x_3859:
        /* <DEDUP_REMOVED lines=21> */
.L_x_3864:
[----:B------:R-:W-:Y:S05]  /*1c00*/  BSYNC.RECONVERGENT B0 ;  /* 0x0000000000007941 */ /* 0x000fea0003800200 */
.L_x_3863:
[----:B------:R-:W-:Y:S01]  /*1c10*/  IMAD.SHL.U32 R0, R0, 0x200000, RZ ;  /* 0x0020000000007824 */ /* 0x000fe200078e00ff */
[----:B------:R-:W-:-:S04]  /*1c20*/  LEA R3, R3, 0x37800000, 0x17 ;  /* 0x3780000003037811 */ /* 0x000fc800078eb8ff */
[----:B------:R-:W-:-:S05]  /*1c30*/  LOP3.LUT R0, R3, R0, R7, 0xfe, !PT ;  /* 0x0000000003007212 */ /* 0x000fca00078efe07 */
[----:B------:R-:W-:-:S04]  /*1c40*/  FMUL.FTZ R0, R0, 1 ;  /* 0x3f80000000007820 */ /* 0x000fc80000410000 */
[----:B------:R0:W1:Y:S01]  /*1c50*/  F2F.F64.F32 R34, R0 ;  /* 0x0000000000227310 */ /* 0x0000620000201800 */
[----:B------:R-:W-:Y:S05]  /*1c60*/  BRA `(.L_x_3846) ;  /* 0x0000000000a47947 */ /* 0x000fea0003800000 */
.L_x_3858:
[----:B------:R-:W-:-:S09]  /*1c70*/  UISETP.NE.AND UP0, UPT, UR4, 0x1c, UPT ;  /* 0x0000001c0400788c */ /* 0x000fd2000bf05270 */
[----:B------:R-:W-:Y:S05]  /*1c80*/  BRA.U !UP0, `(.L_x_3865) ;  /* 0x0000000108947547 */ /* 0x000fea000b800000 */
[----:B------:R-:W-:-:S09]  /*1c90*/  UISETP.NE.AND UP0, UPT, UR4, 0x1d, UPT ;  /* 0x0000001d0400788c */ /* 0x000fd2000bf05270 */
[----:B------:R-:W-:Y:S05]  /*1ca0*/  BRA.U !UP0, `(.L_x_3866) ;  /* 0x0000000108807547 */ /* 0x000fea000b800000 */
[----:B------:R-:W-:-:S09]  /*1cb0*/  UISETP.NE.AND UP0, UPT, UR4, 0x2c, UPT ;  /* 0x0000002c0400788c */ /* 0x000fd2000bf05270 */
[----:B------:R-:W-:Y:S05]  /*1cc0*/  BRA.U !UP0, `(.L_x_3867) ;  /* 0x0000000108487547 */ /* 0x000fea000b800000 */
.L_x_3845:
[----:B------:R-:W-:Y:S01]  /*1cd0*/  MOV R0, 0x0 ;  /* 0x0000000000007802 */ /* 0x000fe20000000f00 */
[----:B------:R-:W0:Y:S01]  /*1ce0*/  LDCU.64 UR4, c[0x4][0x128] ;  /* 0x01002500ff0477ac */ /* 0x000e220008000a00 */
[----:B------:R-:W-:Y:S02]  /*1cf0*/  IMAD.MOV.U32 R8, RZ, RZ, 0x4e ;  /* 0x0000004eff087424 */ /* 0x000fe400078e00ff */
[----:B------:R1:W3:Y:S01]  /*1d00*/  LDC.64 R14, c[0x4][R0] ;  /* 0x01000000000e7b82 */ /* 0x0002e20000000a00 */
[----:B------:R-:W2:Y:S01]  /*1d10*/  LDCU.64 UR6, c[0x4][0x130] ;  /* 0x01002600ff0677ac */ /* 0x000ea20008000a00 */
[----:B------:R-:W-:Y:S02]  /*1d20*/  IMAD.MOV.U32 R12, RZ, RZ, 0x1 ;  /* 0x00000001ff0c7424 */ /* 0x000fe400078e00ff */
[----:B------:R-:W-:Y:S01]  /*1d30*/  IMAD.MOV.U32 R13, RZ, RZ, RZ ;  /* 0x000000ffff0d7224 */ /* 0x000fe200078e00ff */
[----:B------:R-:W4:Y:S01]  /*1d40*/  LDCU.64 UR8, c[0x4][0x8] ;  /* 0x01000100ff0877ac */ /* 0x000f220008000a00 */
[----:B0-----:R-:W-:-:S02]  /*1d50*/  IMAD.U32 R4, RZ, RZ, UR4 ;  /* 0x00000004ff047e24 */ /* 0x001fc4000f8e00ff */
[----:B------:R-:W-:Y:S02]  /*1d60*/  IMAD.U32 R5, RZ, RZ, UR5 ;  /* 0x00000005ff057e24 */ /* 0x000fe4000f8e00ff */
[----:B--2---:R-:W-:Y:S02]  /*1d70*/  IMAD.U32 R6, RZ, RZ, UR6 ;  /* 0x00000006ff067e24 */ /* 0x004fe4000f8e00ff */
[----:B------:R-:W-:Y:S02]  /*1d80*/  IMAD.U32 R7, RZ, RZ, UR7 ;  /* 0x00000007ff077e24 */ /* 0x000fe4000f8e00ff */
[----:B----4-:R-:W-:Y:S02]  /*1d90*/  IMAD.U32 R10, RZ, RZ, UR8 ;  /* 0x00000008ff0a7e24 */ /* 0x010fe4000f8e00ff */
[----:B-1----:R-:W-:-:S07]  /*1da0*/  IMAD.U32 R11, RZ, RZ, UR9 ;  /* 0x00000009ff0b7e24 */ /* 0x002fce000f8e00ff */
[----:B------:R-:W-:-:S07]  /*1db0*/  LEPC R20, `(.L_x_3868) ;  /* 0x000000001014794e */ /* 0x000fce0000000000 */
[----:B---3-5:R-:W-:Y:S05]  /*1dc0*/  CALL.ABS.NOINC R14 ;  /* 0x000000000e007343 */ /* 0x028fea0003c00000 */
.L_x_3868:
[----:B------:R-:W-:Y:S01]  /*1dd0*/  CS2R R34, SRZ ;  /* 0x0000000000227805 */ /* 0x000fe2000001ff00 */
[----:B------:R-:W-:Y:S06]  /*1de0*/  BRA `(.L_x_3846) ;  /* 0x0000000000447947 */ /* 0x000fec0003800000 */
.L_x_3867:
[----:B------:R-:W3:Y:S01]  /*1df0*/  LDG.E.U8 R0, desc[UR36][R4.64] ;  /* 0x0000002404007981 */ /* 0x000ee2000c1e1100 */
[----:B------:R-:W-:Y:S02]  /*1e00*/  IMAD.MOV.U32 R34, RZ, RZ, 0x0 ;  /* 0x00000000ff227424 */ /* 0x000fe400078e00ff */
[----:B------:R-:W-:Y:S01]  /*1e10*/  IMAD.MOV.U32 R35, RZ, RZ, 0x38000000 ;  /* 0x38000000ff237424 */ /* 0x000fe200078e00ff */
[----:B---3--:R-:W-:-:S13]  /*1e20*/  ISETP.NE.AND P0, PT, R0, RZ, PT ;  /* 0x000000ff0000720c */ /* 0x008fda0003f05270 */
        /* <DEDUP_REMOVED lines=8> */
.L_x_3866:
[----:B------:R-:W3:Y:S02]  /*1eb0*/  LDG.E.64 R34, desc[UR36][R4.64] ;  /* 0x0000002404227981 */ /* 0x000ee4000c1e1b00 */
[----:B---3--:R-:W0:Y:S01]  /*1ec0*/  I2F.F64.U64 R34, R34 ;  /* 0x0000002200227312 */ /* 0x008e220000301800 */
[----:B------:R-:W-:Y:S05]  /*1ed0*/  BRA `(.L_x_3846) ;  /* 0x0000000000087947 */ /* 0x000fea0003800000 */
.L_x_3865:
[----:B------:R-:W3:Y:S02]  /*1ee0*/  LDG.E R4, desc[UR36][R4.64] ;  /* 0x0000002404047981 */ /* 0x000ee4000c1e1900 */
[----:B---3--:R0:W1:Y:S02]  /*1ef0*/  I2F.F64.U32 R34, R4 ;  /* 0x0000000400227312 */ /* 0x0080640000201800 */
.L_x_3846:
[----:B------:R-:W-:Y:S05]  /*1f00*/  BSYNC.RECONVERGENT B6 ;  /* 0x0000000000067941 */ /* 0x000fea0003800200 */
.L_x_3840:
[----:B------:R-:W-:-:S07]  /*1f10*/  VIADD R18, R2, 0x80 ;  /* 0x0000008002127836 */ /* 0x000fce0000000000 */
.L_x_3810:
[----:B------:R-:W-:Y:S05]  /*1f20*/  BSYNC.RECONVERGENT B7 ;  /* 0x0000000000077941 */ /* 0x000fea0003800200 */
.L_x_3809:
[----:B------:R-:W-:Y:S01]  /*1f30*/  ISETP.GE.AND P0, PT, R18, R19, PT ;  /* 0x000000131200720c */ /* 0x000fe20003f06270 */
[----:B------:R-:W-:Y:S01]  /*1f40*/  BSSY.RECONVERGENT B7, `(.L_x_3869) ;  /* 0x00001e8000077945 */ /* 0x000fe20003800200 */
[----:B------:R-:W-:Y:S02]  /*1f50*/  CS2R R32, SRZ ;  /* 0x0000000000207805 */ /* 0x000fe4000001ff00 */
[----:B------:R-:W-:-:S09]  /*1f60*/  CS2R R28, SRZ ;  /* 0x00000000001c7805 */ /* 0x000fd2000001ff00 */
[----:B------:R-:W-:Y:S05]  /*1f70*/  @P0 BRA `(.L_x_3870) ;  /* 0x0000001c00900947 */ /* 0x000fea0003800000 */
[----:B0-----:R-:W0:Y:S01]  /*1f80*/  LDC.64 R4, c[0x0][0x3b8] ;  /* 0x0000ee00ff047b82 */ /* 0x001e220000000a00 */
        /* <DEDUP_REMOVED lines=20> */
.L_x_3875:
[----:B------:R-:W2:Y:S02]  /*20d0*/  LDG.E.U8 R4, desc[UR36][R4.64] ;  /* 0x0000002404047981 */ /* 0x000ea4000c1e1100 */
[----:B--2---:R0:W1:Y:S01]  /*20e0*/  I2F.F64.U16 R32, R4 ;  /* 0x0000000400207312 */ /* 0x0040620000101800 */
[----:B------:R-:W-:Y:S05]  /*20f0*/  BRA `(.L_x_3877) ;  /* 0x0000000c00647947 */ /* 0x000fea0003800000 */
.L_x_3874:
        /* <DEDUP_REMOVED lines=9> */
.L_x_3879:
[----:B------:R-:W2:Y:S02]  /*2190*/  LDG.E R4, desc[UR36][R4.64] ;  /* 0x0000002404047981 */ /* 0x000ea4000c1e1900 */
[----:B--2---:R0:W1:Y:S01]  /*21a0*/  I2F.F64 R32, R4 ;  /* 0x0000000400207312 */ /* 0x0040620000201c00 */
[----:B------:R-:W-:Y:S05]  /*21b0*/  BRA `(.L_x_3877) ;  /* 0x0000000c00347947 */ /* 0x000fea0003800000 */
.L_x_3878:
[----:B------:R-:W2:Y:S02]  /*21c0*/  LDG.E.U16 R4, desc[UR36][R4.64] ;  /* 0x0000002404047981 */ /* 0x000ea4000c1e1500 */
[----:B--2---:R0:W1:Y:S01]  /*21d0*/  I2F.F64.S16 R32, R4 ;  /* 0x0000000400207312 */ /* 0x0040620000101c00 */
[----:B------:R-:W-:Y:S05]  /*21e0*/  BRA `(.L_x_3877) ;  /* 0x0000000c00287947 */ /* 0x000fea0003800000 */
.L_x_3873:
        /* <DEDUP_REMOVED lines=10> */
.L_x_3881:
[----:B---3--:R-:W3:Y:S02]  /*2290*/  LDG.E.U16 R0, desc[UR36][R4.64] ;  /* 0x0000002404007981 */ /* 0x008ee4000c1e1500 */
[----:B---3--:R-:W-:-:S05]  /*22a0*/  HADD2.F32 R0, -RZ, R0.H0_H0 ;  /* 0x20000000ff007230 */ /* 0x008fca0000004100 */
[----:B------:R-:W-:-:S04]  /*22b0*/  FMUL.FTZ R0, R0, 1 ;  /* 0x3f80000000007820 */ /* 0x000fc80000410000 */
[----:B------:R0:W1:Y:S01]  /*22c0*/  F2F.F64.F32 R32, R0 ;  /* 0x0000000000207310 */ /* 0x0000620000201800 */
[----:B------:R-:W-:Y:S05]  /*22d0*/  BRA `(.L_x_3877) ;  /* 0x0000000800ec7947 */ /* 0x000fea0003800000 */
.L_x_3880:
        /* <DEDUP_REMOVED lines=10> */
.L_x_3883:
[----:B------:R-:W3:Y:S02]  /*2380*/  LDG.E.U16 R4, desc[UR36][R4.64] ;  /* 0x0000002404047981 */ /* 0x000ee4000c1e1500 */
[----:B---3--:R-:W-:-:S05]  /*2390*/  HADD2.F32 R0, -RZ, R4.H0_H0 ;  /* 0x20000004ff007230 */ /* 0x008fca0000004100 */
[----:B------:R-:W-:-:S04]  /*23a0*/  FMUL.FTZ R0, R0, 1 ;  /* 0x3f80000000007820 */ /* 0x000fc80000410000 */
[----:B------:R0:W1:Y:S01]  /*23b0*/  F2F.F64.F32 R32, R0 ;  /* 0x0000000000207310 */ /* 0x0000620000201800 */
[----:B------:R-:W-:Y:S05]  /*23c0*/  BRA `(.L_x_3877) ;  /* 0x0000000800b07947 */ /* 0x000fea0003800000 */
.L_x_3882:
[----:B------:R0:W5:Y:S01]  /*23d0*/  LDG.E.64 R32, desc[UR36][R4.64] ;  /* 0x0000002404207981 */ /* 0x000162000c1e1b00 */
[----:B------:R-:W-:Y:S05]  /*23e0*/  BRA `(.L_x_3877) ;  /* 0x0000000800a87947 */ /* 0x000fea0003800000 */
.L_x_3872:
        /* <DEDUP_REMOVED lines=13> */
.L_x_3886:
[----:B------:R0:W5:Y:S01]  /*24c0*/  LDG.E.64 R32, desc[UR36][R4.64] ;  /* 0x0000002404207981 */ /* 0x000162000c1e1b00 */
[----:B------:R-:W-:Y:S05]  /*24d0*/  BRA `(.L_x_3877) ;  /* 0x00000008006c7947 */ /* 0x000fea0003800000 */
.L_x_3885:
[----:B------:R-:W-:-:S09]  /*24e0*/  UISETP.NE.AND UP0, UPT, UR4, 0xf, UPT ;  /* 0x0000000f0400788c */ /* 0x000fd2000bf05270 */
[----:B------:R-:W-:Y:S05]  /*24f0*/  BRA.U !UP0, `(.L_x_3887) ;  /* 0x0000000108a07547 */ /* 0x000fea000b800000 */
[----:B------:R-:W-:-:S09]  /*2500*/  UISETP.NE.AND UP0, UPT, UR4, 0x17, UPT ;  /* 0x000000170400788c */ /* 0x000fd2000bf05270 */
[----:B------:R-:W-:Y:S05]  /*2510*/  BRA.U !UP0, `(.L_x_3888) ;  /* 0x00000001085c7547 */ /* 0x000fea000b800000 */
[----:B------:R-:W-:-:S09]  /*2520*/  UISETP.NE.AND UP0, UPT, UR4, 0x18, UPT ;  /* 0x000000180400788c */ /* 0x000fd2000bf05270 */
[----:B------:R-:W-:Y:S05]  /*2530*/  BRA.U UP0, `(.L_x_3876) ;  /* 0x0000000500f87547 */ /* 0x000fea000b800000 */
[----:B---3--:R-:W3:Y:S01]  /*2540*/  LDG.E.U8 R0, desc[UR36][R4.64] ;  /* 0x0000002404007981 */ /* 0x008ee2000c1e1100 */
        /* <DEDUP_REMOVED lines=20> */
.L_x_3888:
        /* <DEDUP_REMOVED lines=11> */
[----:B------:R-:W-:-:S05]  /*2740*/  LOP3.LUT R0, R0, 0x80000000, R3, 0xf8, !PT ;  /* 0x8000000000007812 */ /* 0x000fca00078ef803 */
[----:B------:R-:W-:-:S04]  /*2750*/  FMUL.FTZ R0, R0, 1 ;  /* 0x3f80000000007820 */ /* 0x000fc80000410000 */
[----:B------:R0:W1:Y:S01]  /*2760*/  F2F.F64.F32 R32, R0 ;  /* 0x0000000000207310 */ /* 0x0000620000201800 */
[----:B------:R-:W-:Y:S05]  /*2770*/  BRA `(.L_x_3877) ;  /* 0x0000000400c47947 */ /* 0x000fea0003800000 */
.L_x_3887:
[----:B---3--:R-:W3:Y:S02]  /*2780*/  LDG.E.U16 R0, desc[UR36][R4.64] ;  /* 0x0000002404007981 */ /* 0x008ee4000c1e1500 */
[----:B---3--:R-:W-:-:S04]  /*2790*/  IMAD.U32 R0, R0, 0x10000, RZ ;  /* 0x0001000000007824 */ /* 0x008fc800078e00ff */
[----:B------:R-:W-:-:S04]  /*27a0*/  FMUL.FTZ R0, R0, 1 ;  /* 0x3f80000000007820 */ /* 0x000fc80000410000 */
[----:B------:R0:W1:Y:S01]  /*27b0*/  F2F.F64.F32 R32, R0 ;  /* 0x0000000000207310 */ /* 0x0000620000201800 */
[----:B------:R-:W-:Y:S05]  /*27c0*/  BRA `(.L_x_3877) ;  /* 0x0000000400b07947 */ /* 0x000fea0003800000 */
.L_x_3884:
        /* <DEDUP_REMOVED lines=11> */
.L_x_3891:
        /* <DEDUP_REMOVED lines=8> */
[--C-:B---3--:R-:W-:Y:S01]  /*2900*/  SHF.R.U32.HI R0, RZ, 0x3, R4.reuse ;  /* 0x00000003ff007819 */ /* 0x108fe20000011604 */
        /* <DEDUP_REMOVED lines=12> */
.L_x_3893:
[----:B------:R-:W-:Y:S05]  /*29d0*/  BSYNC.RECONVERGENT B0 ;  /* 0x0000000000007941 */ /* 0x000fea0003800200 */
.L_x_3892:
[----:B------:R-:W-:Y:S01]  /*29e0*/  IMAD.SHL.U32 R0, R0, 0x100000, RZ ;  /* 0x0010000000007824 */ /* 0x000fe200078e00ff */
[----:B------:R-:W-:-:S04]  /*29f0*/  LEA R3, R3, 0x3b800000, 0x17 ;  /* 0x3b80000003037811 */ /* 0x000fc800078eb8ff */
[----:B------:R-:W-:-:S05]  /*2a00*/  LOP3.LUT R0, R3, R0, R7, 0xfe, !PT ;  /* 0x0000000003007212 */ /* 0x000fca00078efe07 */
[----:B------:R-:W-:-:S04]  /*2a10*/  FMUL.FTZ R0, R0, 1 ;  /* 0x3f80000000007820 */ /* 0x000fc80000410000 */
[----:B------:R0:W1:Y:S01]  /*2a20*/  F2F.F64.F32 R32, R0 ;  /* 0x0000000000207310 */ /* 0x0000620000201800 */
[----:B------:R-:W-:Y:S05]  /*2a30*/  BRA `(.L_x_3877) ;  /* 0x0000000400147947 */ /* 0x000fea0003800000 */
.L_x_3890:
        /* <DEDUP_REMOVED lines=21> */
.L_x_3895:
[----:B------:R-:W-:Y:S05]  /*2b90*/  BSYNC.RECONVERGENT B0 ;  /* 0x0000000000007941 */ /* 0x000fea0003800200 */
.L_x_3894:
[----:B------:R-:W-:Y:S01]  /*2ba0*/  IMAD.SHL.U32 R0, R0, 0x200000, RZ ;  /* 0x0020000000007824 */ /* 0x000fe200078e00ff */
[----:B------:R-:W-:-:S04]  /*2bb0*/  LEA R3, R3, 0x37800000, 0x17 ;  /* 0x3780000003037811 */ /* 0x000fc800078eb8ff */
[----:B------:R-:W-:-:S05]  /*2bc0*/  LOP3.LUT R0, R3, R0, R7, 0xfe, !PT ;  /* 0x0000000003007212 */ /* 0x000fca00078efe07 */
[----:B------:R-:W-:-:S04]  /*2bd0*/  FMUL.FTZ R0, R0, 1 ;  /* 0x3f80000000007820 */ /* 0x000fc80000410000 */
[----:B------:R0:W1:Y:S01]  /*2be0*/  F2F.F64.F32 R32, R0 ;  /* 0x0000000000207310 */ /* 0x0000620000201800 */
[----:B------:R-:W-:Y:S05]  /*2bf0*/  BRA `(.L_x_3877) ;  /* 0x0000000000a47947 */ /* 0x000fea0003800000 */
.L_x_3889:
        /* <DEDUP_REMOVED lines=16> */
[----:B------:R1:W0:Y:S01]  /*2d00*/  @P0 F2F.F64.F32 R32, R0 ;  /* 0x0000000000200310 */ /* 0x0002220000201800 */
[----:B------:R-:W-:Y:S05]  /*2d10*/  BRA `(.L_x_3877) ;  /* 0x00000000005c7947 */ /* 0x000fea0003800000 */
.L_x_3876:
        /* <DEDUP_REMOVED lines=16> */
.L_x_3898:
[----:B------:R-:W-:Y:S01]  /*2e20*/  CS2R R32, SRZ ;  /* 0x0000000000207805 */ /* 0x000fe2000001ff00 */
[----:B------:R-:W-:Y:S06]  /*2e30*/  BRA `(.L_x_3877) ;  /* 0x0000000000147947 */ /* 0x000fec0003800000 */
.L_x_3897:
[----:B------:R-:W2:Y:S02]  /*2e40*/  LDG.E.64 R32, desc[UR36][R4.64] ;  /* 0x0000002404207981 */ /* 0x000ea4000c1e1b00 */
[----:B--2---:R-:W0:Y:S01]  /*2e50*/  I2F.F64.U64 R32, R32 ;  /* 0x0000002000207312 */ /* 0x004e220000301800 */
[----:B------:R-:W-:Y:S05]  /*2e60*/  BRA `(.L_x_3877) ;  /* 0x0000000000087947 */ /* 0x000fea0003800000 */
.L_x_3896:
[----:B------:R-:W2:Y:S02]  /*2e70*/  LDG.E R4, desc[UR36][R4.64] ;  /* 0x0000002404047981 */ /* 0x000ea4000c1e1900 */
[----:B--2---:R0:W1:Y:S02]  /*2e80*/  I2F.F64.U32 R32, R4 ;  /* 0x0000000400207312 */ /* 0x0040640000201800 */
.L_x_3877:
[----:B------:R-:W-:Y:S05]  /*2e90*/  BSYNC.RECONVERGENT B6 ;  /* 0x0000000000067941 */ /* 0x000fea0003800200 */
.L_x_3871:
[----:B0-----:R-:W0:Y:S01]  /*2ea0*/  LDC.64 R4, c[0x0][0x3c0] ;  /* 0x0000f000ff047b82 */ /* 0x001e220000000a00 */
        /* <DEDUP_REMOVED lines=17> */
[----:B--2---:R0:W2:Y:S01]  /*2fc0*/  I2F.F64.S16 R28, R4 ;  /* 0x00000004001c7312 */ /* 0x0040a20000101c00 */
[----:B------:R-:W-:Y:S05]  /*2fd0*/  BRA `(.L_x_3905) ;  /* 0x0000000c00707947 */ /* 0x000fea0003800000 */
.L_x_3903:
[----:B------:R-:W2:Y:S02]  /*2fe0*/  LDG.E.U8 R4, desc[UR36][R4.64] ;  /* 0x0000002404047981 */ /* 0x000ea4000c1e1100 */
[----:B--2---:R0:W2:Y:S01]  /*2ff0*/  I2F.F64.U16 R28, R4 ;  /* 0x00000004001c7312 */ /* 0x0040a20000101800 */
[----:B------:R-:W-:Y:S05]  /*3000*/  BRA `(.L_x_3905) ;  /* 0x0000000c00647947 */ /* 0x000fea0003800000 */
.L_x_3902:
        /* <DEDUP_REMOVED lines=9> */
.L_x_3907:
[----:B------:R-:W2:Y:S02]  /*30a0*/  LDG.E R4, desc[UR36][R4.64] ;  /* 0x0000002404047981 */ /* 0x000ea4000c1e1900 */
[----:B--2---:R0:W2:Y:S01]  /*30b0*/  I2F.F64 R28, R4 ;  /* 0x00000004001c7312 */ /* 0x0040a20000201c00 */
[----:B------:R-:W-:Y:S05]  /*30c0*/  BRA `(.L_x_3905) ;  /* 0x0000000c00347947 */ /* 0x000fea0003800000 */
.L_x_3906:
[----:B------:R-:W2:Y:S02]  /*30d0*/  LDG.E.U16 R4, desc[UR36][R4.64] ;  /* 0x0000002404047981 */ /* 0x000ea4000c1e1500 */
[----:B--2---:R0:W2:Y:S01]  /*30e0*/  I2F.F64.S16 R28, R4 ;  /* 0x00000004001c7312 */ /* 0x0040a20000101c00 */
[----:B------:R-:W-:Y:S05]  /*30f0*/  BRA `(.L_x_3905) ;  /* 0x0000000c00287947 */ /* 0x000fea0003800000 */
.L_x_3901:
        /* <DEDUP_REMOVED lines=10> */
.L_x_3909:
[----:B-1-3--:R-:W2:Y:S02]  /*31a0*/  LDG.E.U16 R0, desc[UR36][R4.64] ;  /* 0x0000002404007981 */ /* 0x00aea4000c1e1500 */
[----:B--2---:R-:W-:-:S05]  /*31b0*/  HADD2.F32 R0, -RZ, R0.H0_H0 ;  /* 0x20000000ff007230 */ /* 0x004fca0000004100 */
[----:B------:R-:W-:-:S04]  /*31c0*/  FMUL.FTZ R0, R0, 1 ;  /* 0x3f80000000007820 */ /* 0x000fc80000410000 */
[----:B------:R0:W1:Y:S01]  /*31d0*/  F2F.F64.F32 R28, R0 ;  /* 0x00000000001c7310 */ /* 0x0000620000201800 */
[----:B------:R-:W-:Y:S05]  /*31e0*/  BRA `(.L_x_3905) ;  /* 0x0000000800ec7947 */ /* 0x000fea0003800000 */
.L_x_3908:
        /* <DEDUP_REMOVED lines=10> */
.L_x_3911:
[----:B------:R-:W1:Y:S02]  /*3290*/  LDG.E.U16 R4, desc[UR36][R4.64] ;  /* 0x0000002404047981 */ /* 0x000e64000c1e1500 */
[----:B-1-3--:R-:W-:-:S05]  /*32a0*/  HADD2.F32 R0, -RZ, R4.H0_H0 ;  /* 0x20000004ff007230 */ /* 0x00afca0000004100 */
[----:B------:R-:W-:-:S04]  /*32b0*/  FMUL.FTZ R0, R0, 1 ;  /* 0x3f80000000007820 */ /* 0x000fc80000410000 */
[----:B------:R0:W1:Y:S01]  /*32c0*/  F2F.F64.F32 R28, R0 ;  /* 0x00000000001c7310 */ /* 0x0000620000201800 */
[----:B------:R-:W-:Y:S05]  /*32d0*/  BRA `(.L_x_3905) ;  /* 0x0000000800b07947 */ /* 0x000fea0003800000 */
.L_x_3910:
[----:B------:R0:W5:Y:S01]  /*32e0*/  LDG.E.64 R28, desc[UR36][R4.64] ;  /* 0x00000024041c7981 */ /* 0x000162000c1e1b00 */
[----:B------:R-:W-:Y:S05]  /*32f0*/  BRA `(.L_x_3905) ;  /* 0x0000000800a87947 */ /* 0x000fea0003800000 */
.L_x_3900:
        /* <DEDUP_REMOVED lines=13> */
.L_x_3914:
[----:B------:R0:W5:Y:S01]  /*33d0*/  LDG.E.64 R28, desc[UR36][R4.64] ;  /* 0x00000024041c7981 */ /* 0x000162000c1e1b00 */
[----:B------:R-:W-:Y:S05]  /*33e0*/  BRA `(.L_x_3905) ;  /* 0x00000008006c7947 */ /* 0x000fea0003800000 */
.L_x_3913:
[----:B------:R-:W-:-:S09]  /*33f0*/  UISETP.NE.AND UP0, UPT, UR4, 0xf, UPT ;  /* 0x0000000f0400788c */ /* 0x000fd2000bf05270 */
[----:B------:R-:W-:Y:S05]  /*3400*/  BRA.U !UP0, `(.L_x_3915) ;  /* 0x0000000108a07547 */ /* 0x000fea000b800000 */
[----:B------:R-:W-:-:S09]  /*3410*/  UISETP.NE.AND UP0, UPT, UR4, 0x17, UPT ;  /* 0x000000170400788c */ /* 0x000fd2000bf05270 */
[----:B------:R-:W-:Y:S05]  /*3420*/  BRA.U !UP0, `(.L_x_3916) ;  /* 0x00000001085c7547 */ /* 0x000fea000b800000 */
[----:B------:R-:W-:-:S09]  /*3430*/  UISETP.NE.AND UP0, UPT, UR4, 0x18, UPT ;  /* 0x000000180400788c */ /* 0x000fd2000bf05270 */
[----:B------:R-:W-:Y:S05]  /*3440*/  BRA.U UP0, `(.L_x_3904) ;  /* 0x0000000500f87547 */ /* 0x000fea000b800000 */
[----:B-1-3--:R-:W2:Y:S01]  /*3450*/  LDG.E.U8 R0, desc[UR36][R4.64] ;  /* 0x0000002404007981 */ /* 0x00aea2000c1e1100 */
        /* <DEDUP_REMOVED lines=20> */
.L_x_3916:
[----:B------:R-:W1:Y:S02]  /*35a0*/  LDG.E.U8 R4, desc[UR36][R4.64] ;  /* 0x0000002404047981 */ /* 0x000e64000c1e1100 */
[C---:B-1-3--:R-:W-:Y:S02]  /*35b0*/  IMAD.SHL.U32 R0, R4.reuse, 0x2000000, RZ ;  /* 0x0200000004007824 */ /* 0x04afe400078e00ff */
        /* <DEDUP_REMOVED lines=13> */
.L_x_3915:
[----:B-1-3--:R-:W2:Y:S02]  /*3690*/  LDG.E.U16 R0, desc[UR36][R4.64] ;  /* 0x0000002404007981 */ /* 0x00aea4000c1e1500 */
[----:B--2---:R-:W-:-:S04]  /*36a0*/  IMAD.U32 R0, R0, 0x10000, RZ ;  /* 0x0001000000007824 */ /* 0x004fc800078e00ff */
[----:B------:R-:W-:-:S04]  /*36b0*/  FMUL.FTZ R0, R0, 1 ;  /* 0x3f80000000007820 */ /* 0x000fc80000410000 */
[----:B------:R0:W1:Y:S01]  /*36c0*/  F2F.F64.F32 R28, R0 ;  /* 0x00000000001c7310 */ /* 0x0000620000201800 */
[----:B------:R-:W-:Y:S05]  /*36d0*/  BRA `(.L_x_3905) ;  /* 0x0000000400b07947 */ /* 0x000fea0003800000 */
.L_x_3912:
        /* <DEDUP_REMOVED lines=9> */
[----:B--2---:R0:W2:Y:S01]  /*3770*/  I2F.F64.U16 R28, R4 ;  /* 0x00000004001c7312 */ /* 0x0040a20000101800 */
[----:B------:R-:W-:Y:S05]  /*3780*/  BRA `(.L_x_3905) ;  /* 0x0000000400847947 */ /* 0x000fea0003800000 */
.L_x_3919:
        /* <DEDUP_REMOVED lines=8> */
[--C-:B-1-3--:R-:W-:Y:S01]  /*3810*/  SHF.R.U32.HI R0, RZ, 0x3, R4.reuse ;  /* 0x00000003ff007819 */ /* 0x10afe20000011604 */
        /* <DEDUP_REMOVED lines=12> */
.L_x_3921:
[----:B------:R-:W-:Y:S05]  /*38e0*/  BSYNC.RECONVERGENT B0 ;  /* 0x0000000000007941 */ /* 0x000fea0003800200 */
.L_x_3920:
[----:B------:R-:W-:Y:S01]  /*38f0*/  IMAD.SHL.U32 R0, R0, 0x100000, RZ ;  /* 0x0010000000007824 */ /* 0x000fe200078e00ff */
[----:B------:R-:W-:-:S04]  /*3900*/  LEA R3, R3, 0x3b800000, 0x17 ;  /* 0x3b80000003037811 */ /* 0x000fc800078eb8ff */
[----:B------:R-:W-:-:S05]  /*3910*/  LOP3.LUT R0, R3, R0, R7, 0xfe, !PT ;  /* 0x0000000003007212 */ /* 0x000fca00078efe07 */
[----:B------:R-:W-:-:S04]  /*3920*/  FMUL.FTZ R0, R0, 1 ;  /* 0x3f80000000007820 */ /* 0x000fc80000410000 */
[----:B------:R0:W1:Y:S01]  /*3930*/  F2F.F64.F32 R28, R0 ;  /* 0x00000000001c7310 */ /* 0x0000620000201800 */
[----:B------:R-:W-:Y:S05]  /*3940*/  BRA `(.L_x_3905) ;  /* 0x0000000400147947 */ /* 0x000fea0003800000 */
.L_x_3918:
        /* <DEDUP_REMOVED lines=21> */
.L_x_3923:
[----:B------:R-:W-:Y:S05]  /*3aa0*/  BSYNC.RECONVERGENT B0 ;  /* 0x0000000000007941 */ /* 0x000fea0003800200 */
.L_x_3922:
[----:B------:R-:W-:Y:S01]  /*3ab0*/  IMAD.SHL.U32 R0, R0, 0x200000, RZ ;  /* 0x0020000000007824 */ /* 0x000fe200078e00ff */
[----:B------:R-:W-:-:S04]  /*3ac0*/  LEA R3, R3, 0x37800000, 0x17 ;  /* 0x3780000003037811 */ /* 0x000fc800078eb8ff */
[----:B------:R-:W-:-:S05]  /*3ad0*/  LOP3.LUT R0, R3, R0, R7, 0xfe, !PT ;  /* 0x0000000003007212 */ /* 0x000fca00078efe07 */
[----:B------:R-:W-:-:S04]  /*3ae0*/  FMUL.FTZ R0, R0, 1 ;  /* 0x3f80000000007820 */ /* 0x000fc80000410000 */
[----:B------:R0:W1:Y:S01]  /*3af0*/  F2F.F64.F32 R28, R0 ;  /* 0x00000000001c7310 */ /* 0x0000620000201800 */
[----:B------:R-:W-:Y:S05]  /*3b00*/  BRA `(.L_x_3905) ;  /* 0x0000000000a47947 */ /* 0x000fea0003800000 */
.L_x_3917:
        /* <DEDUP_REMOVED lines=18> */
.L_x_3904:
[----:B------:R-:W-:Y:S01]  /*3c30*/  MOV R14, 0x0 ;  /* 0x00000000000e7802 */ /* 0x000fe20000000f00 */
[----:B------:R-:W0:Y:S01]  /*3c40*/  LDCU.64 UR4, c[0x4][0x128] ;  /* 0x01002500ff0477ac */ /* 0x000e220008000a00 */
[----:B------:R-:W-:Y:S02]  /*3c50*/  IMAD.MOV.U32 R8, RZ, RZ, 0x4e ;  /* 0x0000004eff087424 */ /* 0x000fe400078e00ff */
[----:B------:R-:W-:Y:S01]  /*3c60*/  IMAD.MOV.U32 R12, RZ, RZ, 0x1 ;  /* 0x00000001ff0c7424 */ /* 0x000fe200078e00ff */
[----:B------:R-:W2:Y:S01]  /*3c70*/  LDCU.64 UR6, c[0x4][0x130] ;  /* 0x01002600ff0677ac */ /* 0x000ea20008000a00 */
[----:B------:R-:W1:Y:S01]  /*3c80*/  LDC.64 R14, c[0x4][R14] ;  /* 0x010000000e0e7b82 */ /* 0x000e620000000a00 */
[----:B------:R-:W-:Y:S01]  /*3c90*/  IMAD.MOV.U32 R13, RZ, RZ, RZ ;  /* 0x000000ffff0d7224 */ /* 0x000fe200078e00ff */
[----:B------:R-:W3:Y:S01]  /*3ca0*/  LDCU.64 UR8, c[0x4][0x8] ;  /* 0x01000100ff0877ac */ /* 0x000ee20008000a00 */
[----:B0-----:R-:W-:Y:S02]  /*3cb0*/  IMAD.U32 R4, RZ, RZ, UR4 ;  /* 0x00000004ff047e24 */ /* 0x001fe4000f8e00ff */
[----:B------:R-:W-:-:S02]  /*3cc0*/  IMAD.U32 R5, RZ, RZ, UR5 ;  /* 0x00000005ff057e24 */ /* 0x000fc4000f8e00ff */
[----:B--2---:R-:W-:Y:S02]  /*3cd0*/  IMAD.U32 R6, RZ, RZ, UR6 ;  /* 0x00000006ff067e24 */ /* 0x004fe4000f8e00ff */
[----:B------:R-:W-:Y:S02]  /*3ce0*/  IMAD.U32 R7, RZ, RZ, UR7 ;  /* 0x00000007ff077e24 */ /* 0x000fe4000f8e00ff */
[----:B---3--:R-:W-:Y:S02]  /*3cf0*/  IMAD.U32 R10, RZ, RZ, UR8 ;  /* 0x00000008ff0a7e24 */ /* 0x008fe4000f8e00ff */
[----:B------:R-:W-:-:S07]  /*3d00*/  IMAD.U32 R11, RZ, RZ, UR9 ;  /* 0x00000009ff0b7e24 */ /* 0x000fce000f8e00ff */
[----:B------:R-:W-:-:S07]  /*3d10*/  LEPC R20, `(.L_x_3926) ;  /* 0x000000001014794e */ /* 0x000fce0000000000 */
[----:B-1--45:R-:W-:Y:S05]  /*3d20*/  CALL.ABS.NOINC R14 ;  /* 0x000000000e007343 */ /* 0x032fea0003c00000 */
.L_x_3926:
[----:B------:R-:W-:Y:S01]  /*3d30*/  CS2R R28, SRZ ;  /* 0x00000000001c7805 */ /* 0x000fe2000001ff00 */
[----:B------:R-:W-:Y:S06]  /*3d40*/  BRA `(.L_x_3905) ;  /* 0x0000000000147947 */ /* 0x000fec0003800000 */
.L_x_3925:
[----:B------:R-:W2:Y:S02]  /*3d50*/  LDG.E.64 R28, desc[UR36][R4.64] ;  /* 0x00000024041c7981 */ /* 0x000ea4000c1e1b00 */
[----:B--2---:R-:W0:Y:S01]  /*3d60*/  I2F.F64.U64 R28, R28 ;  /* 0x0000001c001c7312 */ /* 0x004e220000301800 */
[----:B------:R-:W-:Y:S05]  /*3d70*/  BRA `(.L_x_3905) ;  /* 0x0000000000087947 */ /* 0x000fea0003800000 */
.L_x_3924:
[----:B------:R-:W2:Y:S02]  /*3d80*/  LDG.E R4, desc[UR36][R4.64] ;  /* 0x0000002404047981 */ /* 0x000ea4000c1e1900 */
[----:B--2---:R0:W2:Y:S02]  /*3d90*/  I2F.F64.U32 R28, R4 ;  /* 0x00000004001c7312 */ /* 0x0040a40000201800 */
.L_x_3905:
[----:B------:R-:W-:Y:S05]  /*3da0*/  BSYNC.RECONVERGENT B6 ;  /* 0x0000000000067941 */ /* 0x000fea0003800200 */
.L_x_3899:
[----:B------:R-:W-:-:S07]  /*3db0*/  VIADD R18, R18, 0x80 ;  /* 0x0000008012127836 */ /* 0x000fce0000000000 */
.L_x_3870:
[----:B------:R-:W-:Y:S05]  /*3dc0*/  BSYNC.RECONVERGENT B7 ;  /* 0x0000000000077941 */ /* 0x000fea0003800200 */
.L_x_3869:
        /* <DEDUP_REMOVED lines=26> */
.L_x_3933:
[----:B------:R-:W2:Y:S02]  /*3f70*/  LDG.E.U8 R4, desc[UR36][R4.64] ;  /* 0x0000002404047981 */ /* 0x000ea4000c1e1100 */
[----:B--2---:R0:W1:Y:S01]  /*3f80*/  I2F.F64.U16 R30, R4 ;  /* 0x00000004001e7312 */ /* 0x0040620000101800 */
[----:B------:R-:W-:Y:S05]  /*3f90*/  BRA `(.L_x_3935) ;  /* 0x0000000c00647947 */ /* 0x000fea0003800000 */
.L_x_3932:
[----:B------:R-:W-:-:S09]  /*3fa0*/  UISETP.NE.AND UP0, UPT, UR4, 0x2, UPT ;  /* 0x000000020400788c */ /* 0x000fd2000bf05270 */
[----:B------:R-:W-:Y:S05]  /*3fb0*/  BRA.U !UP0, `(.L_x_3936) ;  /* 0x0000000108287547 */ /* 0x000fea000b800000 */
[----:B------:R-:W-:-:S09]  /*3fc0*/  UISETP.NE.AND UP0, UPT, UR4, 0x3, UPT ;  /* 0x000000030400788c */ /* 0x000fd2000bf05270 */
[----:B------:R-:W-:Y:S05]  /*3fd0*/  BRA.U !UP0, `(.L_x_3937) ;  /* 0x0000000108147547 */ /* 0x000fea000b800000 */
[----:B------:R-:W-:-:S09]  /*3fe0*/  UISETP.NE.AND UP0, UPT, UR4, 0x4, UPT ;  /* 0x000000040400788c */ /* 0x000fd2000bf05270 */
[----:B------:R-:W-:Y:S05]  /*3ff0*/  BRA.U UP0, `(.L_x_3934) ;  /* 0x0000000900f07547 */ /* 0x000fea000b800000 */
[----:B------:R-:W2:Y:S02]  /*4000*/  LDG.E.64 R30, desc[UR36][R4.64] ;  /* 0x00000024041e7981 */ /* 0x000ea4000c1e1b00 */
[----:B--2---:R-:W2:Y:S01]  /*4010*/  I2F.F64.S64 R30, R30 ;  /* 0x0000001e001e7312 */ /* 0x004ea20000301c00 */
[----:B------:R-:W-:Y:S05]  /*4020*/  BRA `(.L_x_3935) ;  /* 0x0000000c00407947 */ /* 0x000fea0003800000 */
.L_x_3937:
[----:B------:R-:W2:Y:S02]  /*4030*/  LDG.E R4, desc[UR36][R4.64] ;  /* 0x0000002404047981 */ /* 0x000ea4000c1e1900 */
[----:B--2---:R0:W1:Y:S01]  /*4040*/  I2F.F64 R30, R4 ;  /* 0x00000004001e7312 */ /* 0x0040620000201c00 */
[----:B------:R-:W-:Y:S05]  /*4050*/  BRA `(.L_x_3935) ;  /* 0x0000000c00347947 */ /* 0x000fea0003800000 */
.L_x_3936:
[----:B------:R-:W2:Y:S02]  /*4060*/  LDG.E.U16 R4, desc[UR36][R4.64] ;  /* 0x0000002404047981 */ /* 0x000ea4000c1e1500 */
[----:B--2---:R0:W1:Y:S01]  /*4070*/  I2F.F64.S16 R30, R4 ;  /* 0x00000004001e7312 */ /* 0x0040620000101c00 */
[----:B------:R-:W-:Y:S05]  /*4080*/  BRA `(.L_x_3935) ;  /* 0x0000000c00287947 */ /* 0x000fea0003800000 */
.L_x_3931:
        /* <DEDUP_REMOVED lines=10> */
.L_x_3939:
[----:B---3--:R-:W3:Y:S02]  /*4130*/  LDG.E.U16 R0, desc[UR36][R4.64] ;  /* 0x0000002404007981 */ /* 0x008ee4000c1e1500 */
[----:B---3--:R-:W-:-:S05]  /*4140*/  HADD2.F32 R0, -RZ, R0.H0_H0 ;  /* 0x20000000ff007230 */ /* 0x008fca0000004100 */
[----:B------:R-:W-:-:S04]  /*4150*/  FMUL.FTZ R0, R0, 1 ;  /* 0x3f80000000007820 */ /* 0x000fc80000410000 */
[----:B------:R0:W1:Y:S01]  /*4160*/  F2F.F64.F32 R30, R0 ;  /* 0x00000000001e7310 */ /* 0x0000620000201800 */
[----:B------:R-:W-:Y:S05]  /*4170*/  BRA `(.L_x_3935) ;  /* 0x0000000800ec7947 */ /* 0x000fea0003800000 */
.L_x_3938:
        /* <DEDUP_REMOVED lines=10> */
.L_x_3941:
[----:B------:R-:W3:Y:S02]  /*4220*/  LDG.E.U16 R4, desc[UR36][R4.64] ;  /* 0x0000002404047981 */ /* 0x000ee4000c1e1500 */
[----:B---3--:R-:W-:-:S05]  /*4230*/  HADD2.F32 R0, -RZ, R4.H0_H0 ;  /* 0x20000004ff007230 */ /* 0x008fca0000004100 */
[----:B------:R-:W-:-:S04]  /*4240*/  FMUL.FTZ R0, R0, 1 ;  /* 0x3f80000000007820 */ /* 0x000fc80000410000 */
[----:B------:R0:W1:Y:S01]  /*4250*/  F2F.F64.F32 R30, R0 ;  /* 0x00000000001e7310 */ /* 0x0000620000201800 */
[----:B------:R-:W-:Y:S05]  /*4260*/  BRA `(.L_x_3935) ;  /* 0x0000000800b07947 */ /* 0x000fea0003800000 */
.L_x_3940:
[----:B------:R0:W5:Y:S01]  /*4270*/  LDG.E.64 R30, desc[UR36][R4.64] ;  /* 0x00000024041e7981 */ /* 0x000162000c1e1b00 */
[----:B------:R-:W-:Y:S05]  /*4280*/  BRA `(.L_x_3935) ;  /* 0x0000000800a87947 */ /* 0x000fea0003800000 */
.L_x_3930:
        /* <DEDUP_REMOVED lines=13> */
.L_x_3944:
[----:B------:R0:W5:Y:S01]  /*4360*/  LDG.E.64 R30, desc[UR36][R4.64] ;  /* 0x00000024041e7981 */ /* 0x000162000c1e1b00 */
[----:B------:R-:W-:Y:S05]  /*4370*/  BRA `(.L_x_3935) ;  /* 0x00000008006c7947 */ /* 0x000fea0003800000 */
.L_x_3943:
        /* <DEDUP_REMOVED lines=27> */
.L_x_3946:
        /* <DEDUP_REMOVED lines=15> */
.L_x_3945:
[----:B---3--:R-:W3:Y:S02]  /*4620*/  LDG.E.U16 R0, desc[UR36][R4.64] ;  /* 0x0000002404007981 */ /* 0x008ee4000c1e1500 */
[----:B---3--:R-:W-:-:S04]  /*4630*/  IMAD.U32 R0, R0, 0x10000, RZ ;  /* 0x0001000000007824 */ /* 0x008fc800078e00ff */
[----:B------:R-:W-:-:S04]  /*4640*/  FMUL.FTZ R0, R0, 1 ;  /* 0x3f80000000007820 */ /* 0x000fc80000410000 */
[----:B------:R0:W1:Y:S01]  /*4650*/  F2F.F64.F32 R30, R0 ;  /* 0x00000000001e7310 */ /* 0x0000620000201800 */
[----:B------:R-:W-:Y:S05]  /*4660*/  BRA `(.L_x_3935) ;  /* 0x0000000400b07947 */ /* 0x000fea0003800000 */
.L_x_3942:
        /* <DEDUP_REMOVED lines=11> */
.L_x_3949:
        /* <DEDUP_REMOVED lines=21> */
.L_x_3951:
[----:B------:R-:W-:Y:S05]  /*4870*/  BSYNC.RECONVERGENT B0 ;  /* 0x0000000000007941 */ /* 0x000fea0003800200 */
.L_x_3950:
[----:B------:R-:W-:Y:S01]  /*4880*/  IMAD.SHL.U32 R0, R0, 0x100000, RZ ;  /* 0x0010000000007824 */ /* 0x000fe200078e00ff */
[----:B------:R-:W-:-:S04]  /*4890*/  LEA R3, R3, 0x3b800000, 0x17 ;  /* 0x3b80000003037811 */ /* 0x000fc800078eb8ff */
[----:B------:R-:W-:-:S05]  /*48a0*/  LOP3.LUT R0, R3, R0, R7, 0xfe, !PT ;  /* 0x0000000003007212 */ /* 0x000fca00078efe07 */
[----:B------:R-:W-:-:S04]  /*48b0*/  FMUL.FTZ R0, R0, 1 ;  /* 0x3f80000000007820 */ /* 0x000fc80000410000 */
[----:B------:R0:W1:Y:S01]  /*48c0*/  F2F.F64.F32 R30, R0 ;  /* 0x00000000001e7310 */ /* 0x0000620000201800 */
[----:B------:R-:W-:Y:S05]  /*48d0*/  BRA `(.L_x_3935) ;  /* 0x0000000400147947 */ /* 0x000fea0003800000 */
.L_x_3948:
        /* <DEDUP_REMOVED lines=21> */
.L_x_3953:
[----:B------:R-:W-:Y:S05]  /*4a30*/  BSYNC.RECONVERGENT B0 ;  /* 0x0000000000007941 */ /* 0x000fea0003800200 */
.L_x_3952:
[----:B------:R-:W-:Y:S01]  /*4a40*/  IMAD.SHL.U32 R0, R0, 0x200000, RZ ;  /* 0x0020000000007824 */ /* 0x000fe200078e00ff */
[----:B------:R-:W-:-:S04]  /*4a50*/  LEA R3, R3, 0x37800000, 0x17 ;  /* 0x3780000003037811 */ /* 0x000fc800078eb8ff */
[----:B------:R-:W-:-:S05]  /*4a60*/  LOP3.LUT R0, R3, R0, R7, 0xfe, !PT ;  /* 0x0000000003007212 */ /* 0x000fca00078efe07 */
[----:B------:R-:W-:-:S04]  /*4a70*/  FMUL.FTZ R0, R0, 1 ;  /* 0x3f80000000007820 */ /* 0x000fc80000410000 */
[----:B------:R0:W1:Y:S01]  /*4a80*/  F2F.F64.F32 R30, R0 ;  /* 0x00000000001e7310 */ /* 0x0000620000201800 */
[----:B------:R-:W-:Y:S05]  /*4a90*/  BRA `(.L_x_3935) ;  /* 0x0000000000a47947 */ /* 0x000fea0003800000 */
.L_x_3947:
        /* <DEDUP_REMOVED lines=18> */
.L_x_3934:
        /* <DEDUP_REMOVED lines=16> */
.L_x_3956:
[----:B------:R-:W-:Y:S01]  /*4cc0*/  CS2R R30, SRZ ;  /* 0x00000000001e7805 */ /* 0x000fe2000001ff00 */
[----:B------:R-:W-:Y:S06]  /*4cd0*/  BRA `(.L_x_3935) ;  /* 0x0000000000147947 */ /* 0x000fec0003800000 */
.L_x_3955:
[----:B------:R-:W2:Y:S02]  /*4ce0*/  LDG.E.64 R30, desc[UR36][R4.64] ;  /* 0x00000024041e7981 */ /* 0x000ea4000c1e1b00 */
[----:B--2---:R-:W0:Y:S01]  /*4cf0*/  I2F.F64.U64 R30, R30 ;  /* 0x0000001e001e7312 */ /* 0x004e220000301800 */
[----:B------:R-:W-:Y:S05]  /*4d00*/  BRA `(.L_x_3935) ;  /* 0x0000000000087947 */ /* 0x000fea0003800000 */
.L_x_3954:
[----:B------:R-:W2:Y:S02]  /*4d10*/  LDG.E R4, desc[UR36][R4.64] ;  /* 0x0000002404047981 */ /* 0x000ea4000c1e1900 */
[----:B--2---:R0:W1:Y:S02]  /*4d20*/  I2F.F64.U32 R30, R4 ;  /* 0x00000004001e7312 */ /* 0x0040640000201800 */
.L_x_3935:
[----:B------:R-:W-:Y:S05]  /*4d30*/  BSYNC.RECONVERGENT B6 ;  /* 0x0000000000067941 */ /* 0x000fea0003800200 */
.L_x_3929:
[----:B0-----:R-:W0:Y:S01]  /*4d40*/  LDC.64 R4, c[0x0][0x3c0] ;  /* 0x0000f000ff047b82 */ /* 0x001e220000000a00 */
[----:B------:R-:W3:Y:S01]  /*4d50*/  LDCU UR5, c[0x0][0x3d4] ;  /* 0x00007a80ff0577ac */ /* 0x000ee20008000800 */
[----:B------:R-:W-:Y:S01]  /*4d60*/  BSSY.RECONVERGENT B6, `(.L_x_3957) ;  /* 0x00000ee000067945 */ /* 0x000fe20003800200 */
[----:B------:R-:W-:-:S04]  /*4d70*/  UPRMT UR4, UR39, 0x9910, URZ ;  /* 0x0000991027047896 */ /* 0x000fc800080000ff */
        /* <DEDUP_REMOVED lines=14> */
[----:B---3--:R0:W3:Y:S01]  /*4e60*/  I2F.F64.S16 R24, R4 ;  /* 0x0000000400187312 */ /* 0x0080e20000101c00 */
[----:B------:R-:W-:Y:S05]  /*4e70*/  BRA `(.L_x_3963) ;  /* 0x0000000c00707947 */ /* 0x000fea0003800000 */
.L_x_3961:
[----:B------:R-:W3:Y:S02]  /*4e80*/  LDG.E.U8 R4, desc[UR36][R4.64] ;  /* 0x0000002404047981 */ /* 0x000ee4000c1e1100 */
[----:B---3--:R0:W3:Y:S01]  /*4e90*/  I2F.F64.U16 R24, R4 ;  /* 0x0000000400187312 */ /* 0x0080e20000101800 */
[----:B------:R-:W-:Y:S05]  /*4ea0*/  BRA `(.L_x_3963) ;  /* 0x0000000c00647947 */ /* 0x000fea0003800000 */
.L_x_3960:
        /* <DEDUP_REMOVED lines=9> */
.L_x_3965:
[----:B------:R-:W3:Y:S02]  /*4f40*/  LDG.E R4, desc[UR36][R4.64] ;  /* 0x0000002404047981 */ /* 0x000ee4000c1e1900 */
[----:B---3--:R0:W3:Y:S01]  /*4f50*/  I2F.F64 R24, R4 ;  /* 0x0000000400187312 */ /* 0x0080e20000201c00 */
[----:B------:R-:W-:Y:S05]  /*4f60*/  BRA `(.L_x_3963) ;  /* 0x0000000c00347947 */ /* 0x000fea0003800000 */
.L_x_3964:
[----:B------:R-:W3:Y:S02]  /*4f70*/  LDG.E.U16 R4, desc[UR36][R4.64] ;  /* 0x0000002404047981 */ /* 0x000ee4000c1e1500 */
[----:B---3--:R0:W3:Y:S01]  /*4f80*/  I2F.F64.S16 R24, R4 ;  /* 0x0000000400187312 */ /* 0x0080e20000101c00 */
[----:B------:R-:W-:Y:S05]  /*4f90*/  BRA `(.L_x_3963) ;  /* 0x0000000c00287947 */ /* 0x000fea0003800000 */
.L_x_3959:
        /* <DEDUP_REMOVED lines=10> */
.L_x_3967:
[----:B------:R-:W3:Y:S02]  /*5040*/  LDG.E.U16 R0, desc[UR36][R4.64] ;  /* 0x0000002404007981 */ /* 0x000ee4000c1e1500 */
[----:B---3--:R-:W-:-:S05]  /*5050*/  HADD2.F32 R0, -RZ, R0.H0_H0 ;  /* 0x20000000ff007230 */ /* 0x008fca0000004100 */
[----:B------:R-:W-:-:S04]  /*5060*/  FMUL.FTZ R0, R0, 1 ;  /* 0x3f80000000007820 */ /* 0x000fc80000410000 */
[----:B------:R0:W3:Y:S01]  /*5070*/  F2F.F64.F32 R24, R0 ;  /* 0x0000000000187310 */ /* 0x0000e20000201800 */
[----:B------:R-:W-:Y:S05]  /*5080*/  BRA `(.L_x_3963) ;  /* 0x0000000800ec7947 */ /* 0x000fea0003800000 */
.L_x_3966:
        /* <DEDUP_REMOVED lines=10> */
.L_x_3969:
[----:B------:R-:W3:Y:S02]  /*5130*/  LDG.E.U16 R4, desc[UR36][R4.64] ;  /* 0x0000002404047981 */ /* 0x000ee4000c1e1500 */
[----:B---3--:R-:W-:-:S05]  /*5140*/  HADD2.F32 R0, -RZ, R4.H0_H0 ;  /* 0x20000004ff007230 */ /* 0x008fca0000004100 */
[----:B------:R-:W-:-:S04]  /*5150*/  FMUL.FTZ R0, R0, 1 ;  /* 0x3f80000000007820 */ /* 0x000fc80000410000 */
[----:B------:R0:W3:Y:S01]  /*5160*/  F2F.F64.F32 R24, R0 ;  /* 0x0000000000187310 */ /* 0x0000e20000201800 */
[----:B------:R-:W-:Y:S05]  /*5170*/  BRA `(.L_x_3963) ;  /* 0x0000000800b07947 */ /* 0x000fea0003800000 */
.L_x_3968:
[----:B------:R0:W5:Y:S01]  /*5180*/  LDG.E.64 R24, desc[UR36][R4.64] ;  /* 0x0000002404187981 */ /* 0x000162000c1e1b00 */
[----:B------:R-:W-:Y:S05]  /*5190*/  BRA `(.L_x_3963) ;  /* 0x0000000800a87947 */ /* 0x000fea0003800000 */
.L_x_3958:
        /* <DEDUP_REMOVED lines=13> */
.L_x_3972:
[----:B------:R0:W5:Y:S01]  /*5270*/  LDG.E.64 R24, desc[UR36][R4.64] ;  /* 0x0000002404187981 */ /* 0x000162000c1e1b00 */
[----:B------:R-:W-:Y:S05]  /*5280*/  BRA `(.L_x_3963) ;  /* 0x00000008006c7947 */ /* 0x000fea0003800000 */
.L_x_3971:
        /* <DEDUP_REMOVED lines=27> */
.L_x_3974:
        /* <DEDUP_REMOVED lines=13> */
[----:B------:R0:W3:Y:S01]  /*5510*/  F2F.F64.F32 R24, R0 ;  /* 0x0000000000187310 */ /* 0x0000e20000201800 */
[----:B------:R-:W-:Y:S05]  /*5520*/  BRA `(.L_x_3963) ;  /* 0x0000000400c47947 */ /* 0x000fea0003800000 */
.L_x_3973:
[----:B------:R-:W3:Y:S02]  /*5530*/  LDG.E.U16 R0, desc[UR36][R4.64] ;  /* 0x0000002404007981 */ /* 0x000ee4000c1e1500 */
[----:B---3--:R-:W-:-:S04]  /*5540*/  IMAD.U32 R0, R0, 0x10000, RZ ;  /* 0x0001000000007824 */ /* 0x008fc800078e00ff */
[----:B------:R-:W-:-:S04]  /*5550*/  FMUL.FTZ R0, R0, 1 ;  /* 0x3f80000000007820 */ /* 0x000fc80000410000 */
[----:B------:R0:W3:Y:S01]  /*5560*/  F2F.F64.F32 R24, R0 ;  /* 0x0000000000187310 */ /* 0x0000e20000201800 */
[----:B------:R-:W-:Y:S05]  /*5570*/  BRA `(.L_x_3963) ;  /* 0x0000000400b07947 */ /* 0x000fea0003800000 */
.L_x_3970:
        /* <DEDUP_REMOVED lines=9> */
[----:B---3--:R0:W3:Y:S01]  /*5610*/  I2F.F64.U16 R24, R4 ;  /* 0x0000000400187312 */ /* 0x0080e20000101800 */
[----:B------:R-:W-:Y:S05]  /*5620*/  BRA `(.L_x_3963) ;  /* 0x0000000400847947 */ /* 0x000fea0003800000 */
.L_x_3977:
        /* <DEDUP_REMOVED lines=21> */
.L_x_3979:
[----:B------:R-:W-:Y:S05]  /*5780*/  BSYNC.RECONVERGENT B0 ;  /* 0x0000000000007941 */ /* 0x000fea0003800200 */
.L_x_3978:
[----:B------:R-:W-:Y:S01]  /*5790*/  IMAD.SHL.U32 R0, R0, 0x100000, RZ ;  /* 0x0010000000007824 */ /* 0x000fe200078e00ff */
[----:B------:R-:W-:-:S04]  /*57a0*/  LEA R3, R3, 0x3b800000, 0x17 ;  /* 0x3b80000003037811 */ /* 0x000fc800078eb8ff */
[----:B------:R-:W-:-:S05]  /*57b0*/  LOP3.LUT R0, R3, R0, R7, 0xfe, !PT ;  /* 0x0000000003007212 */ /* 0x000fca00078efe07 */
[----:B------:R-:W-:-:S04]  /*57c0*/  FMUL.FTZ R0, R0, 1 ;  /* 0x3f80000000007820 */ /* 0x000fc80000410000 */
[----:B------:R0:W3:Y:S01]  /*57d0*/  F2F.F64.F32 R24, R0 ;  /* 0x0000000000187310 */ /* 0x0000e20000201800 */
[----:B------:R-:W-:Y:S05]  /*57e0*/  BRA `(.L_x_3963) ;  /* 0x0000000400147947 */ /* 0x000fea0003800000 */
.L_x_3976:
        /* <DEDUP_REMOVED lines=21> */
.L_x_3981:
[----:B------:R-:W-:Y:S05]  /*5940*/  BSYNC.RECONVERGENT B0 ;  /* 0x0000000000007941 */ /* 0x000fea0003800200 */
.L_x_3980:
[----:B------:R-:W-:Y:S01]  /*5950*/  IMAD.SHL.U32 R0, R0, 0x200000, RZ ;  /* 0x0020000000007824 */ /* 0x000fe200078e00ff */
[----:B------:R-:W-:-:S04]  /*5960*/  LEA R3, R3, 0x37800000, 0x17 ;  /* 0x3780000003037811 */ /* 0x000fc800078eb8ff */
[----:B------:R-:W-:-:S05]  /*5970*/  LOP3.LUT R0, R3, R0, R7, 0xfe, !PT ;  /* 0x0000000003007212 */ /* 0x000fca00078efe07 */
[----:B------:R-:W-:-:S04]  /*5980*/  FMUL.FTZ R0, R0, 1 ;  /* 0x3f80000000007820 */ /* 0x000fc80000410000 */
[----:B------:R0:W3:Y:S01]  /*5990*/  F2F.F64.F32 R24, R0 ;  /* 0x0000000000187310 */ /* 0x0000e20000201800 */
[----:B------:R-:W-:Y:S05]  /*59a0*/  BRA `(.L_x_3963) ;  /* 0x0000000000a47947 */ /* 0x000fea0003800000 */
.L_x_3975:
        /* <DEDUP_REMOVED lines=16> */
[----:B------:R0:W3:Y:S01]  /*5ab0*/  @P0 F2F.F64.F32 R24, R0 ;  /* 0x0000000000180310 */ /* 0x0000e20000201800 */
[----:B------:R-:W-:Y:S05]  /*5ac0*/  BRA `(.L_x_3963) ;  /* 0x00000000005c7947 */ /* 0x000fea0003800000 */
.L_x_3962:
[----:B------:R-:W-:Y:S01]  /*5ad0*/  MOV R14, 0x0 ;  /* 0x00000000000e7802 */ /* 0x000fe20000000f00 */
[----:B------:R-:W0:Y:S01]  /*5ae0*/  LDCU.64 UR4, c[0x4][0x128] ;  /* 0x01002500ff0477ac */ /* 0x000e220008000a00 */
[----:B------:R-:W-:Y:S02]  /*5af0*/  IMAD.MOV.U32 R8, RZ, RZ, 0x4e ;  /* 0x0000004eff087424 */ /* 0x000fe400078e00ff */
[----:B------:R-:W-:Y:S01]  /*5b00*/  IMAD.MOV.U32 R12, RZ, RZ, 0x1 ;  /* 0x00000001ff0c7424 */ /* 0x000fe200078e00ff */
[----:B------:R-:W3:Y:S01]  /*5b10*/  LDCU.64 UR6, c[0x4][0x130] ;  /* 0x01002600ff0677ac */ /* 0x000ee20008000a00 */
[----:B------:R-:W1:Y:S01]  /*5b20*/  LDC.64 R14, c[0x4][R14] ;  /* 0x010000000e0e7b82 */ /* 0x000e620000000a00 */
[----:B------:R-:W-:Y:S01]  /*5b30*/  IMAD.MOV.U32 R13, RZ, RZ, RZ ;  /* 0x000000ffff0d7224 */ /* 0x000fe200078e00ff */
[----:B------:R-:W2:Y:S01]  /*5b40*/  LDCU.64 UR8, c[0x4][0x8] ;  /* 0x01000100ff0877ac */ /* 0x000ea20008000a00 */
[----:B0-----:R-:W-:Y:S02]  /*5b50*/  IMAD.U32 R4, RZ, RZ, UR4 ;  /* 0x00000004ff047e24 */ /* 0x001fe4000f8e00ff */
[----:B------:R-:W-:-:S02]  /*5b60*/  IMAD.U32 R5, RZ, RZ, UR5 ;  /* 0x00000005ff057e24 */ /* 0x000fc4000f8e00ff */
[----:B---3--:R-:W-:Y:S02]  /*5b70*/  IMAD.U32 R6, RZ, RZ, UR6 ;  /* 0x00000006ff067e24 */ /* 0x008fe4000f8e00ff */
[----:B------:R-:W-:Y:S02]  /*5b80*/  IMAD.U32 R7, RZ, RZ, UR7 ;  /* 0x00000007ff077e24 */ /* 0x000fe4000f8e00ff */
[----:B--2---:R-:W-:Y:S02]  /*5b90*/  IMAD.U32 R10, RZ, RZ, UR8 ;  /* 0x00000008ff0a7e24 */ /* 0x004fe4000f8e00ff */
[----:B------:R-:W-:-:S07]  /*5ba0*/  IMAD.U32 R11, RZ, RZ, UR9 ;  /* 0x00000009ff0b7e24 */ /* 0x000fce000f8e00ff */
[----:B------:R-:W-:-:S07]  /*5bb0*/  LEPC R20, `(.L_x_3984) ;  /* 0x000000001014794e */ /* 0x000fce0000000000 */
[----:B-1--45:R-:W-:Y:S05]  /*5bc0*/  CALL.ABS.NOINC R14 ;  /* 0x000000000e007343 */ /* 0x032fea0003c00000 */
.L_x_3984:
[----:B------:R-:W-:Y:S01]  /*5bd0*/  CS2R R24, SRZ ;  /* 0x0000000000187805 */ /* 0x000fe2000001ff00 */
[----:B------:R-:W-:Y:S06]  /*5be0*/  BRA `(.L_x_3963) ;  /* 0x0000000000147947 */ /* 0x000fec0003800000 */
.L_x_3983:
[----:B------:R-:W3:Y:S02]  /*5bf0*/  LDG.E.64 R24, desc[UR36][R4.64] ;  /* 0x0000002404187981 */ /* 0x000ee4000c1e1b00 */
[----:B---3--:R-:W0:Y:S01]  /*5c00*/  I2F.F64.U64 R24, R24 ;  /* 0x0000001800187312 */ /* 0x008e220000301800 */
[----:B------:R-:W-:Y:S05]  /*5c10*/  BRA `(.L_x_3963) ;  /* 0x0000000000087947 */ /* 0x000fea0003800000 */
.L_x_3982:
[----:B------:R-:W3:Y:S02]  /*5c20*/  LDG.E R4, desc[UR36][R4.64] ;  /* 0x0000002404047981 */ /* 0x000ee4000c1e1900 */
[----:B---3--:R0:W3:Y:S02]  /*5c30*/  I2F.F64.U32 R24, R4 ;  /* 0x0000000400187312 */ /* 0x0080e40000201800 */
.L_x_3963:
[----:B------:R-:W-:Y:S05]  /*5c40*/  BSYNC.RECONVERGENT B6 ;  /* 0x0000000000067941 */ /* 0x000fea0003800200 */
.L_x_3957:
[----:B------:R-:W-:-:S07]  /*5c50*/  VIADD R18, R18, 0x80 ;  /* 0x0000008012127836 */ /* 0x000fce0000000000 */
.L_x_3928:
[----:B------:R-:W-:Y:S05]  /*5c60*/  BSYNC.RECONVERGENT B7 ;  /* 0x0000000000077941 */ /* 0x000fea0003800200 */
.L_x_3927:
        /* <DEDUP_REMOVED lines=26> */
.L_x_3991:
[----:B------:R-:W2:Y:S02]  /*5e10*/  LDG.E.U8 R4, desc[UR36][R4.64] ;  /* 0x0000002404047981 */ /* 0x000ea4000c1e1100 */
[----:B--2---:R0:W1:Y:S01]  /*5e20*/  I2F.F64.U16 R16, R4 ;  /* 0x0000000400107312 */ /* 0x0040620000101800 */
[----:B------:R-:W-:Y:S05]  /*5e30*/  BRA `(.L_x_3993) ;  /* 0x0000000c00647947 */ /* 0x000fea0003800000 */
.L_x_3990:
        /* <DEDUP_REMOVED lines=9> */
.L_x_3995:
[----:B------:R-:W2:Y:S02]  /*5ed0*/  LDG.E R4, desc[UR36][R4.64] ;  /* 0x0000002404047981 */ /* 0x000ea4000c1e1900 */
[----:B--2---:R0:W1:Y:S01]  /*5ee0*/  I2F.F64 R16, R4 ;  /* 0x0000000400107312 */ /* 0x0040620000201c00 */
[----:B------:R-:W-:Y:S05]  /*5ef0*/  BRA `(.L_x_3993) ;  /* 0x0000000c00347947 */ /* 0x000fea0003800000 */
.L_x_3994:
[----:B------:R-:W2:Y:S02]  /*5f00*/  LDG.E.U16 R4, desc[UR36][R4.64] ;  /* 0x0000002404047981 */ /* 0x000ea4000c1e1500 */
[----:B--2---:R0:W1:Y:S01]  /*5f10*/  I2F.F64.S16 R16, R4 ;  /* 0x0000000400107312 */ /* 0x0040620000101c00 */
[----:B------:R-:W-:Y:S05]  /*5f20*/  BRA `(.L_x_3993) ;  /* 0x0000000c00287947 */ /* 0x000fea0003800000 */
.L_x_3989:
        /* <DEDUP_REMOVED lines=10> */
.L_x_3997:
[----:B---3--:R-:W3:Y:S02]  /*5fd0*/  LDG.E.U16 R0, desc[UR36][R4.64] ;  /* 0x0000002404007981 */ /* 0x008ee4000c1e1500 */
[----:B---3--:R-:W-:-:S05]  /*5fe0*/  HADD2.F32 R0, -RZ, R0.H0_H0 ;  /* 0x20000000ff007230 */ /* 0x008fca0000004100 */
[----:B------:R-:W-:-:S04]  /*5ff0*/  FMUL.FTZ R0, R0, 1 ;  /* 0x3f80000000007820 */ /* 0x000fc80000410000 */
[----:B------:R0:W1:Y:S01]  /*6000*/  F2F.F64.F32 R16, R0 ;  /* 0x0000000000107310 */ /* 0x0000620000201800 */
[----:B------:R-:W-:Y:S05]  /*6010*/  BRA `(.L_x_3993) ;  /* 0x0000000800ec7947 */ /* 0x000fea0003800000 */
.L_x_3996:
        /* <DEDUP_REMOVED lines=10> */
.L_x_3999:
[----:B------:R-:W3:Y:S02]  /*60c0*/  LDG.E.U16 R4, desc[UR36][R4.64] ;  /* 0x0000002404047981 */ /* 0x000ee4000c1e1500 */
[----:B---3--:R-:W-:-:S05]  /*60d0*/  HADD2.F32 R0, -RZ, R4.H0_H0 ;  /* 0x20000004ff007230 */ /* 0x008fca0000004100 */
[----:B------:R-:W-:-:S04]  /*60e0*/  FMUL.FTZ R0, R0, 1 ;  /* 0x3f80000000007820 */ /* 0x000fc80000410000 */
[----:B------:R0:W1:Y:S01]  /*60f0*/  F2F.F64.F32 R16, R0 ;  /* 0x0000000000107310 */ /* 0x0000620000201800 */
[----:B------:R-:W-:Y:S05]  /*6100*/  BRA `(.L_x_3993) ;  /* 0x0000000800b07947 */ /* 0x000fea0003800000 */
.L_x_3998:
[----:B------:R0:W5:Y:S01]  /*6110*/  LDG.E.64 R16, desc[UR36][R4.64] ;  /* 0x0000002404107981 */ /* 0x000162000c1e1b00 */
[----:B------:R-:W-:Y:S05]  /*6120*/  BRA `(.L_x_3993) ;  /* 0x0000000800a87947 */ /* 0x000fea0003800000 */
.L_x_3988:
        /* <DEDUP_REMOVED lines=13> */
.L_x_4002:
[----:B------:R0:W5:Y:S01]  /*6200*/  LDG.E.64 R16, desc[UR36][R4.64] ;  /* 0x0000002404107981 */ /* 0x000162000c1e1b00 */
[----:B------:R-:W-:Y:S05]  /*6210*/  BRA `(.L_x_3993) ;  /* 0x00000008006c7947 */ /* 0x000fea0003800000 */
.L_x_4001:
        /* <DEDUP_REMOVED lines=27> */
.L_x_4004:
        /* <DEDUP_REMOVED lines=15> */
.L_x_4003:
[----:B---3--:R-:W3:Y:S02]  /*64c0*/  LDG.E.U16 R0, desc[UR36][R4.64] ;  /* 0x0000002404007981 */ /* 0x008ee4000c1e1500 */
[----:B---3--:R-:W-:-:S04]  /*64d0*/  IMAD.U32 R0, R0, 0x10000, RZ ;  /* 0x0001000000007824 */ /* 0x008fc800078e00ff */
[----:B------:R-:W-:-:S04]  /*64e0*/  FMUL.FTZ R0, R0, 1 ;  /* 0x3f80000000007820 */ /* 0x000fc80000410000 */
[----:B------:R0:W1:Y:S01]  /*64f0*/  F2F.F64.F32 R16, R0 ;  /* 0x0000000000107310 */ /* 0x0000620000201800 */
[----:B------:R-:W-:Y:S05]  /*6500*/  BRA `(.L_x_3993) ;  /* 0x0000000400b07947 */ /* 0x000fea0003800000 */
.L_x_4000:
        /* <DEDUP_REMOVED lines=11> */
.L_x_4007:
        /* <DEDUP_REMOVED lines=21> */
.L_x_4009:
[----:B------:R-:W-:Y:S05]  /*6710*/  BSYNC.RECONVERGENT B0 ;  /* 0x0000000000007941 */ /* 0x000fea0003800200 */
.L_x_4008:
[----:B------:R-:W-:Y:S01]  /*6720*/  IMAD.SHL.U32 R0, R0, 0x100000, RZ ;  /* 0x0010000000007824 */ /* 0x000fe200078e00ff */
[----:B------:R-:W-:-:S04]  /*6730*/  LEA R3, R3, 0x3b800000, 0x17 ;  /* 0x3b80000003037811 */ /* 0x000fc800078eb8ff */
[----:B------:R-:W-:-:S05]  /*6740*/  LOP3.LUT R0, R3, R0, R7, 0xfe, !PT ;  /* 0x0000000003007212 */ /* 0x000fca00078efe07 */
[----:B------:R-:W-:-:S04]  /*6750*/  FMUL.FTZ R0, R0, 1 ;  /* 0x3f80000000007820 */ /* 0x000fc80000410000 */
[----:B------:R0:W1:Y:S01]  /*6760*/  F2F.F64.F32 R16, R0 ;  /* 0x0000000000107310 */ /* 0x0000620000201800 */
[----:B------:R-:W-:Y:S05]  /*6770*/  BRA `(.L_x_3993) ;  /* 0x0000000400147947 */ /* 0x000fea0003800000 */
.L_x_4006:
        /* <DEDUP_REMOVED lines=21> */
.L_x_4011:
[----:B------:R-:W-:Y:S05]  /*68d0*/  BSYNC.RECONVERGENT B0 ;  /* 0x0000000000007941 */ /* 0x000fea0003800200 */
.L_x_4010:
[----:B------:R-:W-:Y:S01]  /*68e0*/  IMAD.SHL.U32 R0, R0, 0x200000, RZ ;  /* 0x0020000000007824 */ /* 0x000fe200078e00ff */
[----:B------:R-:W-:-:S04]  /*68f0*/  LEA R3, R3, 0x37800000, 0x17 ;  /* 0x3780000003037811 */ /* 0x000fc800078eb8ff */
[----:B------:R-:W-:-:S05]  /*6900*/  LOP3.LUT R0, R3, R0, R7, 0xfe, !PT ;  /* 0x0000000003007212 */ /* 0x000fca00078efe07 */
[----:B------:R-:W-:-:S04]  /*6910*/  FMUL.FTZ R0, R0, 1 ;  /* 0x3f80000000007820 */ /* 0x000fc80000410000 */
[----:B------:R0:W1:Y:S01]  /*6920*/  F2F.F64.F32 R16, R0 ;  /* 0x0000000000107310 */ /* 0x0000620000201800 */
[----:B------:R-:W-:Y:S05]  /*6930*/  BRA `(.L_x_3993) ;  /* 0x0000000000a47947 */ /* 0x000fea0003800000 */
.L_x_4005:
        /* <DEDUP_REMOVED lines=18> */
.L_x_3992:
        /* <DEDUP_REMOVED lines=16> */
.L_x_4014:
[----:B------:R-:W-:Y:S01]  /*6b60*/  CS2R R16, SRZ ;  /* 0x0000000000107805 */ /* 0x000fe2000001ff00 */
[----:B------:R-:W-:Y:S06]  /*6b70*/  BRA `(.L_x_3993) ;  /* 0x0000000000147947 */ /* 0x000fec0003800000 */
.L_x_4013:
[----:B------:R-:W2:Y:S02]  /*6b80*/  LDG.E.64 R16, desc[UR36][R4.64] ;  /* 0x0000002404107981 */ /* 0x000ea4000c1e1b00 */
[----:B--2---:R-:W0:Y:S01]  /*6b90*/  I2F.F64.U64 R16, R16 ;  /* 0x0000001000107312 */ /* 0x004e220000301800 */
[----:B------:R-:W-:Y:S05]  /*6ba0*/  BRA `(.L_x_3993) ;  /* 0x0000000000087947 */ /* 0x000fea0003800000 */
.L_x_4012:
[----:B------:R-:W2:Y:S02]  /*6bb0*/  LDG.E R4, desc[UR36][R4.64] ;  /* 0x0000002404047981 */ /* 0x000ea4000c1e1900 */
[----:B--2---:R0:W1:Y:S02]  /*6bc0*/  I2F.F64.U32 R16, R4 ;  /* 0x0000000400107312 */ /* 0x0040640000201800 */
.L_x_3993:
[----:B------:R-:W-:Y:S05]  /*6bd0*/  BSYNC.RECONVERGENT B6 ;  /* 0x0000000000067941 */ /* 0x000fea0003800200 */
.L_x_3987:
[----:B------:R-:W3:Y:S01]  /*6be0*/  LDCU.U8 UR6, c[0x0][0x3cd] ;  /* 0x000079a0ff0677ac */ /* 0x000ee20008000000 */
[----:B0-----:R-:W0:Y:S01]  /*6bf0*/  LDC.64 R4, c[0x0][0x3c0] ;  /* 0x0000f000ff047b82 */ /* 0x001e220000000a00 */
[----:B------:R-:W4:Y:S01]  /*6c00*/  LDCU UR5, c[0x0][0x3d4] ;  /* 0x00007a80ff0577ac */ /* 0x000f220008000800 */
[----:B---3--:R-:W-:-:S04]  /*6c10*/  UPRMT UR4, UR6, 0x9910, URZ ;  /* 0x0000991006047896 */ /* 0x008fc800080000ff */
        /* <DEDUP_REMOVED lines=16> */
.L_x_4018:
[----:B------:R-:W3:Y:S02]  /*6d20*/  LDG.E.U8 R4, desc[UR36][R4.64] ;  /* 0x0000002404047981 */ /* 0x000ee4000c1e1100 */
[----:B---3--:R0:W3:Y:S01]  /*6d30*/  I2F.F64.U16 R26, R4 ;  /* 0x00000004001a7312 */ /* 0x0080e20000101800 */
[----:B------:R-:W-:Y:S05]  /*6d40*/  BRA `(.L_x_3986) ;  /* 0x0000000c00587947 */ /* 0x000fea0003800000 */
.L_x_4017:
        /* <DEDUP_REMOVED lines=9> */
.L_x_4021:
[----:B------:R-:W3:Y:S02]  /*6de0*/  LDG.E R4, desc[UR36][R4.64] ;  /* 0x0000002404047981 */ /* 0x000ee4000c1e1900 */
[----:B---3--:R0:W3:Y:S01]  /*6df0*/  I2F.F64 R26, R4 ;  /* 0x00000004001a7312 */ /* 0x0080e20000201c00 */
[----:B------:R-:W-:Y:S05]  /*6e00*/  BRA `(.L_x_3986) ;  /* 0x0000000c00287947 */ /* 0x000fea0003800000 */
.L_x_4020:
[----:B------:R-:W3:Y:S02]  /*6e10*/  LDG.E.U16 R4, desc[UR36][R4.64] ;  /* 0x0000002404047981 */ /* 0x000ee4000c1e1500 */
[----:B---3--:R0:W3:Y:S01]  /*6e20*/  I2F.F64.S16 R26, R4 ;  /* 0x00000004001a7312 */ /* 0x0080e20000101c00 */
[----:B------:R-:W-:Y:S05]  /*6e30*/  BRA `(.L_x_3986) ;  /* 0x0000000c001c7947 */ /* 0x000fea0003800000 */
.L_x_4016:
        /* <DEDUP_REMOVED lines=10> */
.L_x_4023:
[----:B------:R-:W3:Y:S02]  /*6ee0*/  LDG.E.U16 R0, desc[UR36][R4.64] ;  /* 0x0000002404007981 */ /* 0x000ee4000c1e1500 */
[----:B---3--:R-:W-:-:S05]  /*6ef0*/  HADD2.F32 R0, -RZ, R0.H0_H0 ;  /* 0x20000000ff007230 */ /* 0x008fca0000004100 */
[----:B------:R-:W-:-:S04]  /*6f00*/  FMUL.FTZ R0, R0, 1 ;  /* 0x3f80000000007820 */ /* 0x000fc80000410000 */
[----:B------:R0:W3:Y:S01]  /*6f10*/  F2F.F64.F32 R26, R0 ;  /* 0x00000000001a7310 */ /* 0x0000e20000201800 */
[----:B------:R-:W-:Y:S05]  /*6f20*/  BRA `(.L_x_3986) ;  /* 0x0000000800e07947 */ /* 0x000fea0003800000 */
.L_x_4022:
        /* <DEDUP_REMOVED lines=10> */
.L_x_4025:
[----:B------:R-:W3:Y:S02]  /*6fd0*/  LDG.E.U16 R4, desc[UR36][R4.64] ;  /* 0x0000002404047981 */ /* 0x000ee4000c1e1500 */
[----:B---3--:R-:W-:-:S05]  /*6fe0*/  HADD2.F32 R0, -RZ, R4.H0_H0 ;  /* 0x20000004ff007230 */ /* 0x008fca0000004100 */
[----:B------:R-:W-:-:S04]  /*6ff0*/  FMUL.FTZ R0, R0, 1 ;  /* 0x3f80000000007820 */ /* 0x000fc80000410000 */
[----:B------:R0:W3:Y:S01]  /*7000*/  F2F.F64.F32 R26, R0 ;  /* 0x00000000001a7310 */ /* 0x0000e20000201800 */
[----:B------:R-:W-:Y:S05]  /*7010*/  BRA `(.L_x_3986) ;  /* 0x0000000800a47947 */ /* 0x000fea0003800000 */
.L_x_4024:
[----:B------:R0:W5:Y:S01]  /*7020*/  LDG.E.64 R26, desc[UR36][R4.64] ;  /* 0x00000024041a7981 */ /* 0x000162000c1e1b00 */
[----:B------:R-:W-:Y:S05]  /*7030*/  BRA `(.L_x_3986) ;  /* 0x00000008009c7947 */ /* 0x000fea0003800000 */
.L_x_4015:
        /* <DEDUP_REMOVED lines=13> */
.L_x_4028:
[----:B------:R0:W5:Y:S01]  /*7110*/  LDG.E.64 R26, desc[UR36][R4.64] ;  /* 0x00000024041a7981 */ /* 0x000162000c1e1b00 */
[----:B------:R-:W-:Y:S05]  /*7120*/  BRA `(.L_x_3986) ;  /* 0x0000000800607947 */ /* 0x000fea0003800000 */
.L_x_4027:
        /* <DEDUP_REMOVED lines=27> */
.L_x_4030:
        /* <DEDUP_REMOVED lines=15> */
.L_x_4029:
[----:B------:R-:W3:Y:S02]  /*73d0*/  LDG.E.U16 R0, desc[UR36][R4.64] ;  /* 0x0000002404007981 */ /* 0x000ee4000c1e1500 */
[----:B---3--:R-:W-:-:S04]  /*73e0*/  IMAD.U32 R0, R0, 0x10000, RZ ;  /* 0x0001000000007824 */ /* 0x008fc800078e00ff */
[----:B------:R-:W-:-:S04]  /*73f0*/  FMUL.FTZ R0, R0, 1 ;  /* 0x3f80000000007820 */ /* 0x000fc80000410000 */
[----:B------:R0:W3:Y:S01]  /*7400*/  F2F.F64.F32 R26, R0 ;  /* 0x00000000001a7310 */ /* 0x0000e20000201800 */
[----:B------:R-:W-:Y:S05]  /*7410*/  BRA `(.L_x_3986) ;  /* 0x0000000400a47947 */ /* 0x000fea0003800000 */
.L_x_4026:
        /* <DEDUP_REMOVED lines=11> */
.L_x_4033:
[----:B------:R-:W3:Y:S02]  /*74d0*/  LDG.E.U8 R4, desc[UR36][R4.64] ;  /* 0x0000002404047981 */ /* 0x000ee4000c1e1100 */
        /* <DEDUP_REMOVED lines=19> */
.L_x_4035:
[----:B------:R-:W-:Y:S05]  /*7610*/  BSYNC.RECONVERGENT B0 ;  /* 0x0000000000007941 */ /* 0x000fea0003800200 */
.L_x_4034:
[----:B------:R-:W-:Y:S01]  /*7620*/  IMAD.SHL.U32 R0, R0, 0x100000, RZ ;  /* 0x0010000000007824 */ /* 0x000fe200078e00ff */
[----:B------:R-:W-:-:S04]  /*7630*/  LEA R3, R3, 0x3b800000, 0x17 ;  /* 0x3b80000003037811 */ /* 0x000fc800078eb8ff */
[----:B------:R-:W-:-:S05]  /*7640*/  LOP3.LUT R0, R3, R0, R7, 0xfe, !PT ;  /* 0x0000000003007212 */ /* 0x000fca00078efe07 */
[----:B------:R-:W-:-:S04]  /*7650*/  FMUL.FTZ R0, R0, 1 ;  /* 0x3f80000000007820 */ /* 0x000fc80000410000 */
[----:B------:R0:W3:Y:S01]  /*7660*/  F2F.F64.F32 R26, R0 ;  /* 0x00000000001a7310 */ /* 0x0000e20000201800 */
[----:B------:R-:W-:Y:S05]  /*7670*/  BRA `(.L_x_3986) ;  /* 0x00000004000c7947 */ /* 0x000fea0003800000 */
.L_x_4032:
        /* <DEDUP_REMOVED lines=20> */
.L_x_4037:
[----:B------:R-:W-:Y:S05]  /*77c0*/  BSYNC.RECONVERGENT B0 ;  /* 0x0000000000007941 */ /* 0x000fea0003800200 */
.L_x_4036:
[----:B------:R-:W-:Y:S01]  /*77d0*/  IMAD.SHL.U32 R0, R0, 0x200000, RZ ;  /* 0x0020000000007824 */ /* 0x000fe200078e00ff */
[----:B------:R-:W-:-:S04]  /*77e0*/  LEA R3, R3, 0x37800000, 0x17 ;  /* 0x3780000003037811 */ /* 0x000fc800078eb8ff */
[----:B------:R-:W-:-:S05]  /*77f0*/  LOP3.LUT R0, R3, R0, R7, 0xfe, !PT ;  /* 0x0000000003007212 */ /* 0x000fca00078efe07 */
[----:B------:R-:W-:-:S04]  /*7800*/  FMUL.FTZ R0, R0, 1 ;  /* 0x3f80000000007820 */ /* 0x000fc80000410000 */
[----:B------:R0:W3:Y:S01]  /*7810*/  F2F.F64.F32 R26, R0 ;  /* 0x00000000001a7310 */ /* 0x0000e20000201800 */
[----:B------:R-:W-:Y:S05]  /*7820*/  BRA `(.L_x_3986) ;  /* 0x0000000000a07947 */ /* 0x000fea0003800000 */
.L_x_4031:
        /* <DEDUP_REMOVED lines=18> */
.L_x_4019:
[----:B------:R-:W-:Y:S01]  /*7950*/  MOV R14, 0x0 ;  /* 0x00000000000e7802 */ /* 0x000fe20000000f00 */
[----:B------:R-:W0:Y:S01]  /*7960*/  LDCU.64 UR4, c[0x4][0x128] ;  /* 0x01002500ff0477ac */ /* 0x000e220008000a00 */
[----:B------:R-:W-:Y:S02]  /*7970*/  IMAD.MOV.U32 R8, RZ, RZ, 0x4e ;  /* 0x0000004eff087424 */ /* 0x000fe400078e00ff */
[----:B------:R-:W-:Y:S01]  /*7980*/  IMAD.MOV.U32 R12, RZ, RZ, 0x1 ;  /* 0x00000001ff0c7424 */ /* 0x000fe200078e00ff */
[----:B------:R-:W3:Y:S01]  /*7990*/  LDCU.64 UR6, c[0x4][0x130] ;  /* 0x01002600ff0677ac */ /* 0x000ee20008000a00 */
[----:B------:R-:W4:Y:S01]  /*79a0*/  LDC.64 R14, c[0x4][R14] ;  /* 0x010000000e0e7b82 */ /* 0x000f220000000a00 */
[----:B------:R-:W-:Y:S01]  /*79b0*/  IMAD.MOV.U32 R13, RZ, RZ, RZ ;  /* 0x000000ffff0d7224 */ /* 0x000fe200078e00ff */
[----:B------:R-:W1:Y:S01]  /*79c0*/  LDCU.64 UR8, c[0x4][0x8] ;  /* 0x01000100ff0877ac */ /* 0x000e620008000a00 */
[----:B0-----:R-:W-:Y:S02]  /*79d0*/  IMAD.U32 R4, RZ, RZ, UR4 ;  /* 0x00000004ff047e24 */ /* 0x001fe4000f8e00ff */
[----:B------:R-:W-:-:S02]  /*79e0*/  IMAD.U32 R5, RZ, RZ, UR5 ;  /* 0x00000005ff057e24 */ /* 0x000fc4000f8e00ff */
[----:B---3--:R-:W-:Y:S02]  /*79f0*/  IMAD.U32 R6, RZ, RZ, UR6 ;  /* 0x00000006ff067e24 */ /* 0x008fe4000f8e00ff */
[----:B------:R-:W-:Y:S02]  /*7a00*/  IMAD.U32 R7, RZ, RZ, UR7 ;  /* 0x00000007ff077e24 */ /* 0x000fe4000f8e00ff */
[----:B-1----:R-:W-:Y:S02]  /*7a10*/  IMAD.U32 R10, RZ, RZ, UR8 ;  /* 0x00000008ff0a7e24 */ /* 0x002fe4000f8e00ff */
[----:B------:R-:W-:-:S07]  /*7a20*/  IMAD.U32 R11, RZ, RZ, UR9 ;  /* 0x00000009ff0b7e24 */ /* 0x000fce000f8e00ff */
[----:B------:R-:W-:-:S07]  /*7a30*/  LEPC R20, `(.L_x_4040) ;  /* 0x000000001014794e */ /* 0x000fce0000000000 */
[----:B--2-45:R-:W-:Y:S05]  /*7a40*/  CALL.ABS.NOINC R14 ;  /* 0x000000000e007343 */ /* 0x034fea0003c00000 */
.L_x_4040:
[----:B------:R-:W-:Y:S05]  /*7a50*/  BRA `(.L_x_3986) ;  /* 0x0000000000147947 */ /* 0x000fea0003800000 */
.L_x_4039:
[----:B------:R-:W3:Y:S02]  /*7a60*/  LDG.E.64 R26, desc[UR36][R4.64] ;  /* 0x00000024041a7981 */ /* 0x000ee4000c1e1b00 */
[----:B---3--:R-:W0:Y:S01]  /*7a70*/  I2F.F64.U64 R26, R26 ;  /* 0x0000001a001a7312 */ /* 0x008e220000301800 */
[----:B------:R-:W-:Y:S05]  /*7a80*/  BRA `(.L_x_3986) ;  /* 0x0000000000087947 */ /* 0x000fea0003800000 */
.L_x_4038:
[----:B------:R-:W3:Y:S02]  /*7a90*/  LDG.E R4, desc[UR36][R4.64] ;  /* 0x0000002404047981 */ /* 0x000ee4000c1e1900 */
[----:B---3--:R0:W3:Y:S02]  /*7aa0*/  I2F.F64.U32 R26, R4 ;  /* 0x00000004001a7312 */ /* 0x0080e40000201800 */
.L_x_3986:
[----:B------:R-:W-:Y:S05]  /*7ab0*/  BSYNC.RECONVERGENT B7 ;  /* 0x0000000000077941 */ /* 0x000fea0003800200 */
.L_x_3985:
[----:B------:R-:W1:Y:S01]  /*7ac0*/  LDCU.U8 UR4, c[0x0][0x3a0] ;  /* 0x00007400ff0477ac */ /* 0x000e620008000000 */
[----:B------:R-:W-:Y:S01]  /*7ad0*/  BSSY.RECONVERGENT B0, `(.L_x_4041) ;  /* 0x0000165000007945 */ /* 0x000fe20003800200 */
[----:B-1----:R-:W-:-:S09]  /*7ae0*/  UISETP.NE.AND UP0, UPT, UR4, URZ, UPT ;  /* 0x000000ff0400728c */ /* 0x002fd2000bf05270 */
[----:B------:R-:W-:Y:S05]  /*7af0*/  BRA.U UP0, `(.L_x_4042) ;  /* 0x0000001100b47547 */ /* 0x000fea000b800000 */
[----:B------:R-:W-:Y:S01]  /*7b00*/  ISETP.GE.AND P0, PT, R2, R19, PT ;  /* 0x000000130200720c */ /* 0x000fe20003f06270 */
[----:B------:R-:W-:-:S12]  /*7b10*/  BSSY.RECONVERGENT B1, `(.L_x_4043) ;  /* 0x0000048000017945 */ /* 0x000fd80003800200 */
[----:B------:R-:W-:Y:S05]  /*7b20*/  @P0 BRA `(.L_x_4044) ;  /* 0x0000000400180947 */ /* 0x000fea0003800000 */
[----:B0----5:R-:W-:-:S14]  /*7b30*/  DSETP.GTU.AND P1, PT, R34, RZ, PT ;  /* 0x000000ff2200722a */ /* 0x021fdc0003f2c000 */
[----:B------:R-:W-:Y:S05]  /*7b40*/  @P1 BRA `(.L_x_4045) ;  /* 0x0000000400081947 */ /* 0x000fea0003800000 */
[----:B------:R-:W0:Y:S01]  /*7b50*/  LDCU.64 UR4, c[0x0][0x398] ;  /* 0x00007300ff0477ac */ /* 0x000e220008000a00 */
[----:B------:R-:W-:Y:S01]  /*7b60*/  IMAD.MOV.U32 R4, RZ, RZ, 0x652b82fe ;  /* 0x652b82feff047424 */ /* 0x000fe200078e00ff */
[----:B------:R-:W-:Y:S01]  /*7b70*/  BSSY.RECONVERGENT B2, `(.L_x_4046) ;  /* 0x000003b000027945 */ /* 0x000fe20003800200 */
[----:B------:R-:W-:Y:S01]  /*7b80*/  IMAD.MOV.U32 R5, RZ, RZ, 0x3ff71547 ;  /* 0x3ff71547ff057424 */ /* 0x000fe200078e00ff */
        /* <DEDUP_REMOVED lines=13> */
[----:B------:R-:W-:Y:S01]  /*7c60*/  UMOV UR7, 0x3e5ade15 ;  /* 0x3e5ade1500077882 */ /* 0x000fe20000000000 */
[----:B------:R-:W-:-:S06]  /*7c70*/  IMAD.MOV.U32 R9, RZ, RZ, 0x3e928af3 ;  /* 0x3e928af3ff097424 */ /* 0x000fcc00078e00ff */
        /* <DEDUP_REMOVED lines=34> */
[----:B---3--:R-:W-:Y:S02]  /*7ea0*/  @!P1 LEA.HI R0, R4, R4, RZ, 0x1 ;  /* 0x0000000404009211 */ /* 0x008fe400078f08ff */
[----:B------:R-:W-:Y:S02]  /*7eb0*/  FSEL R7, R7, RZ, P2 ;  /* 0x000000ff07077208 */ /* 0x000fe40001000000 */
[----:B------:R-:W-:-:S05]  /*7ec0*/  @!P1 SHF.R.S32.HI R3, RZ, 0x1, R0 ;  /* 0x00000001ff039819 */ /* 0x000fca0000011400 */
[----:B------:R-:W-:Y:S02]  /*7ed0*/  @!P1 IMAD.IADD R4, R4, 0x1, -R3 ;  /* 0x0000000104049824 */ /* 0x000fe400078e0a03 */
[----:B------:R-:W-:-:S03]  /*7ee0*/  @!P1 IMAD R9, R3, 0x100000, R9 ;  /* 0x0010000003099824 */ /* 0x000fc600078e0209 */
[----:B------:R-:W-:Y:S01]  /*7ef0*/  @!P1 LEA R5, R4, 0x3ff00000, 0x14 ;  /* 0x3ff0000004059811 */ /* 0x000fe200078ea0ff */
[----:B------:R-:W-:-:S06]  /*7f00*/  @!P1 IMAD.MOV.U32 R4, RZ, RZ, RZ ;  /* 0x000000ffff049224 */ /* 0x000fcc00078e00ff */
[----:B------:R-:W-:-:S11]  /*7f10*/  @!P1 DMUL R6, R8, R4 ;  /* 0x0000000408069228 */ /* 0x000fd60000000000 */
.L_x_4047:
[----:B------:R-:W-:Y:S05]  /*7f20*/  BSYNC.RECONVERGENT B2 ;  /* 0x0000000000027941 */ /* 0x000fea0003800200 */
.L_x_4046:
[----:B------:R-:W0:Y:S02]  /*7f30*/  LDCU.64 UR4, c[0x0][0x388] ;  /* 0x00007100ff0477ac */ /* 0x000e240008000a00 */
[----:B0-----:R-:W-:-:S08]  /*7f40*/  DMUL R36, R36, UR4 ;  /* 0x0000000424247c28 */ /* 0x001fd00008000000 */
[----:B------:R-:W-:Y:S01]  /*7f50*/  DMUL R4, R36, R6 ;  /* 0x0000000624047228 */ /* 0x000fe20000000000 */
[----:B------:R-:W-:Y:S10]  /*7f60*/  BRA `(.L_x_4044) ;  /* 0x0000000000087947 */ /* 0x000ff40003800000 */
.L_x_4045:
[----:B------:R-:W2:Y:S02]  /*7f70*/  LDCU.64 UR4, c[0x0][0x390] ;  /* 0x00007200ff0477ac */ /* 0x000ea40008000a00 */
[----:B--2-4-:R-:W-:-:S11]  /*7f80*/  DMUL R4, R36, UR4 ;  /* 0x0000000424047c28 */ /* 0x014fd60008000000 */
.L_x_4044:
[----:B------:R-:W-:Y:S05]  /*7f90*/  BSYNC.RECONVERGENT B1 ;  /* 0x0000000000017941 */ /* 0x000fea0003800200 */
.L_x_4043:
[----:B0--3--:R-:W-:Y:S01]  /*7fa0*/  VIADD R0, R2, 0x80 ;  /* 0x0000008002007836 */ /* 0x009fe20000000000 */
[----:B------:R-:W-:Y:S04]  /*7fb0*/  BSSY.RECONVERGENT B1, `(.L_x_4048) ;  /* 0x000004a000017945 */ /* 0x000fe80003800200 */
[----:B------:R-:W-:-:S13]  /*7fc0*/  ISETP.GE.AND P1, PT, R0, R19, PT ;  /* 0x000000130000720c */ /* 0x000fda0003f26270 */
[----:B------:R-:W-:Y:S05]  /*7fd0*/  @P1 BRA `(.L_x_4049) ;  /* 0x00000004001c1947 */ /* 0x000fea0003800000 */
[----:B--2--5:R-:W-:-:S14]  /*7fe0*/  DSETP.GTU.AND P1, PT, R28, RZ, PT ;  /* 0x000000ff1c00722a */ /* 0x024fdc0003f2c000 */
        /* <DEDUP_REMOVED lines=8> */
[----:B------:R-:W-:-:S06]  /*8070*/  DMUL R32, R32, UR4 ;  /* 0x0000000420207c28 */ /* 0x000fcc0008000000 */
        /* <DEDUP_REMOVED lines=45> */
[----:B------:R-:W-:Y:S02]  /*8350*/  @!P1 LEA.HI R0, R6, R6, RZ, 0x1 ;  /* 0x0000000606009211 */ /* 0x000fe400078f08ff */
[----:B------:R-:W-:Y:S02]  /*8360*/  FSEL R9, R9, RZ, P2 ;  /* 0x000000ff09097208 */ /* 0x000fe40001000000 */
[----:B------:R-:W-:-:S05]  /*8370*/  @!P1 SHF.R.S32.HI R7, RZ, 0x1, R0 ;  /* 0x00000001ff079819 */ /* 0x000fca0000011400 */
[----:B------:R-:W-:Y:S02]  /*8380*/  @!P1 IMAD.IADD R6, R6, 0x1, -R7 ;  /* 0x0000000106069824 */ /* 0x000fe400078e0a07 */
[----:B------:R-:W-:-:S03]  /*8390*/  @!P1 IMAD R7, R7, 0x100000, R11 ;  /* 0x0010000007079824 */ /* 0x000fc600078e020b */
[----:B------:R-:W-:Y:S01]  /*83a0*/  @!P1 LEA R11, R6, 0x3ff00000, 0x14 ;  /* 0x3ff00000060b9811 */ /* 0x000fe200078ea0ff */
[----:B------:R-:W-:Y:S02]  /*83b0*/  @!P1 IMAD.MOV.U32 R6, RZ, RZ, R10 ;  /* 0x000000ffff069224 */ /* 0x000fe400078e000a */
[----:B------:R-:W-:-:S06]  /*83c0*/  @!P1 IMAD.MOV.U32 R10, RZ, RZ, RZ ;  /* 0x000000ffff0a9224 */ /* 0x000fcc00078e00ff */
[----:B------:R-:W-:-:S11]  /*83d0*/  @!P1 DMUL R8, R6, R10 ;  /* 0x0000000a06089228 */ /* 0x000fd60000000000 */
.L_x_4052:
[----:B------:R-:W-:Y:S05]  /*83e0*/  BSYNC.RECONVERGENT B2 ;  /* 0x0000000000027941 */ /* 0x000fea0003800200 */
.L_x_4051:
[----:B------:R-:W0:Y:S02]  /*83f0*/  LDCU.64 UR4, c[0x0][0x388] ;  /* 0x00007100ff0477ac */ /* 0x000e240008000a00 */
[----:B0-----:R-:W-:-:S08]  /*8400*/  DMUL R32, R32, UR4 ;  /* 0x0000000420207c28 */ /* 0x001fd00008000000 */
[----:B------:R-:W-:Y:S01]  /*8410*/  DMUL R28, R32, R8 ;  /* 0x00000008201c7228 */ /* 0x000fe20000000000 */
[----:B------:R-:W-:Y:S10]  /*8420*/  BRA `(.L_x_4049) ;  /* 0x0000000000087947 */ /* 0x000ff40003800000 */
.L_x_4050:
[----:B------:R-:W0:Y:S02]  /*8430*/  LDCU.64 UR4, c[0x0][0x390] ;  /* 0x00007200ff0477ac */ /* 0x000e240008000a00 */
[----:B0-----:R-:W-:-:S11]  /*8440*/  DMUL R28, R32, UR4 ;  /* 0x00000004201c7c28 */ /* 0x001fd60008000000 */
.L_x_4049:
[----:B------:R-:W-:Y:S05]  /*8450*/  BSYNC.RECONVERGENT B1 ;  /* 0x0000000000017941 */ /* 0x000fea0003800200 */
.L_x_4048:
[----:B------:R-:W-:Y:S01]  /*8460*/  VIADD R0, R2, 0x100 ;  /* 0x0000010002007836 */ /* 0x000fe20000000000 */
[----:B------:R-:W-:Y:S04]  /*8470*/  BSSY.RECONVERGENT B1, `(.L_x_4053) ;  /* 0x000004a000017945 */ /* 0x000fe80003800200 */
[----:B------:R-:W-:-:S13]  /*8480*/  ISETP.GE.AND P1, PT, R0, R19, PT ;  /* 0x000000130000720c */ /* 0x000fda0003f26270 */
[----:B------:R-:W-:Y:S05]  /*8490*/  @P1 BRA `(.L_x_4054) ;  /* 0x00000004001c1947 */ /* 0x000fea0003800000 */
[----:B-----5:R-:W-:-:S14]  /*84a0*/  DSETP.GTU.AND P1, PT, R24, RZ, PT ;  /* 0x000000ff1800722a */ /* 0x020fdc0003f2c000 */
        /* <DEDUP_REMOVED lines=8> */
[----:B--2---:R-:W-:-:S06]  /*8530*/  DMUL R30, R30, UR4 ;  /* 0x000000041e1e7c28 */ /* 0x004fcc0008000000 */
        /* <DEDUP_REMOVED lines=54> */
.L_x_4057:
[----:B------:R-:W-:Y:S05]  /*88a0*/  BSYNC.RECONVERGENT B2 ;  /* 0x0000000000027941 */ /* 0x000fea0003800200 */
.L_x_4056:
[----:B------:R-:W0:Y:S02]  /*88b0*/  LDCU.64 UR4, c[0x0][0x388] ;  /* 0x00007100ff0477ac */ /* 0x000e240008000a00 */
[----:B0-----:R-:W-:-:S08]  /*88c0*/  DMUL R24, R30, UR4 ;  /* 0x000000041e187c28 */ /* 0x001fd00008000000 */
[----:B------:R-:W-:Y:S01]  /*88d0*/  DMUL R24, R24, R8 ;  /* 0x0000000818187228 */ /* 0x000fe20000000000 */
[----:B------:R-:W-:Y:S10]  /*88e0*/  BRA `(.L_x_4054) ;  /* 0x0000000000087947 */ /* 0x000ff40003800000 */
.L_x_4055:
[----:B------:R-:W2:Y:S02]  /*88f0*/  LDCU.64 UR4, c[0x0][0x390] ;  /* 0x00007200ff0477ac */ /* 0x000ea40008000a00 */
[----:B--2---:R-:W-:-:S11]  /*8900*/  DMUL R24, R30, UR4 ;  /* 0x000000041e187c28 */ /* 0x004fd60008000000 */
.L_x_4054:
[----:B------:R-:W-:Y:S05]  /*8910*/  BSYNC.RECONVERGENT B1 ;  /* 0x0000000000017941 */ /* 0x000fea0003800200 */
.L_x_4053:
[----:B------:R-:W-:-:S05]  /*8920*/  VIADD R0, R2, 0x180 ;  /* 0x0000018002007836 */ /* 0x000fca0000000000 */
        /* <DEDUP_REMOVED lines=51> */
[----:B0-----:R-:W-:-:S08]  /*8c60*/  DMUL R16, R16, UR6 ;  /* 0x0000000610107c28 */ /* 0x001fd00008000000 */
        /* <DEDUP_REMOVED lines=16> */
.L_x_4061:
[----:B------:R-:W-:Y:S05]  /*8d70*/  BSYNC.RECONVERGENT B1 ;  /* 0x0000000000017941 */ /* 0x000fea0003800200 */
.L_x_4060:
[----:B------:R-:W-:Y:S01]  /*8d80*/  DMUL R16, R16, R8 ;  /* 0x0000000810107228 */ /* 0x000fe20000000000 */
[----:B------:R-:W-:Y:S10]  /*8d90*/  BRA `(.L_x_4058) ;  /* 0x0000000000e07947 */ /* 0x000ff40003800000 */
.L_x_4059:
[----:B------:R-:W2:Y:S02]  /*8da0*/  LDCU.64 UR4, c[0x0][0x390] ;  /* 0x00007200ff0477ac */ /* 0x000ea40008000a00 */
[----:B--2---:R-:W-:Y:S01]  /*8db0*/  DMUL R16, R16, UR4 ;  /* 0x0000000410107c28 */ /* 0x004fe20008000000 */
[----:B------:R-:W-:Y:S10]  /*8dc0*/  BRA `(.L_x_4058) ;  /* 0x0000000000d47947 */ /* 0x000ff40003800000 */
.L_x_4042:
[CC--:B------:R-:W-:Y:S01]  /*8dd0*/  ISETP.GE.AND P0, PT, R2.reuse, R19.reuse, PT ;  /* 0x000000130200720c */ /* 0x0c0fe20003f06270 */
[C---:B0--3--:R-:W-:Y:S01]  /*8de0*/  VIADD R0, R2.reuse, 0x80 ;  /* 0x0000008002007836 */ /* 0x049fe20000000000 */
[----:B------:R-:W-:Y:S01]  /*8df0*/  BSSY.RECONVERGENT B1, `(.L_x_4062) ;  /* 0x0000010000017945 */ /* 0x000fe20003800200 */
[C---:B------:R-:W-:Y:S02]  /*8e00*/  VIADD R4, R2.reuse, 0x100 ;  /* 0x0000010002047836 */ /* 0x040fe40000000000 */
[----:B------:R-:W-:Y:S01]  /*8e10*/  VIADD R6, R2, 0x180 ;  /* 0x0000018002067836 */ /* 0x000fe20000000000 */
[-C--:B------:R-:W-:Y:S02]  /*8e20*/  ISETP.GE.AND P4, PT, R0, R19.reuse, PT ;  /* 0x000000130000720c */ /* 0x080fe40003f86270 */
[-C--:B------:R-:W-:Y:S02]  /*8e30*/  ISETP.GE.AND P1, PT, R4, R19.reuse, PT ;  /* 0x000000130400720c */ /* 0x080fe40003f26270 */
[----:B------:R-:W-:-:S03]  /*8e40*/  ISETP.GE.AND P2, PT, R6, R19, PT ;  /* 0x000000130600720c */ /* 0x000fc60003f46270 */
[----:B------:R-:W-:Y:S10]  /*8e50*/  @P0 BRA `(.L_x_4063) ;  /* 0x0000000000240947 */ /* 0x000ff40003800000 */
[----:B------:R-:W0:Y:S01]  /*8e60*/  LDCU.64 UR4, c[0x0][0x388] ;  /* 0x00007100ff0477ac */ /* 0x000e220008000a00 */
[C---:B-----5:R-:W-:Y:S01]  /*8e70*/  DSETP.GTU.AND P3, PT, R34.reuse, RZ, PT ;  /* 0x000000ff2200722a */ /* 0x060fe20003f6c000 */
[----:B------:R-:W2:Y:S01]  /*8e80*/  LDCU.128 UR8, c[0x0][0x390] ;  /* 0x00007200ff0877ac */ /* 0x000ea20008000c00 */
[----:B0-----:R-:W-:Y:S02]  /*8e90*/  DADD R4, R34, UR4 ;  /* 0x0000000422047e29 */ /* 0x001fe40008000000 */
[C---:B--2-4-:R-:W-:Y:S02]  /*8ea0*/  DMUL R6, R36.reuse, UR10 ;  /* 0x0000000a24067c28 */ /* 0x054fe40008000000 */
[----:B------:R-:W-:-:S06]  /*8eb0*/  DMUL R36, R36, UR8 ;  /* 0x0000000824247c28 */ /* 0x000fcc0008000000 */
[----:B------:R-:W-:-:S10]  /*8ec0*/  DMUL R4, R4, R6 ;  /* 0x0000000604047228 */ /* 0x000fd40000000000 */
[----:B------:R-:W-:Y:S02]  /*8ed0*/  FSEL R4, R36, R4, P3 ;  /* 0x0000000424047208 */ /* 0x000fe40001800000 */
[----:B------:R-:W-:-:S07]  /*8ee0*/  FSEL R5, R37, R5, P3 ;  /* 0x0000000525057208 */ /* 0x000fce0001800000 */
.L_x_4063:
[----:B------:R-:W-:Y:S05]  /*8ef0*/  BSYNC.RECONVERGENT B1 ;  /* 0x0000000000017941 */ /* 0x000fea0003800200 */
.L_x_4062:
[----:B------:R-:W-:Y:S04]  /*8f00*/  BSSY.RECONVERGENT B1, `(.L_x_4064) ;  /* 0x000000b000017945 */ /* 0x000fe80003800200 */
[----:B------:R-:W-:Y:S05]  /*8f10*/  @P4 BRA `(.L_x_4065) ;  /* 0x0000000000244947 */ /* 0x000fea0003800000 */
[----:B------:R-:W0:Y:S01]  /*8f20*/  LDCU.64 UR4, c[0x0][0x388] ;  /* 0x00007100ff0477ac */ /* 0x000e220008000a00 */
[C---:B--2--5:R-:W-:Y:S01]  /*8f30*/  DSETP.GTU.AND P3, PT, R28.reuse, RZ, PT ;  /* 0x000000ff1c00722a */ /* 0x064fe20003f6c000 */
[----:B------:R-:W1:Y:S01]  /*8f40*/  LDCU.128 UR8, c[0x0][0x390] ;  /* 0x00007200ff0877ac */ /* 0x000e620008000c00 */
[----:B0-----:R-:W-:Y:S02]  /*8f50*/  DADD R6, R28, UR4 ;  /* 0x000000041c067e29 */ /* 0x001fe40008000000 */
[C---:B-1----:R-:W-:Y:S02]  /*8f60*/  DMUL R8, R32.reuse, UR10 ;  /* 0x0000000a20087c28 */ /* 0x042fe40008000000 */
[----:B------:R-:W-:-:S06]  /*8f70*/  DMUL R32, R32, UR8 ;  /* 0x0000000820207c28 */ /* 0x000fcc0008000000 */
[----:B------:R-:W-:-:S10]  /*8f80*/  DMUL R6, R6, R8 ;  /* 0x0000000806067228 */ /* 0x000fd40000000000 */
[----:B------:R-:W-:Y:S02]  /*8f90*/  FSEL R28, R32, R6, P3 ;  /* 0x00000006201c7208 */ /* 0x000fe40001800000 */
[----:B------:R-:W-:-:S07]  /*8fa0*/  FSEL R29, R33, R7, P3 ;  /* 0x00000007211d7208 */ /* 0x000fce0001800000 */
.L_x_4065:
[----:B------:R-:W-:Y:S05]  /*8fb0*/  BSYNC.RECONVERGENT B1 ;  /* 0x0000000000017941 */ /* 0x000fea0003800200 */
.L_x_4064:
[----:B------:R-:W-:Y:S04]  /*8fc0*/  BSSY.RECONVERGENT B1, `(.L_x_4066) ;  /* 0x000000b000017945 */ /* 0x000fe80003800200 */
[----:B------:R-:W-:Y:S05]  /*8fd0*/  @P1 BRA `(.L_x_4067) ;  /* 0x0000000000241947 */ /* 0x000fea0003800000 */
[----:B------:R-:W0:Y:S01]  /*8fe0*/  LDCU.64 UR4, c[0x0][0x388] ;  /* 0x00007100ff0477ac */ /* 0x000e220008000a00 */
[C---:B-----5:R-:W-:Y:S01]  /*8ff0*/  DSETP.GTU.AND P1, PT, R24.reuse, RZ, PT ;  /* 0x000000ff1800722a */ /* 0x060fe20003f2c000 */
[----:B------:R-:W2:Y:S01]  /*9000*/  LDCU.128 UR8, c[0x0][0x390] ;  /* 0x00007200ff0877ac */ /* 0x000ea20008000c00 */
[----:B0-----:R-:W-:Y:S02]  /*9010*/  DADD R6, R24, UR4 ;  /* 0x0000000418067e29 */ /* 0x001fe40008000000 */
[C---:B--2---:R-:W-:Y:S02]  /*9020*/  DMUL R8, R30.reuse, UR10 ;  /* 0x0000000a1e087c28 */ /* 0x044fe40008000000 */
[----:B------:R-:W-:-:S06]  /*9030*/  DMUL R30, R30, UR8 ;  /* 0x000000081e1e7c28 */ /* 0x000fcc0008000000 */
[----:B------:R-:W-:-:S10]  /*9040*/  DMUL R6, R6, R8 ;  /* 0x0000000806067228 */ /* 0x000fd40000000000 */
[----:B------:R-:W-:Y:S02]  /*9050*/  FSEL R24, R30, R6, P1 ;  /* 0x000000061e187208 */ /* 0x000fe40000800000 */
[----:B------:R-:W-:-:S07]  /*9060*/  FSEL R25, R31, R7, P1 ;  /* 0x000000071f197208 */ /* 0x000fce0000800000 */
.L_x_4067:
[----:B------:R-:W-:Y:S05]  /*9070*/  BSYNC.RECONVERGENT B1 ;  /* 0x0000000000017941 */ /* 0x000fea0003800200 */
.L_x_4066:
        /* <DEDUP_REMOVED lines=10> */
.L_x_4058:
[----:B------:R-:W-:Y:S05]  /*9120*/  BSYNC.RECONVERGENT B0 ;  /* 0x0000000000007941 */ /* 0x000fea0003800200 */
.L_x_4041:
[----:B------:R-:W0:Y:S01]  /*9130*/  LDC.U8 R18, c[0x0][0x3d8] ;  /* 0x0000f600ff127b82 */ /* 0x000e220000000000 */
[----:B------:R-:W-:Y:S04]  /*9140*/  BSSY.RECONVERGENT B6, `(.L_x_4068) ;  /* 0x0000113000067945 */ /* 0x000fe80003800200 */
[----:B------:R-:W-:Y:S05]  /*9150*/  @P0 BRA `(.L_x_4069) ;  /* 0x0000001000440947 */ /* 0x000fea0003800000 */
[----:B------:R-:W1:Y:S01]  /*9160*/  LDCU UR4, c[0x0][0x3dc] ;  /* 0x00007b80ff0477ac */ /* 0x000e620008000800 */
[----:B------:R-:W3:Y:S01]  /*9170*/  LDC.64 R8, c[0x0][0x3b0] ;  /* 0x0000ec00ff087b82 */ /* 0x000ee20000000a00 */
[----:B------:R-:W-:Y:S01]  /*9180*/  IMAD R0, R23, 0x200, R2 ;  /* 0x0000020017007824 */ /* 0x000fe200078e0202 */
[----:B0-----:R-:W-:-:S03]  /*9190*/  PRMT R6, R18, 0x9910, RZ ;  /* 0x0000991012067816 */ /* 0x001fc600000000ff */
        /* <DEDUP_REMOVED lines=14> */
[----:B------:R-:W0:Y:S02]  /*9280*/  F2I.F64.TRUNC R5, R4 ;  /* 0x0000000400057311 */ /* 0x000e24000030d100 */
[----:B0-----:R0:W-:Y:S01]  /*9290*/  STG.E.U8 desc[UR36][R8.64], R5 ;  /* 0x0000000508007986 */ /* 0x0011e2000c101124 */
[----:B------:R-:W-:Y:S05]  /*92a0*/  BRA `(.L_x_4075) ;  /* 0x0000000c00ec7947 */ /* 0x000fea0003800000 */
.L_x_4073:
[----:B------:R-:W0:Y:S02]  /*92b0*/  F2I.S64.F64.TRUNC R4, R4 ;  /* 0x0000000400047311 */ /* 0x000e24000030d900 */
[----:B0-----:R-:W-:-:S05]  /*92c0*/  IMAD.MOV.U32 R3, RZ, RZ, R4 ;  /* 0x000000ffff037224 */ /* 0x001fca00078e0004 */
[----:B------:R0:W-:Y:S01]  /*92d0*/  STG.E.U8 desc[UR36][R8.64], R3 ;  /* 0x0000000308007986 */ /* 0x0001e2000c101124 */
[----:B------:R-:W-:Y:S05]  /*92e0*/  BRA `(.L_x_4075) ;  /* 0x0000000c00dc7947 */ /* 0x000fea0003800000 */
.L_x_4072:
[----:B------:R-:W-:-:S13]  /*92f0*/  ISETP.NE.AND P0, PT, R0, 0x2, PT ;  /* 0x000000020000780c */ /* 0x000fda0003f05270 */
[----:B------:R-:W-:Y:S05]  /*9300*/  @!P0 BRA `(.L_x_4076) ;  /* 0x0000000000288947 */ /* 0x000fea0003800000 */
[----:B------:R-:W-:-:S13]  /*9310*/  ISETP.NE.AND P0, PT, R0, 0x3, PT ;  /* 0x000000030000780c */ /* 0x000fda0003f05270 */
[----:B------:R-:W-:Y:S05]  /*9320*/  @!P0 BRA `(.L_x_4077) ;  /* 0x0000000000148947 */ /* 0x000fea0003800000 */
[----:B------:R-:W-:-:S13]  /*9330*/  ISETP.NE.AND P0, PT, R0, 0x4, PT ;  /* 0x000000040000780c */ /* 0x000fda0003f05270 */
[----:B------:R-:W-:Y:S05]  /*9340*/  @P0 BRA `(.L_x_4074) ;  /* 0x0000000c001c0947 */ /* 0x000fea0003800000 */
[----:B------:R-:W0:Y:S02]  /*9350*/  F2I.S64.F64.TRUNC R4, R4 ;  /* 0x0000000400047311 */ /* 0x000e24000030d900 */
[----:B0-----:R0:W-:Y:S01]  /*9360*/  STG.E.64 desc[UR36][R8.64], R4 ;  /* 0x0000000408007986 */ /* 0x0011e2000c101b24 */
[----:B------:R-:W-:Y:S05]  /*9370*/  BRA `(.L_x_4075) ;  /* 0x0000000c00b87947 */ /* 0x000fea0003800000 */
.L_x_4077:
[----:B------:R-:W0:Y:S02]  /*9380*/  F2I.F64.TRUNC R5, R4 ;  /* 0x0000000400057311 */ /* 0x000e24000030d100 */
[----:B0-----:R0:W-:Y:S01]  /*9390*/  STG.E desc[UR36][R8.64], R5 ;  /* 0x0000000508007986 */ /* 0x0011e2000c101924 */
[----:B------:R-:W-:Y:S05]  /*93a0*/  BRA `(.L_x_4075) ;  /* 0x0000000c00ac7947 */ /* 0x000fea0003800000 */
.L_x_4076:
[----:B------:R-:W0:Y:S02]  /*93b0*/  F2I.F64.TRUNC R5, R4 ;  /* 0x0000000400057311 */ /* 0x000e24000030d100 */
[----:B0-----:R0:W-:Y:S01]  /*93c0*/  STG.E.U16 desc[UR36][R8.64], R5 ;  /* 0x0000000508007986 */ /* 0x0011e2000c101524 */
[----:B------:R-:W-:Y:S05]  /*93d0*/  BRA `(.L_x_4075) ;  /* 0x0000000c00a07947 */ /* 0x000fea0003800000 */
.L_x_4071:
[----:B------:R-:W-:-:S13]  /*93e0*/  ISETP.GT.AND P0, PT, R0, 0x6, PT ;  /* 0x000000060000780c */ /* 0x000fda0003f04270 */
[----:B------:R-:W-:Y:S05]  /*93f0*/  @P0 BRA `(.L_x_4078) ;  /* 0x00000000004c0947 */ /* 0x000fea0003800000 */
[----:B------:R-:W-:-:S13]  /*9400*/  ISETP.NE.AND P0, PT, R0, 0x5, PT ;  /* 0x000000050000780c */ /* 0x000fda0003f05270 */
[----:B------:R-:W-:Y:S05]  /*9410*/  @!P0 BRA `(.L_x_4079) ;  /* 0x0000000000248947 */ /* 0x000fea0003800000 */
[----:B------:R-:W-:-:S13]  /*9420*/  ISETP.NE.AND P0, PT, R0, 0x6, PT ;  /* 0x000000060000780c */ /* 0x000fda0003f05270 */
[----:B------:R-:W-:Y:S05]  /*9430*/  @P0 BRA `(.L_x_4074) ;  /* 0x0000000800e00947 */ /* 0x000fea0003800000 */
[----:B------:R-:W-:Y:S01]  /*9440*/  UMOV UR4, 0xf0000000 ;  /* 0xf000000000047882 */ /* 0x000fe20000000000 */
[----:B------:R-:W-:Y:S01]  /*9450*/  UMOV UR5, 0x380fffff ;  /* 0x380fffff00057882 */ /* 0x000fe20000000000 */
[----:B------:R-:W0:Y:S01]  /*9460*/  F2F.F32.F64 R3, R4 ;  /* 0x0000000400037310 */ /* 0x000e220000301000 */
[----:B------:R-:W-:-:S14]  /*9470*/  DSETP.GEU.AND P0, PT, |R4|, UR4, PT ;  /* 0x0000000404007e2a */ /* 0x000fdc000bf0e200 */
[----:B0-----:R-:W-:-:S05]  /*9480*/  @!P0 FMUL R3, R3, 1.175494350822287508e-38 ;  /* 0x0080000003038820 */ /* 0x001fca0000400000 */
[----:B------:R1:W-:Y:S01]  /*9490*/  STG.E desc[UR36][R8.64], R3 ;  /* 0x0000000308007986 */ /* 0x0003e2000c101924 */
[----:B------:R-:W-:Y:S05]  /*94a0*/  BRA `(.L_x_4075) ;  /* 0x0000000c006c7947 */ /* 0x000fea0003800000 */
.L_x_4079:
        /* <DEDUP_REMOVED lines=8> */
.L_x_4078:
[----:B------:R-:W-:-:S13]  /*9530*/  ISETP.NE.AND P0, PT, R0, 0x7, PT ;  /* 0x000000070000780c */ /* 0x000fda0003f05270 */
[----:B------:R-:W-:Y:S05]  /*9540*/  @!P0 BRA `(.L_x_4080) ;  /* 0x0000000000548947 */ /* 0x000fea0003800000 */
[----:B------:R-:W-:-:S13]  /*9550*/  ISETP.NE.AND P0, PT, R0, 0x8, PT ;  /* 0x000000080000780c */ /* 0x000fda0003f05270 */
[----:B------:R-:W-:Y:S05]  /*9560*/  @!P0 BRA `(.L_x_4081) ;  /* 0x0000000000288947 */ /* 0x000fea0003800000 */
[----:B------:R-:W-:-:S13]  /*9570*/  ISETP.NE.AND P0, PT, R0, 0x9, PT ;  /* 0x000000090000780c */ /* 0x000fda0003f05270 */
[----:B------:R-:W-:Y:S05]  /*9580*/  @P0 BRA `(.L_x_4074) ;  /* 0x00000008008c0947 */ /* 0x000fea0003800000 */
        /* <DEDUP_REMOVED lines=8> */
.L_x_4081:
        /* <DEDUP_REMOVED lines=9> */
.L_x_4080:
[----:B------:R0:W-:Y:S01]  /*96a0*/  STG.E.64 desc[UR36][R8.64], R4 ;  /* 0x0000000408007986 */ /* 0x0001e2000c101b24 */
[----:B------:R-:W-:Y:S05]  /*96b0*/  BRA `(.L_x_4075) ;  /* 0x0000000800e87947 */ /* 0x000fea0003800000 */
.L_x_4070:
        /* <DEDUP_REMOVED lines=8> */
[----:B------:R-:W-:-:S06]  /*9740*/  DSETP.NEU.AND P0, PT, R4, RZ, PT ;  /* 0x000000ff0400722a */ /* 0x000fcc0003f0d000 */
[----:B------:R-:W-:-:S05]  /*9750*/  SEL R3, RZ, 0x1, !P0 ;  /* 0x00000001ff037807 */ /* 0x000fca0004000000 */
[----:B------:R0:W-:Y:S01]  /*9760*/  STG.E.U8 desc[UR36][R8.64], R3 ;  /* 0x0000000308007986 */ /* 0x0001e2000c101124 */
[----:B------:R-:W-:Y:S05]  /*9770*/  BRA `(.L_x_4075) ;  /* 0x0000000800b87947 */ /* 0x000fea0003800000 */
.L_x_4084:
[----:B------:R-:W-:-:S05]  /*9780*/  CS2R R6, SRZ ;  /* 0x0000000000067805 */ /* 0x000fca000001ff00 */
[----:B------:R0:W-:Y:S01]  /*9790*/  STG.E.128 desc[UR36][R8.64], R4 ;  /* 0x0000000408007986 */ /* 0x0001e2000c101d24 */
[----:B------:R-:W-:Y:S05]  /*97a0*/  BRA `(.L_x_4075) ;  /* 0x0000000800ac7947 */ /* 0x000fea0003800000 */
.L_x_4083:
        /* <DEDUP_REMOVED lines=23> */
.L_x_4088:
[----:B------:R-:W-:Y:S05]  /*9920*/  BSYNC.RECONVERGENT B0 ;  /* 0x0000000000007941 */ /* 0x000fea0003800200 */
.L_x_4087:
[----:B------:R-:W-:-:S05]  /*9930*/  LOP3.LUT R7, R0, 0x80, R7, 0xf8, !PT ;  /* 0x0000008000077812 */ /* 0x000fca00078ef807 */
[----:B------:R0:W-:Y:S01]  /*9940*/  STG.E.U8 desc[UR36][R8.64], R7 ;  /* 0x0000000708007986 */ /* 0x0001e2000c101124 */
[----:B------:R-:W-:Y:S05]  /*9950*/  BRA `(.L_x_4075) ;  /* 0x0000000800407947 */ /* 0x000fea0003800000 */
.L_x_4086:
        /* <DEDUP_REMOVED lines=19> */
.L_x_4090:
[----:B------:R-:W-:Y:S05]  /*9a90*/  BSYNC.RECONVERGENT B0 ;  /* 0x0000000000007941 */ /* 0x000fea0003800200 */
.L_x_4089:
[----:B------:R-:W-:-:S05]  /*9aa0*/  LOP3.LUT R7, R0, 0x80, R7, 0xf8, !PT ;  /* 0x0000008000077812 */ /* 0x000fca00078ef807 */
[----:B------:R0:W-:Y:S01]  /*9ab0*/  STG.E.U8 desc[UR36][R8.64], R7 ;  /* 0x0000000708007986 */ /* 0x0001e2000c101124 */
[----:B------:R-:W-:Y:S05]  /*9ac0*/  BRA `(.L_x_4075) ;  /* 0x0000000400e47947 */ /* 0x000fea0003800000 */
.L_x_4085:
        /* <DEDUP_REMOVED lines=8> */
.L_x_4082:
        /* <DEDUP_REMOVED lines=8> */
[----:B------:R-:W0:Y:S02]  /*9bd0*/  F2I.U32.F64.TRUNC R5, R4 ;  /* 0x0000000400057311 */ /* 0x000e24000030d000 */
[----:B0-----:R0:W-:Y:S01]  /*9be0*/  STG.E.U16 desc[UR36][R8.64], R5 ;  /* 0x0000000508007986 */ /* 0x0011e2000c101524 */
[----:B------:R-:W-:Y:S05]  /*9bf0*/  BRA `(.L_x_4075) ;  /* 0x0000000400987947 */ /* 0x000fea0003800000 */
.L_x_4093:
        /* <DEDUP_REMOVED lines=17> */
.L_x_4096:
[----:B------:R-:W-:-:S04]  /*9d10*/  SHF.R.U32.HI R0, RZ, 0x14, R7 ;  /* 0x00000014ff007819 */ /* 0x000fc80000011607 */
[----:B------:R-:W-:-:S04]  /*9d20*/  LOP3.LUT R0, R0, 0x1, RZ, 0xc0, !PT ;  /* 0x0000000100007812 */ /* 0x000fc800078ec0ff */
[----:B------:R-:W-:-:S04]  /*9d30*/  IADD3 R0, PT, PT, R7, 0x487ffff, R0 ;  /* 0x0487ffff07007810 */ /* 0x000fc80007ffe000 */
[----:B------:R-:W-:-:S04]  /*9d40*/  SHF.R.U32.HI R0, RZ, 0x14, R0 ;  /* 0x00000014ff007819 */ /* 0x000fc80000011600 */
[----:B------:R-:W-:-:S07]  /*9d50*/  LOP3.LUT R3, R0, 0xff, RZ, 0xc0, !PT ;  /* 0x000000ff00037812 */ /* 0x000fce00078ec0ff */
.L_x_4097:
[----:B------:R-:W-:-:S04]  /*9d60*/  SHF.R.U32.HI R0, RZ, 0x18, R7 ;  /* 0x00000018ff007819 */ /* 0x000fc80000011607 */
[----:B------:R-:W-:-:S07]  /*9d70*/  LOP3.LUT R0, R3, 0x80, R0, 0xf8, !PT ;  /* 0x0000008003007812 */ /* 0x000fce00078ef800 */
.L_x_4095:
[----:B------:R-:W-:Y:S05]  /*9d80*/  BSYNC.RECONVERGENT B0 ;  /* 0x0000000000007941 */ /* 0x000fea0003800200 */
.L_x_4094:
[----:B------:R0:W-:Y:S01]  /*9d90*/  STG.E.U8 desc[UR36][R8.64], R0 ;  /* 0x0000000008007986 */ /* 0x0001e2000c101124 */
[----:B------:R-:W-:Y:S05]  /*9da0*/  BRA `(.L_x_4075) ;  /* 0x00000004002c7947 */ /* 0x000fea0003800000 */
.L_x_4092:
        /* <DEDUP_REMOVED lines=17> */
.L_x_4100:
[----:B------:R-:W-:-:S04]  /*9ec0*/  SHF.R.U32.HI R0, RZ, 0x15, R7 ;  /* 0x00000015ff007819 */ /* 0x000fc80000011607 */
[----:B------:R-:W-:-:S04]  /*9ed0*/  LOP3.LUT R0, R0, 0x1, RZ, 0xc0, !PT ;  /* 0x0000000100007812 */ /* 0x000fc800078ec0ff */
[----:B------:R-:W-:-:S04]  /*9ee0*/  IADD3 R0, PT, PT, R7, 0x88fffff, R0 ;  /* 0x088fffff07007810 */ /* 0x000fc80007ffe000 */
[----:B------:R-:W-:-:S04]  /*9ef0*/  SHF.R.U32.HI R0, RZ, 0x15, R0 ;  /* 0x00000015ff007819 */ /* 0x000fc80000011600 */
[----:B------:R-:W-:-:S07]  /*9f00*/  LOP3.LUT R3, R0, 0xff, RZ, 0xc0, !PT ;  /* 0x000000ff00037812 */ /* 0x000fce00078ec0ff */
.L_x_4101:
[----:B------:R-:W-:-:S04]  /*9f10*/  SHF.R.U32.HI R0, RZ, 0x18, R7 ;  /* 0x00000018ff007819 */ /* 0x000fc80000011607 */
[----:B------:R-:W-:-:S07]  /*9f20*/  LOP3.LUT R0, R3, 0x80, R0, 0xf8, !PT ;  /* 0x0000008003007812 */ /* 0x000fce00078ef800 */
.L_x_4099:
[----:B------:R-:W-:Y:S05]  /*9f30*/  BSYNC.RECONVERGENT B0 ;  /* 0x0000000000007941 */ /* 0x000fea0003800200 */
.L_x_4098:
[----:B------:R0:W-:Y:S01]  /*9f40*/  STG.E.U8 desc[UR36][R8.64], R0 ;  /* 0x0000000008007986 */ /* 0x0001e2000c101124 */
[----:B------:R-:W-:Y:S05]  /*9f50*/  BRA `(.L_x_4075) ;  /* 0x0000000000c07947 */ /* 0x000fea0003800000 */
.L_x_4091:
[----:B------:R-:W-:-:S13]  /*9f60*/  ISETP.NE.AND P0, PT, R0, 0x1c, PT ;  /* 0x0000001c0000780c */ /* 0x000fda0003f05270 */
[----:B------:R-:W-:Y:S05]  /*9f70*/  @!P0 BRA `(.L_x_4102) ;  /* 0x0000000000b08947 */ /* 0x000fea0003800000 */
[----:B------:R-:W-:-:S13]  /*9f80*/  ISETP.NE.AND P0, PT, R0, 0x1d, PT ;  /* 0x0000001d0000780c */ /* 0x000fda0003f05270 */
[----:B------:R-:W-:Y:S05]  /*9f90*/  @!P0 BRA `(.L_x_4103) ;  /* 0x00000000009c8947 */ /* 0x000fea0003800000 */
[----:B------:R-:W-:-:S13]  /*9fa0*/  ISETP.NE.AND P0, PT, R0, 0x2c, PT ;  /* 0x0000002c0000780c */ /* 0x000fda0003f05270 */
[----:B------:R-:W-:Y:S05]  /*9fb0*/  @!P0 BRA `(.L_x_4104) ;  /* 0x0000000000448947 */ /* 0x000fea0003800000 */
.L_x_4074:
[----:B------:R-:W-:Y:S01]  /*9fc0*/  MOV R14, 0x0 ;  /* 0x00000000000e7802 */ /* 0x000fe20000000f00 */
[----:B------:R-:W0:Y:S01]  /*9fd0*/  LDCU.64 UR6, c[0x4][0x128] ;  /* 0x01002500ff0677ac */ /* 0x000e220008000a00 */
[----:B------:R-:W-:Y:S02]  /*9fe0*/  IMAD.MOV.U32 R8, RZ, RZ, 0x65 ;  /* 0x00000065ff087424 */ /* 0x000fe400078e00ff */
[----:B------:R-:W-:Y:S01]  /*9ff0*/  IMAD.MOV.U32 R12, RZ, RZ, 0x1 ;  /* 0x00000001ff0c7424 */ /* 0x000fe200078e00ff */
[----:B------:R-:W1:Y:S01]  /*a000*/  LDCU.64 UR8, c[0x4][0x130] ;  /* 0x01002600ff0877ac */ /* 0x000e620008000a00 */
[----:B------:R-:W3:Y:S01]  /*a010*/  LDC.64 R14, c[0x4][R14] ;  /* 0x010000000e0e7b82 */ /* 0x000ee20000000a00 */
        /* <DEDUP_REMOVED lines=10> */
.L_x_4105:
[----:B------:R-:W-:Y:S05]  /*a0c0*/  BRA `(.L_x_4075) ;  /* 0x0000000000647947 */ /* 0x000fea0003800000 */
.L_x_4104:
        /* <DEDUP_REMOVED lines=20> */
.L_x_4103:
[----:B------:R-:W0:Y:S02]  /*a210*/  F2I.U64.F64.TRUNC R4, R4 ;  /* 0x0000000400047311 */ /* 0x000e24000030d800 */
[----:B0-----:R0:W-:Y:S01]  /*a220*/  STG.E.64 desc[UR36][R8.64], R4 ;  /* 0x0000000408007986 */ /* 0x0011e2000c101b24 */
[----:B------:R-:W-:Y:S05]  /*a230*/  BRA `(.L_x_4075) ;  /* 0x0000000000087947 */ /* 0x000fea0003800000 */
.L_x_4102:
[----:B------:R-:W0:Y:S02]  /*a240*/  F2I.U32.F64.TRUNC R5, R4 ;  /* 0x0000000400057311 */ /* 0x000e24000030d000 */
[----:B0-----:R0:W-:Y:S02]  /*a250*/  STG.E desc[UR36][R8.64], R5 ;  /* 0x0000000508007986 */ /* 0x0011e4000c101924 */
.L_x_4075:
[----:B------:R-:W-:-:S07]  /*a260*/  VIADD R2, R2, 0x80 ;  /* 0x0000008002027836 */ /* 0x000fce0000000000 */
.L_x_4069:
[----:B------:R-:W-:Y:S05]  /*a270*/  BSYNC.RECONVERGENT B6 ;  /* 0x0000000000067941 */ /* 0x000fea0003800200 */
.L_x_4068:
[----:B------:R-:W-:Y:S01]  /*a280*/  ISETP.GE.AND P0, PT, R2, R19, PT ;  /* 0x000000130200720c */ /* 0x000fe20003f06270 */
[----:B------:R-:W-:-:S12]  /*a290*/  BSSY.RECONVERGENT B6, `(.L_x_4106) ;  /* 0x0000228000067945 */ /* 0x000fd80003800200 */
[----:B------:R-:W-:Y:S05]  /*a2a0*/  @P0 BRA `(.L_x_4107) ;  /* 0x0000002000980947 */ /* 0x000fea0003800000 */
[----:B------:R-:W1:Y:S01]  /*a2b0*/  LDCU UR4, c[0x0][0x3dc] ;  /* 0x00007b80ff0477ac */ /* 0x000e620008000800 */
[----:B0-----:R-:W0:Y:S01]  /*a2c0*/  LDC.64 R4, c[0x0][0x3b0] ;  /* 0x0000ec00ff047b82 */ /* 0x001e220000000a00 */
[----:B------:R-:W-:Y:S01]  /*a2d0*/  IMAD R0, R23, 0x200, R2 ;  /* 0x0000020017007824 */ /* 0x000fe200078e0202 */
[----:B------:R-:W-:-:S03]  /*a2e0*/  PRMT R6, R18, 0x9910, RZ ;  /* 0x0000991012067816 */ /* 0x000fc600000000ff */
[----:B-1-3--:R-:W-:Y:S02]  /*a2f0*/  IMAD R3, R0, UR4, RZ ;  /* 0x0000000400037c24 */ /* 0x00afe4000f8e02ff */
        /* <DEDUP_REMOVED lines=13> */
[----:B--2--5:R-:W0:Y:S02]  /*a3d0*/  F2I.F64.TRUNC R29, R28 ;  /* 0x0000001c001d7311 */ /* 0x024e24000030d100 */
[----:B0-----:R0:W-:Y:S01]  /*a3e0*/  STG.E.U8 desc[UR36][R4.64], R29 ;  /* 0x0000001d04007986 */ /* 0x0011e2000c101124 */
[----:B------:R-:W-:Y:S05]  /*a3f0*/  BRA `(.L_x_4113) ;  /* 0x0000000c00f07947 */ /* 0x000fea0003800000 */
.L_x_4111:
[----:B--2--5:R-:W0:Y:S02]  /*a400*/  F2I.S64.F64.TRUNC R28, R28 ;  /* 0x0000001c001c7311 */ /* 0x024e24000030d900 */
[----:B0-----:R-:W-:-:S05]  /*a410*/  IMAD.MOV.U32 R3, RZ, RZ, R28 ;  /* 0x000000ffff037224 */ /* 0x001fca00078e001c */
[----:B------:R0:W-:Y:S01]  /*a420*/  STG.E.U8 desc[UR36][R4.64], R3 ;  /* 0x0000000304007986 */ /* 0x0001e2000c101124 */
[----:B------:R-:W-:Y:S05]  /*a430*/  BRA `(.L_x_4113) ;  /* 0x0000000c00e07947 */ /* 0x000fea0003800000 */
.L_x_4110:
[----:B------:R-:W-:-:S13]  /*a440*/  ISETP.NE.AND P0, PT, R0, 0x2, PT ;  /* 0x000000020000780c */ /* 0x000fda0003f05270 */
[----:B------:R-:W-:Y:S05]  /*a450*/  @!P0 BRA `(.L_x_4114) ;  /* 0x0000000000288947 */ /* 0x000fea0003800000 */
[----:B------:R-:W-:-:S13]  /*a460*/  ISETP.NE.AND P0, PT, R0, 0x3, PT ;  /* 0x000000030000780c */ /* 0x000fda0003f05270 */
[----:B------:R-:W-:Y:S05]  /*a470*/  @!P0 BRA `(.L_x_4115) ;  /* 0x0000000000148947 */ /* 0x000fea0003800000 */
[----:B------:R-:W-:-:S13]  /*a480*/  ISETP.NE.AND P0, PT, R0, 0x4, PT ;  /* 0x000000040000780c */ /* 0x000fda0003f05270 */
[----:B------:R-:W-:Y:S05]  /*a490*/  @P0 BRA `(.L_x_4112) ;  /* 0x0000000800b40947 */ /* 0x000fea0003800000 */
[----:B--2--5:R-:W0:Y:S02]  /*a4a0*/  F2I.S64.F64.TRUNC R28, R28 ;  /* 0x0000001c001c7311 */ /* 0x024e24000030d900 */
[----:B0-----:R0:W-:Y:S01]  /*a4b0*/  STG.E.64 desc[UR36][R4.64], R28 ;  /* 0x0000001c04007986 */ /* 0x0011e2000c101b24 */
[----:B------:R-:W-:Y:S05]  /*a4c0*/  BRA `(.L_x_4113) ;  /* 0x0000000c00bc7947 */ /* 0x000fea0003800000 */
.L_x_4115:
[----:B--2--5:R-:W0:Y:S02]  /*a4d0*/  F2I.F64.TRUNC R29, R28 ;  /* 0x0000001c001d7311 */ /* 0x024e24000030d100 */
[----:B0-----:R0:W-:Y:S01]  /*a4e0*/  STG.E desc[UR36][R4.64], R29 ;  /* 0x0000001d04007986 */ /* 0x0011e2000c101924 */
[----:B------:R-:W-:Y:S05]  /*a4f0*/  BRA `(.L_x_4113) ;  /* 0x0000000c00b07947 */ /* 0x000fea0003800000 */
.L_x_4114:
[----:B--2--5:R-:W0:Y:S02]  /*a500*/  F2I.F64.TRUNC R29, R28 ;  /* 0x0000001c001d7311 */ /* 0x024e24000030d100 */
[----:B0-----:R0:W-:Y:S01]  /*a510*/  STG.E.U16 desc[UR36][R4.64], R29 ;  /* 0x0000001d04007986 */ /* 0x0011e2000c101524 */
[----:B------:R-:W-:Y:S05]  /*a520*/  BRA `(.L_x_4113) ;  /* 0x0000000c00a47947 */ /* 0x000fea0003800000 */
.L_x_4109:
        /* <DEDUP_REMOVED lines=8> */
[----:B--2--5:R-:W0:Y:S01]  /*a5b0*/  F2F.F32.F64 R3, R28 ;  /* 0x0000001c00037310 */ /* 0x024e220000301000 */
[----:B------:R-:W-:-:S14]  /*a5c0*/  DSETP.GEU.AND P0, PT, |R28|, UR4, PT ;  /* 0x000000041c007e2a */ /* 0x000fdc000bf0e200 */
[----:B0-----:R-:W-:-:S05]  /*a5d0*/  @!P0 FMUL R3, R3, 1.175494350822287508e-38 ;  /* 0x0080000003038820 */ /* 0x001fca0000400000 */
[----:B------:R3:W-:Y:S01]  /*a5e0*/  STG.E desc[UR36][R4.64], R3 ;  /* 0x0000000304007986 */ /* 0x0007e2000c101924 */
[----:B------:R-:W-:Y:S05]  /*a5f0*/  BRA `(.L_x_4113) ;  /* 0x0000000c00707947 */ /* 0x000fea0003800000 */
.L_x_4117:
[----:B------:R-:W-:Y:S01]  /*a600*/  UMOV UR4, 0xf0000000 ;  /* 0xf000000000047882 */ /* 0x000fe20000000000 */
[----:B------:R-:W-:Y:S01]  /*a610*/  UMOV UR5, 0x380fffff ;  /* 0x380fffff00057882 */ /* 0x000fe20000000000 */
[----:B--2--5:R-:W0:Y:S01]  /*a620*/  F2F.F32.F64 R0, R28 ;  /* 0x0000001c00007310 */ /* 0x024e220000301000 */
[----:B------:R-:W-:-:S14]  /*a630*/  DSETP.GEU.AND P0, PT, |R28|, UR4, PT ;  /* 0x000000041c007e2a */ /* 0x000fdc000bf0e200 */
[----:B0-----:R-:W-:-:S05]  /*a640*/  @!P0 FMUL R0, R0, 1.175494350822287508e-38 ;  /* 0x0080000000008820 */ /* 0x001fca0000400000 */
[----:B------:R-:W-:-:S05]  /*a650*/  F2FP.F16.F32.PACK_AB R0, RZ, R0 ;  /* 0x00000000ff00723e */ /* 0x000fca00000000ff */
[----:B------:R0:W-:Y:S01]  /*a660*/  STG.E.U16 desc[UR36][R4.64], R0 ;  /* 0x0000000004007986 */ /* 0x0001e2000c101524 */
[----:B------:R-:W-:Y:S05]  /*a670*/  BRA `(.L_x_4113) ;  /* 0x0000000c00507947 */ /* 0x000fea0003800000 */
.L_x_4116:
        /* <DEDUP_REMOVED lines=8> */
[----:B--2--5:R-:W0:Y:S01]  /*a700*/  F2F.F32.F64 R6, R28 ;  /* 0x0000001c00067310 */ /* 0x024e220000301000 */
[----:B------:R-:W-:Y:S01]  /*a710*/  DSETP.GEU.AND P0, PT, |R28|, UR4, PT ;  /* 0x000000041c007e2a */ /* 0x000fe2000bf0e200 */
[----:B------:R-:W-:-:S13]  /*a720*/  IMAD.MOV.U32 R7, RZ, RZ, RZ ;  /* 0x000000ffff077224 */ /* 0x000fda00078e00ff */
[----:B0-----:R-:W-:-:S05]  /*a730*/  @!P0 FMUL R6, R6, 1.175494350822287508e-38 ;  /* 0x0080000006068820 */ /* 0x001fca0000400000 */
[----:B------:R1:W-:Y:S01]  /*a740*/  STG.E.64 desc[UR36][R4.64], R6 ;  /* 0x0000000604007986 */ /* 0x0003e2000c101b24 */
[----:B------:R-:W-:Y:S05]  /*a750*/  BRA `(.L_x_4113) ;  /* 0x0000000c00187947 */ /* 0x000fea0003800000 */
.L_x_4119:
[----:B------:R-:W-:Y:S01]  /*a760*/  UMOV UR4, 0xf0000000 ;  /* 0xf000000000047882 */ /* 0x000fe20000000000 */
[----:B------:R-:W-:Y:S01]  /*a770*/  UMOV UR5, 0x380fffff ;  /* 0x380fffff00057882 */ /* 0x000fe20000000000 */
[----:B--2--5:R-:W0:Y:S01]  /*a780*/  F2F.F32.F64 R0, R28 ;  /* 0x0000001c00007310 */ /* 0x024e220000301000 */
[----:B------:R-:W-:-:S14]  /*a790*/  DSETP.GEU.AND P0, PT, |R28|, UR4, PT ;  /* 0x000000041c007e2a */ /* 0x000fdc000bf0e200 */
[----:B0-----:R-:W-:-:S05]  /*a7a0*/  @!P0 FMUL R0, R0, 1.175494350822287508e-38 ;  /* 0x0080000000008820 */ /* 0x001fca0000400000 */
[----:B------:R-:W-:-:S04]  /*a7b0*/  F2FP.F16.F32.PACK_AB R3, RZ, R0 ;  /* 0x00000000ff03723e */ /* 0x000fc800000000ff */
[----:B------:R-:W-:-:S05]  /*a7c0*/  PRMT R3, R3, 0x5410, RZ ;  /* 0x0000541003037816 */ /* 0x000fca00000000ff */
[----:B------:R2:W-:Y:S01]  /*a7d0*/  STG.E desc[UR36][R4.64], R3 ;  /* 0x0000000304007986 */ /* 0x0005e2000c101924 */
[----:B------:R-:W-:Y:S05]  /*a7e0*/  BRA `(.L_x_4113) ;  /* 0x0000000800f47947 */ /* 0x000fea0003800000 */
.L_x_4118:
[----:B--2--5:R0:W-:Y:S01]  /*a7f0*/  STG.E.64 desc[UR36][R4.64], R28 ;  /* 0x0000001c04007986 */ /* 0x0241e2000c101b24 */
[----:B------:R-:W-:Y:S05]  /*a800*/  BRA `(.L_x_4113) ;  /* 0x0000000800ec7947 */ /* 0x000fea0003800000 */
.L_x_4108:
        /* <DEDUP_REMOVED lines=10> */
[----:B--2--5:R-:W0:Y:S02]  /*a8b0*/  F2I.U32.F64.TRUNC R29, R28 ;  /* 0x0000001c001d7311 */ /* 0x024e24000030d000 */
[----:B0-----:R0:W-:Y:S01]  /*a8c0*/  STG.E.U16 desc[UR36][R4.64], R29 ;  /* 0x0000001d04007986 */ /* 0x0011e2000c101524 */
[----:B------:R-:W-:Y:S05]  /*a8d0*/  BRA `(.L_x_4113) ;  /* 0x0000000800b87947 */ /* 0x000fea0003800000 */
.L_x_4123:
[----:B------:R-:W-:Y:S01]  /*a8e0*/  UMOV UR4, 0xf0000000 ;  /* 0xf000000000047882 */ /* 0x000fe20000000000 */
[----:B------:R-:W-:Y:S01]  /*a8f0*/  UMOV UR5, 0x380fffff ;  /* 0x380fffff00057882 */ /* 0x000fe20000000000 */
[----:B--2--5:R-:W0:Y:S01]  /*a900*/  F2F.F32.F64 R7, R28 ;  /* 0x0000001c00077310 */ /* 0x024e220000301000 */
        /* <DEDUP_REMOVED lines=19> */
.L_x_4126:
[----:B------:R-:W-:-:S04]  /*aa40*/  SHF.R.U32.HI R3, RZ, 0x18, R7 ;  /* 0x00000018ff037819 */ /* 0x000fc80000011607 */
[----:B------:R-:W-:-:S07]  /*aa50*/  LOP3.LUT R0, R0, 0x80, R3, 0xf8, !PT ;  /* 0x0000008000007812 */ /* 0x000fce00078ef803 */
.L_x_4125:
[----:B------:R-:W-:Y:S05]  /*aa60*/  BSYNC.RECONVERGENT B0 ;  /* 0x0000000000007941 */ /* 0x000fea0003800200 */
.L_x_4124:
[----:B------:R0:W-:Y:S01]  /*aa70*/  STG.E.U8 desc[UR36][R4.64], R0 ;  /* 0x0000000004007986 */ /* 0x0001e2000c101124 */
[----:B------:R-:W-:Y:S05]  /*aa80*/  BRA `(.L_x_4113) ;  /* 0x00000008004c7947 */ /* 0x000fea0003800000 */
.L_x_4122:
        /* <DEDUP_REMOVED lines=22> */
.L_x_4129:
[----:B------:R-:W-:-:S04]  /*abf0*/  SHF.R.U32.HI R3, RZ, 0x18, R7 ;  /* 0x00000018ff037819 */ /* 0x000fc80000011607 */
[----:B------:R-:W-:-:S07]  /*ac00*/  LOP3.LUT R0, R0, 0x80, R3, 0xf8, !PT ;  /* 0x0000008000007812 */ /* 0x000fce00078ef803 */
.L_x_4128:
[----:B------:R-:W-:Y:S05]  /*ac10*/  BSYNC.RECONVERGENT B0 ;  /* 0x0000000000007941 */ /* 0x000fea0003800200 */
.L_x_4127:
[----:B------:R0:W-:Y:S01]  /*ac20*/  STG.E.U8 desc[UR36][R4.64], R0 ;  /* 0x0000000004007986 */ /* 0x0001e2000c101124 */
[----:B------:R-:W-:Y:S05]  /*ac30*/  BRA `(.L_x_4113) ;  /* 0x0000000400e07947 */ /* 0x000fea0003800000 */
.L_x_4121:
        /* <DEDUP_REMOVED lines=26> */
.L_x_4131:
[----:B--2--5:R-:W0:Y:S02]  /*ade0*/  F2I.U64.F64.TRUNC R28, R28 ;  /* 0x0000001c001c7311 */ /* 0x024e24000030d800 */
[----:B0-----:R0:W-:Y:S01]  /*adf0*/  STG.E.64 desc[UR36][R4.64], R28 ;  /* 0x0000001c04007986 */ /* 0x0011e2000c101b24 */
[----:B------:R-:W-:Y:S05]  /*ae00*/  BRA `(.L_x_4113) ;  /* 0x00000004006c7947 */ /* 0x000fea0003800000 */
.L_x_4130:
[----:B--2--5:R-:W0:Y:S02]  /*ae10*/  F2I.U32.F64.TRUNC R29, R28 ;  /* 0x0000001c001d7311 */ /* 0x024e24000030d000 */
[----:B0-----:R0:W-:Y:S01]  /*ae20*/  STG.E desc[UR36][R4.64], R29 ;  /* 0x0000001d04007986 */ /* 0x0011e2000c101924 */
[----:B------:R-:W-:Y:S05]  /*ae30*/  BRA `(.L_x_4113) ;  /* 0x0000000400607947 */ /* 0x000fea0003800000 */
.L_x_4120:
[----:B------:R-:W-:-:S13]  /*ae40*/  ISETP.GT.AND P0, PT, R0, 0xe, PT ;  /* 0x0000000e0000780c */ /* 0x000fda0003f04270 */
[----:B------:R-:W-:Y:S05]  /*ae50*/  @P0 BRA `(.L_x_4132) ;  /* 0x00000000002c0947 */ /* 0x000fea0003800000 */
[----:B------:R-:W-:-:S13]  /*ae60*/  ISETP.NE.AND P0, PT, R0, 0xa, PT ;  /* 0x0000000a0000780c */ /* 0x000fda0003f05270 */
[----:B------:R-:W-:Y:S05]  /*ae70*/  @!P0 BRA `(.L_x_4133) ;  /* 0x0000000000188947 */ /* 0x000fea0003800000 */
[----:B------:R-:W-:-:S13]  /*ae80*/  ISETP.NE.AND P0, PT, R0, 0xb, PT ;  /* 0x0000000b0000780c */ /* 0x000fda0003f05270 */
[----:B------:R-:W-:Y:S05]  /*ae90*/  @P0 BRA `(.L_x_4112) ;  /* 0x0000000000340947 */ /* 0x000fea0003800000 */
[----:B--2--5:R-:W-:-:S06]  /*aea0*/  DSETP.NEU.AND P0, PT, R28, RZ, PT ;  /* 0x000000ff1c00722a */ /* 0x024fcc0003f0d000 */
[----:B------:R-:W-:-:S05]  /*aeb0*/  SEL R3, RZ, 0x1, !P0 ;  /* 0x00000001ff037807 */ /* 0x000fca0004000000 */
[----:B------:R0:W-:Y:S01]  /*aec0*/  STG.E.U8 desc[UR36][R4.64], R3 ;  /* 0x0000000304007986 */ /* 0x0001e2000c101124 */
[----:B------:R-:W-:Y:S05]  /*aed0*/  BRA `(.L_x_4113) ;  /* 0x0000000400387947 */ /* 0x000fea0003800000 */
.L_x_4133:
[----:B--2--5:R-:W-:-:S05]  /*aee0*/  CS2R R30, SRZ ;  /* 0x00000000001e7805 */ /* 0x024fca000001ff00 */
[----:B------:R0:W-:Y:S01]  /*aef0*/  STG.E.128 desc[UR36][R4.64], R28 ;  /* 0x0000001c04007986 */ /* 0x0001e2000c101d24 */
[----:B------:R-:W-:Y:S05]  /*af00*/  BRA `(.L_x_4113) ;  /* 0x00000004002c7947 */ /* 0x000fea0003800000 */
.L_x_4132:
[----:B------:R-:W-:-:S13]  /*af10*/  ISETP.NE.AND P0, PT, R0, 0xf, PT ;  /* 0x0000000f0000780c */ /* 0x000fda0003f05270 */
[----:B------:R-:W-:Y:S05]  /*af20*/  @!P0 BRA `(.L_x_4134) ;  /* 0x0000000400088947 */ /* 0x000fea0003800000 */
[----:B------:R-:W-:-:S13]  /*af30*/  ISETP.NE.AND P0, PT, R0, 0x17, PT ;  /* 0x000000170000780c */ /* 0x000fda0003f05270 */
[----:B------:R-:W-:Y:S05]  /*af40*/  @!P0 BRA `(.L_x_4135) ;  /* 0x0000000000a08947 */ /* 0x000fea0003800000 */
[----:B------:R-:W-:-:S13]  /*af50*/  ISETP.NE.AND P0, PT, R0, 0x18, PT ;  /* 0x000000180000780c */ /* 0x000fda0003f05270 */
[----:B------:R-:W-:Y:S05]  /*af60*/  @!P0 BRA `(.L_x_4136) ;  /* 0x0000000000448947 */ /* 0x000fea0003800000 */
.L_x_4112:
        /* <DEDUP_REMOVED lines=16> */
.L_x_4137:
[----:B------:R-:W-:Y:S05]  /*b070*/  BRA `(.L_x_4113) ;  /* 0x0000000000d07947 */ /* 0x000fea0003800000 */
.L_x_4136:
[----:B------:R-:W-:Y:S01]  /*b080*/  UMOV UR4, 0xf0000000 ;  /* 0xf000000000047882 */ /* 0x000fe20000000000 */
[----:B------:R-:W-:Y:S01]  /*b090*/  UMOV UR5, 0x380fffff ;  /* 0x380fffff00057882 */ /* 0x000fe20000000000 */
[----:B--2--5:R-:W0:Y:S01]  /*b0a0*/  F2F.F32.F64 R7, R28 ;  /* 0x0000001c00077310 */ /* 0x024e220000301000 */
        /* <DEDUP_REMOVED lines=14> */
.L_x_4139:
[----:B------:R-:W-:Y:S05]  /*b190*/  BSYNC.RECONVERGENT B0 ;  /* 0x0000000000007941 */ /* 0x000fea0003800200 */
.L_x_4138:
[----:B------:R-:W-:-:S05]  /*b1a0*/  LOP3.LUT R3, R0, 0x80, R3, 0xf8, !PT ;  /* 0x0000008000037812 */ /* 0x000fca00078ef803 */
[----:B------:R0:W-:Y:S01]  /*b1b0*/  STG.E.U8 desc[UR36][R4.64], R3 ;  /* 0x0000000304007986 */ /* 0x0001e2000c101124 */
[----:B------:R-:W-:Y:S05]  /*b1c0*/  BRA `(.L_x_4113) ;  /* 0x00000000007c7947 */ /* 0x000fea0003800000 */
.L_x_4135:
[----:B------:R-:W-:Y:S01]  /*b1d0*/  UMOV UR4, 0xf0000000 ;  /* 0xf000000000047882 */ /* 0x000fe20000000000 */
[----:B------:R-:W-:Y:S01]  /*b1e0*/  UMOV UR5, 0x380fffff ;  /* 0x380fffff00057882 */ /* 0x000fe20000000000 */
[----:B--2--5:R-:W0:Y:S01]  /*b1f0*/  F2F.F32.F64 R7, R28 ;  /* 0x0000001c00077310 */ /* 0x024e220000301000 */
        /* <DEDUP_REMOVED lines=13> */
.L_x_4141:
[----:B------:R-:W-:Y:S01]  /*b2d0*/  IMAD.MOV.U32 R0, RZ, RZ, 0x7f ;  /* 0x0000007fff007424 */ /* 0x000fe200078e00ff */
[----:B------:R-:W-:-:S04]  /*b2e0*/  ISETP.GT.U32.AND P0, PT, R3, 0x7f800000, PT ;  /* 0x7f8000000300780c */ /* 0x000fc80003f04070 */
[----:B------:R-:W-:-:S09]  /*b2f0*/  SEL R0, R0, 0x7c, P0 ;  /* 0x0000007c00007807 */ /* 0x000fd20000000000 */
.L_x_4142:
[----:B------:R-:W-:Y:S05]  /*b300*/  BSYNC.RECONVERGENT B0 ;  /* 0x0000000000007941 */ /* 0x000fea0003800200 */
.L_x_4140:
[----:B------:R-:W-:-:S04]  /*b310*/  SHF.R.U32.HI R3, RZ, 0x18, R7 ;  /* 0x00000018ff037819 */ /* 0x000fc80000011607 */
[----:B------:R-:W-:-:S05]  /*b320*/  LOP3.LUT R3, R0, 0x80, R3, 0xf8, !PT ;  /* 0x0000008000037812 */ /* 0x000fca00078ef803 */
[----:B------:R0:W-:Y:S01]  /*b330*/  STG.E.U8 desc[UR36][R4.64], R3 ;  /* 0x0000000304007986 */ /* 0x0001e2000c101124 */
[----:B------:R-:W-:Y:S05]  /*b340*/  BRA `(.L_x_4113) ;  /* 0x00000000001c7947 */ /* 0x000fea0003800000 */
.L_x_4134:
[----:B------:R-:W-:Y:S01]  /*b350*/  UMOV UR4, 0xf0000000 ;  /* 0xf000000000047882 */ /* 0x000fe20000000000 */
[----:B------:R-:W-:Y:S01]  /*b360*/  UMOV UR5, 0x380fffff ;  /* 0x380fffff00057882 */ /* 0x000fe20000000000 */
[----:B--2--5:R-:W0:Y:S01]  /*b370*/  F2F.F32.F64 R0, R28 ;  /* 0x0000001c00007310 */ /* 0x024e220000301000 */
[----:B------:R-:W-:-:S14]  /*b380*/  DSETP.GEU.AND P0, PT, |R28|, UR4, PT ;  /* 0x000000041c007e2a */ /* 0x000fdc000bf0e200 */
[----:B0-----:R-:W-:-:S05]  /*b390*/  @!P0 FMUL R0, R0, 1.175494350822287508e-38 ;  /* 0x0080000000008820 */ /* 0x001fca0000400000 */
[----:B------:R-:W-:-:S05]  /*b3a0*/  F2FP.BF16.F32.PACK_AB R0, RZ, R0 ;  /* 0x00000000ff00723e */ /* 0x000fca00000010ff */
[----:B------:R0:W-:Y:S02]  /*b3b0*/  STG.E.U16 desc[UR36][R4.64], R0 ;  /* 0x0000000004007986 */ /* 0x0001e4000c101524 */
.L_x_4113:
[----:B------:R-:W-:-:S05]  /*b3c0*/  VIADD R2, R2, 0x80 ;  /* 0x0000008002027836 */ /* 0x000fca0000000000 */
[----:B------:R-:W-:-:S13]  /*b3d0*/  ISETP.GE.AND P0, PT, R2, R19, PT ;  /* 0x000000130200720c */ /* 0x000fda0003f06270 */
[----:B------:R-:W-:Y:S05]  /*b3e0*/  @P0 BRA `(.L_x_4107) ;  /* 0x0000001000480947 */ /* 0x000fea0003800000 */
[----:B------:R-:W5:Y:S01]  /*b3f0*/  LDCU UR4, c[0x0][0x3dc] ;  /* 0x00007b80ff0477ac */ /* 0x000f620008000800 */
[----:B0123--:R-:W0:Y:S01]  /*b400*/  LDC.64 R4, c[0x0][0x3b0] ;  /* 0x0000ec00ff047b82 */ /* 0x00fe220000000a00 */
        /* <DEDUP_REMOVED lines=19> */
.L_x_4146:
[----:B------:R-:W0:Y:S02]  /*b540*/  F2I.S64.F64.TRUNC R24, R24 ;  /* 0x0000001800187311 */ /* 0x000e24000030d900 */
[----:B0-----:R-:W-:-:S05]  /*b550*/  IMAD.MOV.U32 R3, RZ, RZ, R24 ;  /* 0x000000ffff037224 */ /* 0x001fca00078e0018 */
[----:B------:R0:W-:Y:S01]  /*b560*/  STG.E.U8 desc[UR36][R4.64], R3 ;  /* 0x0000000304007986 */ /* 0x0001e2000c101124 */
[----:B------:R-:W-:Y:S05]  /*b570*/  BRA `(.L_x_4148) ;  /* 0x0000000c00e07947 */ /* 0x000fea0003800000 */
.L_x_4145:
        /* <DEDUP_REMOVED lines=9> */
.L_x_4150:
[----:B------:R-:W0:Y:S02]  /*b610*/  F2I.F64.TRUNC R25, R24 ;  /* 0x0000001800197311 */ /* 0x000e24000030d100 */
[----:B0-----:R0:W-:Y:S01]  /*b620*/  STG.E desc[UR36][R4.64], R25 ;  /* 0x0000001904007986 */ /* 0x0011e2000c101924 */
[----:B------:R-:W-:Y:S05]  /*b630*/  BRA `(.L_x_4148) ;  /* 0x0000000c00b07947 */ /* 0x000fea0003800000 */
.L_x_4149:
[----:B------:R-:W0:Y:S02]  /*b640*/  F2I.F64.TRUNC R25, R24 ;  /* 0x0000001800197311 */ /* 0x000e24000030d100 */
[----:B0-----:R0:W-:Y:S01]  /*b650*/  STG.E.U16 desc[UR36][R4.64], R25 ;  /* 0x0000001904007986 */ /* 0x0011e2000c101524 */
[----:B------:R-:W-:Y:S05]  /*b660*/  BRA `(.L_x_4148) ;  /* 0x0000000c00a47947 */ /* 0x000fea0003800000 */
.L_x_4144:
        /* <DEDUP_REMOVED lines=13> */
.L_x_4152:
        /* <DEDUP_REMOVED lines=8> */
.L_x_4151:
        /* <DEDUP_REMOVED lines=14> */
.L_x_4154:
        /* <DEDUP_REMOVED lines=9> */
.L_x_4153:
[----:B------:R0:W-:Y:S01]  /*b930*/  STG.E.64 desc[UR36][R4.64], R24 ;  /* 0x0000001804007986 */ /* 0x0001e2000c101b24 */
[----:B------:R-:W-:Y:S05]  /*b940*/  BRA `(.L_x_4148) ;  /* 0x0000000800ec7947 */ /* 0x000fea0003800000 */
.L_x_4143:
        /* <DEDUP_REMOVED lines=13> */
.L_x_4158:
        /* <DEDUP_REMOVED lines=22> */
.L_x_4161:
[----:B------:R-:W-:-:S04]  /*bb80*/  SHF.R.U32.HI R3, RZ, 0x18, R7 ;  /* 0x00000018ff037819 */ /* 0x000fc80000011607 */
[----:B------:R-:W-:-:S07]  /*bb90*/  LOP3.LUT R0, R0, 0x80, R3, 0xf8, !PT ;  /* 0x0000008000007812 */ /* 0x000fce00078ef803 */
.L_x_4160:
[----:B------:R-:W-:Y:S05]  /*bba0*/  BSYNC.RECONVERGENT B0 ;  /* 0x0000000000007941 */ /* 0x000fea0003800200 */
.L_x_4159:
[----:B------:R0:W-:Y:S01]  /*bbb0*/  STG.E.U8 desc[UR36][R4.64], R0 ;  /* 0x0000000004007986 */ /* 0x0001e2000c101124 */
[----:B------:R-:W-:Y:S05]  /*bbc0*/  BRA `(.L_x_4148) ;  /* 0x00000008004c7947 */ /* 0x000fea0003800000 */
.L_x_4157:
        /* <DEDUP_REMOVED lines=22> */
.L_x_4164:
[----:B------:R-:W-:-:S04]  /*bd30*/  SHF.R.U32.HI R3, RZ, 0x18, R7 ;  /* 0x00000018ff037819 */ /* 0x000fc80000011607 */
[----:B------:R-:W-:-:S07]  /*bd40*/  LOP3.LUT R0, R0, 0x80, R3, 0xf8, !PT ;  /* 0x0000008000007812 */ /* 0x000fce00078ef803 */
.L_x_4163:
[----:B------:R-:W-:Y:S05]  /*bd50*/  BSYNC.RECONVERGENT B0 ;  /* 0x0000000000007941 */ /* 0x000fea0003800200 */
.L_x_4162:
[----:B------:R0:W-:Y:S01]  /*bd60*/  STG.E.U8 desc[UR36][R4.64], R0 ;  /* 0x0000000004007986 */ /* 0x0001e2000c101124 */
[----:B------:R-:W-:Y:S05]  /*bd70*/  BRA `(.L_x_4148) ;  /* 0x0000000400e07947 */ /* 0x000fea0003800000 */
.L_x_4156:
        /* <DEDUP_REMOVED lines=26> */
.L_x_4166:
[----:B------:R-:W0:Y:S02]  /*bf20*/  F2I.U64.F64.TRUNC R24, R24 ;  /* 0x0000001800187311 */ /* 0x000e24000030d800 */
[----:B0-----:R0:W-:Y:S01]  /*bf30*/  STG.E.64 desc[UR36][R4.64], R24 ;  /* 0x0000001804007986 */ /* 0x0011e2000c101b24 */
[----:B------:R-:W-:Y:S05]  /*bf40*/  BRA `(.L_x_4148) ;  /* 0x00000004006c7947 */ /* 0x000fea0003800000 */
.L_x_4165:
[----:B------:R-:W0:Y:S02]  /*bf50*/  F2I.U32.F64.TRUNC R25, R24 ;  /* 0x0000001800197311 */ /* 0x000e24000030d000 */
[----:B0-----:R0:W-:Y:S01]  /*bf60*/  STG.E desc[UR36][R4.64], R25 ;  /* 0x0000001904007986 */ /* 0x0011e2000c101924 */
[----:B------:R-:W-:Y:S05]  /*bf70*/  BRA `(.L_x_4148) ;  /* 0x0000000400607947 */ /* 0x000fea0003800000 */
.L_x_4155:
        /* <DEDUP_REMOVED lines=10> */
.L_x_4168:
[----:B------:R-:W-:-:S05]  /*c020*/  CS2R R26, SRZ ;  /* 0x00000000001a7805 */ /* 0x000fca000001ff00 */
[----:B------:R0:W-:Y:S01]  /*c030*/  STG.E.128 desc[UR36][R4.64], R24 ;  /* 0x0000001804007986 */ /* 0x0001e2000c101d24 */
[----:B------:R-:W-:Y:S05]  /*c040*/  BRA `(.L_x_4148) ;  /* 0x00000004002c7947 */ /* 0x000fea0003800000 */
.L_x_4167:
[----:B------:R-:W-:-:S13]  /*c050*/  ISETP.NE.AND P0, PT, R0, 0xf, PT ;  /* 0x0000000f0000780c */ /* 0x000fda0003f05270 */
[----:B------:R-:W-:Y:S05]  /*c060*/  @!P0 BRA `(.L_x_4169) ;  /* 0x0000000400088947 */ /* 0x000fea0003800000 */
[----:B------:R-:W-:-:S13]  /*c070*/  ISETP.NE.AND P0, PT, R0, 0x17, PT ;  /* 0x000000170000780c */ /* 0x000fda0003f05270 */
[----:B------:R-:W-:Y:S05]  /*c080*/  @!P0 BRA `(.L_x_4170) ;  /* 0x0000000000a08947 */ /* 0x000fea0003800000 */
[----:B------:R-:W-:-:S13]  /*c090*/  ISETP.NE.AND P0, PT, R0, 0x18, PT ;  /* 0x000000180000780c */ /* 0x000fda0003f05270 */
[----:B------:R-:W-:Y:S05]  /*c0a0*/  @!P0 BRA `(.L_x_4171) ;  /* 0x0000000000448947 */ /* 0x000fea0003800000 */
.L_x_4147:
[----:B------:R-:W-:Y:S01]  /*c0b0*/  MOV R0, 0x0 ;  /* 0x0000000000007802 */ /* 0x000fe20000000f00 */
[----:B------:R-:W0:Y:S01]  /*c0c0*/  LDCU.64 UR4, c[0x4][0x128] ;  /* 0x01002500ff0477ac */ /* 0x000e220008000a00 */
[----:B------:R-:W-:Y:S02]  /*c0d0*/  IMAD.MOV.U32 R8, RZ, RZ, 0x65 ;  /* 0x00000065ff087424 */ /* 0x000fe400078e00ff */
[----:B------:R1:W2:Y:S01]  /*c0e0*/  LDC.64 R14, c[0x4][R0] ;  /* 0x01000000000e7b82 */ /* 0x0002a20000000a00 */
[----:B------:R-:W3:Y:S01]  /*c0f0*/  LDCU.64 UR6, c[0x4][0x130] ;  /* 0x01002600ff0677ac */ /* 0x000ee20008000a00 */
[----:B------:R-:W-:Y:S02]  /*c100*/  IMAD.MOV.U32 R12, RZ, RZ, 0x1 ;  /* 0x00000001ff0c7424 */ /* 0x000fe400078e00ff */
[----:B------:R-:W-:Y:S01]  /*c110*/  IMAD.MOV.U32 R13, RZ, RZ, RZ ;  /* 0x000000ffff0d7224 */ /* 0x000fe200078e00ff */
[----:B------:R-:W5:Y:S01]  /*c120*/  LDCU.64 UR8, c[0x4][0x10] ;  /* 0x01000200ff0877ac */ /* 0x000f620008000a00 */
[----:B0-----:R-:W-:-:S02]  /*c130*/  IMAD.U32 R4, RZ, RZ, UR4 ;  /* 0x00000004ff047e24 */ /* 0x001fc4000f8e00ff */
[----:B------:R-:W-:Y:S02]  /*c140*/  IMAD.U32 R5, RZ, RZ, UR5 ;  /* 0x00000005ff057e24 */ /* 0x000fe4000f8e00ff */
[----:B---3--:R-:W-:Y:S02]  /*c150*/  IMAD.U32 R6, RZ, RZ, UR6 ;  /* 0x00000006ff067e24 */ /* 0x008fe4000f8e00ff */
[----:B------:R-:W-:Y:S02]  /*c160*/  IMAD.U32 R7, RZ, RZ, UR7 ;  /* 0x00000007ff077e24 */ /* 0x000fe4000f8e00ff */
[----:B-----5:R-:W-:Y:S02]  /*c170*/  IMAD.U32 R10, RZ, RZ, UR8 ;  /* 0x00000008ff0a7e24 */ /* 0x020fe4000f8e00ff */
[----:B-1----:R-:W-:-:S07]  /*c180*/  IMAD.U32 R11, RZ, RZ, UR9 ;  /* 0x00000009ff0b7e24 */ /* 0x002fce000f8e00ff */
[----:B------:R-:W-:-:S07]  /*c190*/  LEPC R20, `(.L_x_4172) ;  /* 0x000000001014794e */ /* 0x000fce0000000000 */
[----:B--2-4-:R-:W-:Y:S05]  /*c1a0*/  CALL.ABS.NOINC R14 ;  /* 0x000000000e007343 */ /* 0x014fea0003c00000 */
.L_x_4172:
[----:B------:R-:W-:Y:S05]  /*c1b0*/  BRA `(.L_x_4148) ;  /* 0x0000000000d07947 */ /* 0x000fea0003800000 */
.L_x_4171:
        /* <DEDUP_REMOVED lines=17> */
.L_x_4174:
[----:B------:R-:W-:Y:S05]  /*c2d0*/  BSYNC.RECONVERGENT B0 ;  /* 0x0000000000007941 */ /* 0x000fea0003800200 */
.L_x_4173:
[----:B------:R-:W-:-:S05]  /*c2e0*/  LOP3.LUT R3, R0, 0x80, R3, 0xf8, !PT ;  /* 0x0000008000037812 */ /* 0x000fca00078ef803 */
[----:B------:R0:W-:Y:S01]  /*c2f0*/  STG.E.U8 desc[UR36][R4.64], R3 ;  /* 0x0000000304007986 */ /* 0x0001e2000c101124 */
[----:B------:R-:W-:Y:S05]  /*c300*/  BRA `(.L_x_4148) ;  /* 0x00000000007c7947 */ /* 0x000fea0003800000 */
.L_x_4170:
        /* <DEDUP_REMOVED lines=16> */
.L_x_4176:
[----:B------:R-:W-:Y:S01]  /*c410*/  IMAD.MOV.U32 R0, RZ, RZ, 0x7f ;  /* 0x0000007fff007424 */ /* 0x000fe200078e00ff */
[----:B------:R-:W-:-:S04]  /*c420*/  ISETP.GT.U32.AND P0, PT, R3, 0x7f800000, PT ;  /* 0x7f8000000300780c */ /* 0x000fc80003f04070 */
[----:B------:R-:W-:-:S09]  /*c430*/  SEL R0, R0, 0x7c, P0 ;  /* 0x0000007c00007807 */ /* 0x000fd20000000000 */
.L_x_4177:
[----:B------:R-:W-:Y:S05]  /*c440*/  BSYNC.RECONVERGENT B0 ;  /* 0x0000000000007941 */ /* 0x000fea0003800200 */
.L_x_4175:
[----:B------:R-:W-:-:S04]  /*c450*/  SHF.R.U32.HI R3, RZ, 0x18, R7 ;  /* 0x00000018ff037819 */ /* 0x000fc80000011607 */
[----:B------:R-:W-:-:S05]  /*c460*/  LOP3.LUT R3, R0, 0x80, R3, 0xf8, !PT ;  /* 0x0000008000037812 */ /* 0x000fca00078ef803 */
[----:B------:R0:W-:Y:S01]  /*c470*/  STG.E.U8 desc[UR36][R4.64], R3 ;  /* 0x0000000304007986 */ /* 0x0001e2000c101124 */
[----:B------:R-:W-:Y:S05]  /*c480*/  BRA `(.L_x_4148) ;  /* 0x00000000001c7947 */ /* 0x000fea0003800000 */
.L_x_4169:
[----:B------:R-:W-:Y:S01]  /*c490*/  UMOV UR4, 0xf0000000 ;  /* 0xf000000000047882 */ /* 0x000fe20000000000 */
[----:B------:R-:W-:Y:S01]  /*c4a0*/  UMOV UR5, 0x380fffff ;  /* 0x380fffff00057882 */ /* 0x000fe20000000000 */
[----:B------:R-:W0:Y:S01]  /*c4b0*/  F2F.F32.F64 R0, R24 ;  /* 0x0000001800007310 */ /* 0x000e220000301000 */
[----:B------:R-:W-:-:S14]  /*c4c0*/  DSETP.GEU.AND P0, PT, |R24|, UR4, PT ;  /* 0x0000000418007e2a */ /* 0x000fdc000bf0e200 */
[----:B0-----:R-:W-:-:S05]  /*c4d0*/  @!P0 FMUL R0, R0, 1.175494350822287508e-38 ;  /* 0x0080000000008820 */ /* 0x001fca0000400000 */
[----:B------:R-:W-:-:S05]  /*c4e0*/  F2FP.BF16.F32.PACK_AB R0, RZ, R0 ;  /* 0x00000000ff00723e */ /* 0x000fca00000010ff */
[----:B------:R0:W-:Y:S02]  /*c4f0*/  STG.E.U16 desc[UR36][R4.64], R0 ;  /* 0x0000000004007986 */ /* 0x0001e4000c101524 */
.L_x_4148:
[----:B------:R-:W-:-:S07]  /*c500*/  VIADD R2, R2, 0x80 ;  /* 0x0000008002027836 */ /* 0x000fce0000000000 */
.L_x_4107:
[----:B------:R-:W-:Y:S05]  /*c510*/  BSYNC.RECONVERGENT B6 ;  /* 0x0000000000067941 */ /* 0x000fea0003800200 */
.L_x_4106:
[----:B------:R-:W-:-:S13]  /*c520*/  ISETP.GE.AND P0, PT, R2, R19, PT ;  /* 0x000000130200720c */ /* 0x000fda0003f06270 */
[----:B------:R-:W-:Y:S05]  /*c530*/  @P0 EXIT ;  /* 0x000000000000094d */ /* 0x000fea0003800000 */
[----:B0123--:R-:W0:Y:S01]  /*c540*/  LDC.64 R4, c[0x0][0x3b0] ;  /* 0x0000ec00ff047b82 */ /* 0x00fe220000000a00 */
        /* <DEDUP_REMOVED lines=16> */
[----:B-----5:R-:W0:Y:S02]  /*c650*/  F2I.F64.TRUNC R17, R16 ;  /* 0x0000001000117311 */ /* 0x020e24000030d100 */
[----:B0-----:R-:W-:Y:S01]  /*c660*/  STG.E.U8 desc[UR36][R2.64], R17 ;  /* 0x0000001102007986 */ /* 0x001fe2000c101124 */
[----:B------:R-:W-:Y:S05]  /*c670*/  EXIT ;  /* 0x000000000000794d */ /* 0x000fea0003800000 */
.L_x_4181:
[----:B-----5:R-:W0:Y:S02]  /*c680*/  F2I.S64.F64.TRUNC R16, R16 ;  /* 0x0000001000107311 */ /* 0x020e24000030d900 */
[----:B0-----:R-:W-:-:S05]  /*c690*/  IMAD.MOV.U32 R5, RZ, RZ, R16 ;  /* 0x000000ffff057224 */ /* 0x001fca00078e0010 */
[----:B------:R-:W-:Y:S01]  /*c6a0*/  STG.E.U8 desc[UR36][R2.64], R5 ;  /* 0x0000000502007986 */ /* 0x000fe2000c101124 */
[----:B------:R-:W-:Y:S05]  /*c6b0*/  EXIT ;  /* 0x000000000000794d */ /* 0x000fea0003800000 */
.L_x_4180:
[----:B------:R-:W-:-:S13]  /*c6c0*/  ISETP.NE.AND P0, PT, R0, 0x2, PT ;  /* 0x000000020000780c */ /* 0x000fda0003f05270 */
[----:B------:R-:W-:Y:S05]  /*c6d0*/  @!P0 BRA `(.L_x_4183) ;  /* 0x0000000000288947 */ /* 0x000fea0003800000 */
[----:B------:R-:W-:-:S13]  /*c6e0*/  ISETP.NE.AND P0, PT, R0, 0x3, PT ;  /* 0x000000030000780c */ /* 0x000fda0003f05270 */
[----:B------:R-:W-:Y:S05]  /*c6f0*/  @!P0 BRA `(.L_x_4184) ;  /* 0x0000000000148947 */ /* 0x000fea0003800000 */
[----:B------:R-:W-:-:S13]  /*c700*/  ISETP.NE.AND P0, PT, R0, 0x4, PT ;  /* 0x000000040000780c */ /* 0x000fda0003f05270 */
[----:B------:R-:W-:Y:S05]  /*c710*/  @P0 BRA `(.L_x_4182) ;  /* 0x0000000800b40947 */ /* 0x000fea0003800000 */
[----:B-----5:R-:W0:Y:S02]  /*c720*/  F2I.S64.F64.TRUNC R16, R16 ;  /* 0x0000001000107311 */ /* 0x020e24000030d900 */
[----:B0-----:R-:W-:Y:S01]  /*c730*/  STG.E.64 desc[UR36][R2.64], R16 ;  /* 0x0000001002007986 */ /* 0x001fe2000c101b24 */
[----:B------:R-:W-:Y:S05]  /*c740*/  EXIT ;  /* 0x000000000000794d */ /* 0x000fea0003800000 */
.L_x_4184:
[----:B-----5:R-:W0:Y:S02]  /*c750*/  F2I.F64.TRUNC R17, R16 ;  /* 0x0000001000117311 */ /* 0x020e24000030d100 */
[----:B0-----:R-:W-:Y:S01]  /*c760*/  STG.E desc[UR36][R2.64], R17 ;  /* 0x0000001102007986 */ /* 0x001fe2000c101924 */
[----:B------:R-:W-:Y:S05]  /*c770*/  EXIT ;  /* 0x000000000000794d */ /* 0x000fea0003800000 */
.L_x_4183:
[----:B-----5:R-:W0:Y:S02]  /*c780*/  F2I.F64.TRUNC R17, R16 ;  /* 0x0000001000117311 */ /* 0x020e24000030d100 */
[----:B0-----:R-:W-:Y:S01]  /*c790*/  STG.E.U16 desc[UR36][R2.64], R17 ;  /* 0x0000001102007986 */ /* 0x001fe2000c101524 */
[----:B------:R-:W-:Y:S05]  /*c7a0*/  EXIT ;  /* 0x000000000000794d */ /* 0x000fea0003800000 */
.L_x_4179:
        /* <DEDUP_REMOVED lines=8> */
[----:B-----5:R-:W0:Y:S01]  /*c830*/  F2F.F32.F64 R5, R16 ;  /* 0x0000001000057310 */ /* 0x020e220000301000 */
[----:B------:R-:W-:-:S14]  /*c840*/  DSETP.GEU.AND P0, PT, |R16|, UR4, PT ;  /* 0x0000000410007e2a */ /* 0x000fdc000bf0e200 */
[----:B0-----:R-:W-:-:S05]  /*c850*/  @!P0 FMUL R5, R5, 1.175494350822287508e-38 ;  /* 0x0080000005058820 */ /* 0x001fca0000400000 */
[----:B------:R-:W-:Y:S01]  /*c860*/  STG.E desc[UR36][R2.64], R5 ;  /* 0x0000000502007986 */ /* 0x000fe2000c101924 */
[----:B------:R-:W-:Y:S05]  /*c870*/  EXIT ;  /* 0x000000000000794d */ /* 0x000fea0003800000 */
.L_x_4186:
[----:B------:R-:W-:Y:S01]  /*c880*/  UMOV UR4, 0xf0000000 ;  /* 0xf000000000047882 */ /* 0x000fe20000000000 */
[----:B------:R-:W-:Y:S01]  /*c890*/  UMOV UR5, 0x380fffff ;  /* 0x380fffff00057882 */ /* 0x000fe20000000000 */
[----:B-----5:R-:W0:Y:S01]  /*c8a0*/  F2F.F32.F64 R0, R16 ;  /* 0x0000001000007310 */ /* 0x020e220000301000 */
[----:B------:R-:W-:-:S14]  /*c8b0*/  DSETP.GEU.AND P0, PT, |R16|, UR4, PT ;  /* 0x0000000410007e2a */ /* 0x000fdc000bf0e200 */
[----:B0-----:R-:W-:-:S05]  /*c8c0*/  @!P0 FMUL R0, R0, 1.175494350822287508e-38 ;  /* 0x0080000000008820 */ /* 0x001fca0000400000 */
[----:B------:R-:W-:-:S05]  /*c8d0*/  F2FP.F16.F32.PACK_AB R0, RZ, R0 ;  /* 0x00000000ff00723e */ /* 0x000fca00000000ff */
[----:B------:R-:W-:Y:S01]  /*c8e0*/  STG.E.U16 desc[UR36][R2.64], R0 ;  /* 0x0000000002007986 */ /* 0x000fe2000c101524 */
[----:B------:R-:W-:Y:S05]  /*c8f0*/  EXIT ;  /* 0x000000000000794d */ /* 0x000fea0003800000 */
.L_x_4185:
        /* <DEDUP_REMOVED lines=8> */
[----:B-----5:R-:W0:Y:S01]  /*c980*/  F2F.F32.F64 R4, R16 ;  /* 0x0000001000047310 */ /* 0x020e220000301000 */
[----:B------:R-:W-:Y:S01]  /*c990*/  DSETP.GEU.AND P0, PT, |R16|, UR4, PT ;  /* 0x0000000410007e2a */ /* 0x000fe2000bf0e200 */
[----:B------:R-:W-:-:S13]  /*c9a0*/  IMAD.MOV.U32 R5, RZ, RZ, RZ ;  /* 0x000000ffff057224 */ /* 0x000fda00078e00ff */
[----:B0-----:R-:W-:-:S05]  /*c9b0*/  @!P0 FMUL R4, R4, 1.175494350822287508e-38 ;  /* 0x0080000004048820 */ /* 0x001fca0000400000 */
[----:B------:R-:W-:Y:S01]  /*c9c0*/  STG.E.64 desc[UR36][R2.64], R4 ;  /* 0x0000000402007986 */ /* 0x000fe2000c101b24 */
[----:B------:R-:W-:Y:S05]  /*c9d0*/  EXIT ;  /* 0x000000000000794d */ /* 0x000fea0003800000 */
.L_x_4188:
[----:B------:R-:W-:Y:S01]  /*c9e0*/  UMOV UR4, 0xf0000000 ;  /* 0xf000000000047882 */ /* 0x000fe20000000000 */
[----:B------:R-:W-:Y:S01]  /*c9f0*/  UMOV UR5, 0x380fffff ;  /* 0x380fffff00057882 */ /* 0x000fe20000000000 */
[----:B-----5:R-:W0:Y:S01]  /*ca00*/  F2F.F32.F64 R0, R16 ;  /* 0x0000001000007310 */ /* 0x020e220000301000 */
[----:B------:R-:W-:-:S14]  /*ca10*/  DSETP.GEU.AND P0, PT, |R16|, UR4, PT ;  /* 0x0000000410007e2a */ /* 0x000fdc000bf0e200 */
[----:B0-----:R-:W-:-:S05]  /*ca20*/  @!P0 FMUL R0, R0, 1.175494350822287508e-38 ;  /* 0x0080000000008820 */ /* 0x001fca0000400000 */
[----:B------:R-:W-:-:S04]  /*ca30*/  F2FP.F16.F32.PACK_AB R5, RZ, R0 ;  /* 0x00000000ff05723e */ /* 0x000fc800000000ff */
[----:B------:R-:W-:-:S05]  /*ca40*/  PRMT R5, R5, 0x5410, RZ ;  /* 0x0000541005057816 */ /* 0x000fca00000000ff */
[----:B------:R-:W-:Y:S01]  /*ca50*/  STG.E desc[UR36][R2.64], R5 ;  /* 0x0000000502007986 */ /* 0x000fe2000c101924 */
[----:B------:R-:W-:Y:S05]  /*ca60*/  EXIT ;  /* 0x000000000000794d */ /* 0x000fea0003800000 */
.L_x_4187:
[----:B-----5:R-:W-:Y:S01]  /*ca70*/  STG.E.64 desc[UR36][R2.64], R16 ;  /* 0x0000001002007986 */ /* 0x020fe2000c101b24 */
[----:B------:R-:W-:Y:S05]  /*ca80*/  EXIT ;  /* 0x000000000000794d */ /* 0x000fea0003800000 */
.L_x_4178:
        /* <DEDUP_REMOVED lines=10> */
[----:B-----5:R-:W0:Y:S02]  /*cb30*/  F2I.U32.F64.TRUNC R17, R16 ;  /* 0x0000001000117311 */ /* 0x020e24000030d000 */
[----:B0-----:R-:W-:Y:S01]  /*cb40*/  STG.E.U16 desc[UR36][R2.64], R17 ;  /* 0x0000001102007986 */ /* 0x001fe2000c101524 */
[----:B------:R-:W-:Y:S05]  /*cb50*/  EXIT ;  /* 0x000000000000794d */ /* 0x000fea0003800000 */
.L_x_4192:
[----:B------:R-:W-:Y:S01]  /*cb60*/  UMOV UR4, 0xf0000000 ;  /* 0xf000000000047882 */ /* 0x000fe20000000000 */
[----:B------:R-:W-:Y:S01]  /*cb70*/  UMOV UR5, 0x380fffff ;  /* 0x380fffff00057882 */ /* 0x000fe20000000000 */
[----:B-----5:R-:W0:Y:S01]  /*cb80*/  F2F.F32.F64 R5, R16 ;  /* 0x0000001000057310 */ /* 0x020e220000301000 */
        /* <DEDUP_REMOVED lines=19> */
.L_x_4195:
[----:B------:R-:W-:-:S04]  /*ccc0*/  SHF.R.U32.HI R5, RZ, 0x18, R5 ;  /* 0x00000018ff057819 */ /* 0x000fc80000011605 */
[----:B------:R-:W-:-:S07]  /*ccd0*/  LOP3.LUT R0, R0, 0x80, R5, 0xf8, !PT ;  /* 0x0000008000007812 */ /* 0x000fce00078ef805 */
.L_x_4194:
[----:B------:R-:W-:Y:S05]  /*cce0*/  BSYNC.RECONVERGENT B0 ;  /* 0x0000000000007941 */ /* 0x000fea0003800200 */
.L_x_4193:
[----:B------:R-:W-:Y:S01]  /*ccf0*/  STG.E.U8 desc[UR36][R2.64], R0 ;  /* 0x0000000002007986 */ /* 0x000fe2000c101124 */
[----:B------:R-:W-:Y:S05]  /*cd00*/  EXIT ;  /* 0x000000000000794d */ /* 0x000fea0003800000 */
.L_x_4191:
        /* <DEDUP_REMOVED lines=22> */
.L_x_4198:
[----:B------:R-:W-:-:S04]  /*ce70*/  SHF.R.U32.HI R5, RZ, 0x18, R5 ;  /* 0x00000018ff057819 */ /* 0x000fc80000011605 */
[----:B------:R-:W-:-:S07]  /*ce80*/  LOP3.LUT R0, R0, 0x80, R5, 0xf8, !PT ;  /* 0x0000008000007812 */ /* 0x000fce00078ef805 */
.L_x_4197:
[----:B------:R-:W-:Y:S05]  /*ce90*/  BSYNC.RECONVERGENT B0 ;  /* 0x0000000000007941 */ /* 0x000fea0003800200 */
.L_x_4196:
[----:B------:R-:W-:Y:S01]  /*cea0*/  STG.E.U8 desc[UR36][R2.64], R0 ;  /* 0x0000000002007986 */ /* 0x000fe2000c101124 */
[----:B------:R-:W-:Y:S05]  /*ceb0*/  EXIT ;  /* 0x000000000000794d */ /* 0x000fea0003800000 */
.L_x_4190:
        /* <DEDUP_REMOVED lines=26> */
.L_x_4200:
[----:B-----5:R-:W0:Y:S02]  /*d060*/  F2I.U64.F64.TRUNC R16, R16 ;  /* 0x0000001000107311 */ /* 0x020e24000030d800 */
[----:B0-----:R-:W-:Y:S01]  /*d070*/  STG.E.64 desc[UR36][R2.64], R16 ;  /* 0x0000001002007986 */ /* 0x001fe2000c101b24 */
[----:B------:R-:W-:Y:S05]  /*d080*/  EXIT ;  /* 0x000000000000794d */ /* 0x000fea0003800000 */
.L_x_4199:
[----:B-----5:R-:W0:Y:S02]  /*d090*/  F2I.U32.F64.TRUNC R17, R16 ;  /* 0x0000001000117311 */ /* 0x020e24000030d000 */
[----:B0-----:R-:W-:Y:S01]  /*d0a0*/  STG.E desc[UR36][R2.64], R17 ;  /* 0x0000001102007986 */ /* 0x001fe2000c101924 */
[----:B------:R-:W-:Y:S05]  /*d0b0*/  EXIT ;  /* 0x000000000000794d */ /* 0x000fea0003800000 */
.L_x_4189:
[----:B------:R-:W-:-:S13]  /*d0c0*/  ISETP.GT.AND P0, PT, R0, 0xe, PT ;  /* 0x0000000e0000780c */ /* 0x000fda0003f04270 */
[----:B------:R-:W-:Y:S05]  /*d0d0*/  @P0 BRA `(.L_x_4201) ;  /* 0x00000000002c0947 */ /* 0x000fea0003800000 */
[----:B------:R-:W-:-:S13]  /*d0e0*/  ISETP.NE.AND P0, PT, R0, 0xa, PT ;  /* 0x0000000a0000780c */ /* 0x000fda0003f05270 */
[----:B------:R-:W-:Y:S05]  /*d0f0*/  @!P0 BRA `(.L_x_4202) ;  /* 0x0000000000188947 */ /* 0x000fea0003800000 */
[----:B------:R-:W-:-:S13]  /*d100*/  ISETP.NE.AND P0, PT, R0, 0xb, PT ;  /* 0x0000000b0000780c */ /* 0x000fda0003f05270 */
[----:B------:R-:W-:Y:S05]  /*d110*/  @P0 BRA `(.L_x_4182) ;  /* 0x0000000000340947 */ /* 0x000fea0003800000 */
[----:B-----5:R-:W-:-:S06]  /*d120*/  DSETP.NEU.AND P0, PT, R16, RZ, PT ;  /* 0x000000ff1000722a */ /* 0x020fcc0003f0d000 */
[----:B------:R-:W-:-:S05]  /*d130*/  SEL R5, RZ, 0x1, !P0 ;  /* 0x00000001ff057807 */ /* 0x000fca0004000000 */
[----:B------:R-:W-:Y:S01]  /*d140*/  STG.E.U8 desc[UR36][R2.64], R5 ;  /* 0x0000000502007986 */ /* 0x000fe2000c101124 */
[----:B------:R-:W-:Y:S05]  /*d150*/  EXIT ;  /* 0x000000000000794d */ /* 0x000fea0003800000 */
.L_x_4202:
[----:B------:R-:W-:-:S05]  /*d160*/  CS2R R18, SRZ ;  /* 0x0000000000127805 */ /* 0x000fca000001ff00 */
[----:B-----5:R-:W-:Y:S01]  /*d170*/  STG.E.128 desc[UR36][R2.64], R16 ;  /* 0x0000001002007986 */ /* 0x020fe2000c101d24 */
[----:B------:R-:W-:Y:S05]  /*d180*/  EXIT ;  /* 0x000000000000794d */ /* 0x000fea0003800000 */
.L_x_4201:
[----:B------:R-:W-:-:S13]  /*d190*/  ISETP.NE.AND P0, PT, R0, 0xf, PT ;  /* 0x0000000f0000780c */ /* 0x000fda0003f05270 */
[----:B------:R-:W-:Y:S05]  /*d1a0*/  @!P0 BRA `(.L_x_4203) ;  /* 0x0000000400088947 */ /* 0x000fea0003800000 */
[----:B------:R-:W-:-:S13]  /*d1b0*/  ISETP.NE.AND P0, PT, R0, 0x17, PT ;  /* 0x000000170000780c */ /* 0x000fda0003f05270 */
[----:B------:R-:W-:Y:S05]  /*d1c0*/  @!P0 BRA `(.L_x_4204) ;  /* 0x0000000000a08947 */ /* 0x000fea0003800000 */
[----:B------:R-:W-:-:S13]  /*d1d0*/  ISETP.NE.AND P0, PT, R0, 0x18, PT ;  /* 0x000000180000780c */ /* 0x000fda0003f05270 */
[----:B------:R-:W-:Y:S05]  /*d1e0*/  @!P0 BRA `(.L_x_4205) ;  /* 0x0000000000448947 */ /* 0x000fea0003800000 */
.L_x_4182:
        /* <DEDUP_REMOVED lines=15> */
[----:B--2--5:R-:W-:Y:S05]  /*d2e0*/  CALL.ABS.NOINC R2 ;  /* 0x0000000002007343 */ /* 0x024fea0003c00000 */
.L_x_4206:
[----:B------:R-:W-:Y:S05]  /*d2f0*/  EXIT ;  /* 0x000000000000794d */ /* 0x000fea0003800000 */
.L_x_4205:
[----:B------:R-:W-:Y:S01]  /*d300*/  UMOV UR4, 0xf0000000 ;  /* 0xf000000000047882 */ /* 0x000fe20000000000 */
[----:B------:R-:W-:Y:S01]  /*d310*/  UMOV UR5, 0x380fffff ;  /* 0x380fffff00057882 */ /* 0x000fe20000000000 */
[----:B-----5:R-:W0:Y:S01]  /*d320*/  F2F.F32.F64 R7, R16 ;  /* 0x0000001000077310 */ /* 0x020e220000301000 */
        /* <DEDUP_REMOVED lines=14> */
.L_x_4208:
[----:B------:R-:W-:Y:S05]  /*d410*/  BSYNC.RECONVERGENT B0 ;  /* 0x0000000000007941 */ /* 0x000fea0003800200 */
.L_x_4207:
[----:B------:R-:W-:-:S05]  /*d420*/  LOP3.LUT R5, R0, 0x80, R5, 0xf8, !PT ;  /* 0x0000008000057812 */ /* 0x000fca00078ef805 */
[----:B------:R-:W-:Y:S01]  /*d430*/  STG.E.U8 desc[UR36][R2.64], R5 ;  /* 0x0000000502007986 */ /* 0x000fe2000c101124 */
[----:B------:R-:W-:Y:S05]  /*d440*/  EXIT ;  /* 0x000000000000794d */ /* 0x000fea0003800000 */
.L_x_4204:
[----:B------:R-:W-:Y:S01]  /*d450*/  UMOV UR4, 0xf0000000 ;  /* 0xf000000000047882 */ /* 0x000fe20000000000 */
[----:B------:R-:W-:Y:S01]  /*d460*/  UMOV UR5, 0x380fffff ;  /* 0x380fffff00057882 */ /* 0x000fe20000000000 */
[----:B-----5:R-:W0:Y:S01]  /*d470*/  F2F.F32.F64 R5, R16 ;  /* 0x0000001000057310 */ /* 0x020e220000301000 */
        /* <DEDUP_REMOVED lines=13> */
.L_x_4210:
[----:B------:R-:W-:Y:S01]  /*d550*/  IMAD.MOV.U32 R0, RZ, RZ, 0x7f ;  /* 0x0000007fff007424 */ /* 0x000fe200078e00ff */
[----:B------:R-:W-:-:S04]  /*d560*/  ISETP.GT.U32.AND P0, PT, R4, 0x7f800000, PT ;  /* 0x7f8000000400780c */ /* 0x000fc80003f04070 */
[----:B------:R-:W-:-:S09]  /*d570*/  SEL R0, R0, 0x7c, P0 ;  /* 0x0000007c00007807 */ /* 0x000fd20000000000 */
.L_x_4211:
[----:B------:R-:W-:Y:S05]  /*d580*/  BSYNC.RECONVERGENT B0 ;  /* 0x0000000000007941 */ /* 0x000fea0003800200 */
.L_x_4209:
[----:B------:R-:W-:-:S04]  /*d590*/  SHF.R.U32.HI R5, RZ, 0x18, R5 ;  /* 0x00000018ff057819 */ /* 0x000fc80000011605 */
[----:B------:R-:W-:-:S05]  /*d5a0*/  LOP3.LUT R5, R0, 0x80, R5, 0xf8, !PT ;  /* 0x0000008000057812 */ /* 0x000fca00078ef805 */
[----:B------:R-:W-:Y:S01]  /*d5b0*/  STG.E.U8 desc[UR36][R2.64], R5 ;  /* 0x0000000502007986 */ /* 0x000fe2000c101124 */
[----:B------:R-:W-:Y:S05]  /*d5c0*/  EXIT ;  /* 0x000000000000794d */ /* 0x000fea0003800000 */
.L_x_4203:
[----:B------:R-:W-:Y:S01]  /*d5d0*/  UMOV UR4, 0xf0000000 ;  /* 0xf000000000047882 */ /* 0x000fe20000000000 */
[----:B------:R-:W-:Y:S01]  /*d5e0*/  UMOV UR5, 0x380fffff ;  /* 0x380fffff00057882 */ /* 0x000fe20000000000 */
[----:B-----5:R-:W0:Y:S01]  /*d5f0*/  F2F.F32.F64 R0, R16 ;  /* 0x0000001000007310 */ /* 0x020e220000301000 */
[----:B------:R-:W-:-:S14]  /*d600*/  DSETP.GEU.AND P0, PT, |R16|, UR4, PT ;  /* 0x0000000410007e2a */ /* 0x000fdc000bf0e200 */
[----:B0-----:R-:W-:-:S05]  /*d610*/  @!P0 FMUL R0, R0, 1.175494350822287508e-38 ;  /* 0x0080000000008820 */ /* 0x001fca0000400000 */
[----:B------:R-:W-:-:S05]  /*d620*/  F2FP.BF16.F32.PACK_AB R0, RZ, R0 ;  /* 0x00000000ff00723e */ /* 0x000fca00000010ff */
[----:B------:R-:W-:Y:S01]  /*d630*/  STG.E.U16 desc[UR36][R2.64], R0 ;  /* 0x0000000002007986 */ /* 0x000fe2000c101524 */
[----:B------:R-:W-:Y:S05]  /*d640*/  EXIT ;  /* 0x000000000000794d */ /* 0x000fea0003800000 */
.L_x_4212:
        /* <DEDUP_REMOVED lines=11> */
.L_x_7961:


//--------------------- .text._ZN2at6native18elementwise_kernelILi128ELi2EZNS0_22gpu_kernel_impl_nocastIZZZNS0_60_GLOBAL__N__171e0b9f_22_ActivationEluKernel_cu_9e10b42f_306119elu_backward_kernelERNS_18TensorIteratorBaseERKN3c106ScalarES9_S9_bENKUlvE_clEvENKUlvE_clEvEUlddE_EEvS5_RKT_EUliE_EEviT1_ --------------------------
	.section	.text._ZN2at6native18elementwise_kernelILi128ELi2EZNS0_22gpu_kernel_impl_nocastIZZZNS0_60_GLOBAL__N__171e0b9f_22_ActivationEluKernel_cu_9e10b42f_306119elu_backward_kernelERNS_18TensorIteratorBaseERKN3c106ScalarES9_S9_bENKUlvE_clEvENKUlvE_clEvEUlddE_EEvS5_RKT_EUliE_EEviT1_,"ax",@progbits
	.align	128
        .global         _ZN2at6native18elementwise_kernelILi128ELi2EZNS0_22gpu_kernel_impl_nocastIZZZNS0_60_GLOBAL__N__171e0b9f_22_ActivationEluKernel_cu_9e10b42f_306119elu_backward_kernelERNS_18TensorIteratorBaseERKN3c106ScalarES9_S9_bENKUlvE_clEvENKUlvE_clEvEUlddE_EEvS5_RKT_EUliE_EEviT1_
        .type           _ZN2at6native18elementwise_kernelILi128ELi2EZNS0_22gpu_kernel_impl_nocastIZZZNS0_60_GLOBAL__N__171e0b9f_22_ActivationEluKernel_cu_9e10b42f_306119elu_backward_kernelERNS_18TensorIteratorBaseERKN3c106ScalarES9_S9_bENKUlvE_clEvENKUlvE_clEvEUlddE_EEvS5_RKT_EUliE_EEviT1_,@function
        .size           _ZN2at6native18elementwise_kernelILi128ELi2EZNS0_22gpu_kernel_impl_nocastIZZZNS0_60_GLOBAL__N__171e0b9f_22_ActivationEluKernel_cu_9e10b42f_306119elu_backward_kernelERNS_18TensorIteratorBaseERKN3c106ScalarES9_S9_bENKUlvE_clEvENKUlvE_clEvEUlddE_EEvS5_RKT_EUliE_EEviT1_,(.L_x_7962 - _ZN2at6native18elementwise_kernelILi128ELi2EZNS0_22gpu_kernel_impl_nocastIZZZNS0_60_GLOBAL__N__171e0b9f_22_ActivationEluKernel_cu_9e10b42f_306119elu_backward_kernelERNS_18TensorIteratorBaseERKN3c106ScalarES9_S9_bENKUlvE_clEvENKUlvE_clEvEUlddE_EEvS5_RKT_EUliE_EEviT1_)
        .other          _ZN2at6native18elementwise_kernelILi128ELi2EZNS0_22gpu_kernel_impl_nocastIZZZNS0_60_GLOBAL__N__171e0b9f_22_ActivationEluKernel_cu_9e10b42f_306119elu_backward_kernelERNS_18TensorIteratorBaseERKN3c106ScalarES9_S9_bENKUlvE_clEvENKUlvE_clEvEUlddE_EEvS5_RKT_EUliE_EEviT1_,@"STO_CUDA_ENTRY STV_DEFAULT"
_ZN2at6native18elementwise_kernelILi128ELi2EZNS0_22gpu_kernel_impl_nocastIZZZNS0_60_GLOBAL__N__171e0b9f_22_ActivationEluKernel_cu_9e10b42f_306119elu_backward_kernelERNS_18TensorIteratorBaseERKN3c106ScalarES9_S9_bENKUlvE_clEvENKUlvE_clEvEUlddE_EEvS5_RKT_EUliE_EEviT1_:
.text._ZN2at6native18elementwise_kernelILi128ELi2EZNS0_22gpu_kernel_impl_nocastIZZZNS0_60_GLOBAL__N__171e0b9f_22_ActivationEluKernel_cu_9e10b42f_306119elu_backward_kernelERNS_18TensorIteratorBaseERKN3c106ScalarES9_S9_bENKUlvE_clEvENKUlvE_clEvEUlddE_EEvS5_RKT_EUliE_EEviT1_:
[----:B------:R-:W-:Y:S01]  /*0000*/  LDC R1, c[0x0][0x37c] ;  /* 0x0000df00ff017b82 */ /* 0x000fe20000000800 */
[----:B------:R-:W0:Y:S07]  /*0010*/  S2R R3, SR_TID.X ;  /* 0x0000000000037919 */ /* 0x000e2e0000002100 */
[----:B------:R-:W1:Y:S01]  /*0020*/  S2UR UR4, SR_CTAID.X ;  /* 0x00000000000479c3 */ /* 0x000e620000002500 */
[----:B------:R-:W2:Y:S01]  /*0030*/  LDCU.U8 UR5, c[0x0][0x618] ;  /* 0x0000c300ff0577ac */ /* 0x000ea20008000000 */
[----:B------:R-:W3:Y:S01]  /*0040*/  LDCU.64 UR6, c[0x0][0x358] ;  /* 0x00006b00ff0677ac */ /* 0x000ee20008000a00 */
[----:B--2---:R-:W-:-:S02]  /*0050*/  UISETP.NE.AND UP0, UPT, UR5, URZ, UPT ;  /* 0x000000ff0500728c */ /* 0x004fc4000bf05270 */
[----:B-1----:R-:W-:-:S06]  /*0060*/  USHF.L.U32 UR4, UR4, 0x8, URZ ;  /* 0x0000000804047899 */ /* 0x002fcc00080006ff */
[----:B0-----:R-:W-:Y:S01]  /*0070*/  LOP3.LUT R3, R3, UR4, RZ, 0xfc, !PT ;  /* 0x0000000403037c12 */ /* 0x001fe2000f8efcff */
[----:B---3--:R-:W-:Y:S06]  /*0080*/  BRA.U UP0, `(.L_x_4213) ;  /* 0x00000041003c7547 */ /* 0x008fec000b800000 */
[----:B------:R-:W0:Y:S02]  /*0090*/  LDC R2, c[0x0][0x388] ;  /* 0x0000e200ff027b82 */ /* 0x000e240000000800 */
[----:B0-----:R-:W-:-:S13]  /*00a0*/  ISETP.NE.AND P0, PT, R2, RZ, PT ;  /* 0x000000ff0200720c */ /* 0x001fda0003f05270 */
[----:B------:R-:W-:Y:S05]  /*00b0*/  @P0 BRA `(.L_x_4214) ;  /* 0x0000000800840947 */ /* 0x000fea0003800000 */
[----:B------:R-:W0:Y:S01]  /*00c0*/  LDCU UR4, c[0x0][0x380] ;  /* 0x00007000ff0477ac */ /* 0x000e220008000800 */
[----:B------:R-:W-:Y:S01]  /*00d0*/  BSSY.RECONVERGENT B0, `(.L_x_4215) ;  /* 0x000004f000007945 */ /* 0x000fe20003800200 */
[----:B0-----:R-:W-:-:S13]  /*00e0*/  ISETP.GE.AND P0, PT, R3, UR4, PT ;  /* 0x0000000403007c0c */ /* 0x001fda000bf06270 */
[----:B------:R-:W-:Y:S05]  /*00f0*/  @P0 BRA `(.L_x_4216) ;  /* 0x0000000400300947 */ /* 0x000fea0003800000 */
[----:B------:R-:W0:Y:S08]  /*0100*/  LDC.64 R4, c[0x0][0x5f8] ;  /* 0x00017e00ff047b82 */ /* 0x000e300000000a00 */
[----:B------:R-:W1:Y:S01]  /*0110*/  LDC.64 R8, c[0x0][0x5f0] ;  /* 0x00017c00ff087b82 */ /* 0x000e620000000a00 */
[----:B0-----:R-:W2:Y:S04]  /*0120*/  LDG.E.64 R4, desc[UR6][R4.64] ;  /* 0x0000000604047981 */ /* 0x001ea8000c1e1b00 */
[----:B-1----:R-:W5:Y:S01]  /*0130*/  LDG.E.64 R8, desc[UR6][R8.64] ;  /* 0x0000000608087981 */ /* 0x002f62000c1e1b00 */
[----:B--2---:R-:W-:-:S14]  /*0140*/  DSETP.GTU.AND P0, PT, R4, RZ, PT ;  /* 0x000000ff0400722a */ /* 0x004fdc0003f0c000 */
[----:B------:R-:W-:Y:S05]  /*0150*/  @P0 BRA `(.L_x_4217) ;  /* 0x0000000400040947 */ /* 0x000fea0003800000 */
[----:B------:R-:W0:Y:S01]  /*0160*/  LDCU.64 UR8, c[0x0][0x610] ;  /* 0x0000c200ff0877ac */ /* 0x000e220008000a00 */
[----:B------:R-:W-:Y:S02]  /*0170*/  MOV R6, 0x652b82fe ;  /* 0x652b82fe00067802 */ /* 0x000fe40000000f00 */
[----:B------:R-:W-:Y:S01]  /*0180*/  MOV R7, 0x3ff71547 ;  /* 0x3ff7154700077802 */ /* 0x000fe20000000f00 */
[----:B------:R-:W-:Y:S01]  /*0190*/  UMOV UR10, 0xfefa39ef ;  /* 0xfefa39ef000a7882 */ /* 0x000fe20000000000 */
[----:B------:R-:W-:Y:S01]  /*01a0*/  UMOV UR11, 0x3fe62e42 ;  /* 0x3fe62e42000b7882 */ /* 0x000fe20000000000 */
[----:B0-----:R-:W-:Y:S02]  /*01b0*/  DMUL R4, R4, UR8 ;  /* 0x0000000804047c28 */ /* 0x001fe40008000000 */
[----:B-----5:R-:W-:-:S06]  /*01c0*/  DMUL R8, R8, UR8 ;  /* 0x0000000808087c28 */ /* 0x020fcc0008000000 */
        /* <DEDUP_REMOVED lines=9> */
[----:B------:R-:W-:Y:S01]  /*0260*/  UMOV UR11, 0x3e5ade15 ;  /* 0x3e5ade15000b7882 */ /* 0x000fe20000000000 */
[----:B------:R-:W-:-:S06]  /*0270*/  MOV R13, 0x3e928af3 ;  /* 0x3e928af3000d7802 */ /* 0x000fcc0000000f00 */
        /* <DEDUP_REMOVED lines=29> */
[----:B------:R-:W-:Y:S02]  /*0450*/  LEA R9, R6, R13, 0x14 ;  /* 0x0000000d06097211 */ /* 0x000fe400078ea0ff */
[----:B------:R-:W-:Y:S01]  /*0460*/  MOV R8, R12 ;  /* 0x0000000c00087202 */ /* 0x000fe20000000f00 */
[----:B------:R-:W-:Y:S06]  /*0470*/  @!P0 BRA `(.L_x_4218) ;  /* 0x0000000000348947 */ /* 0x000fec0003800000 */
[----:B------:R-:W-:Y:S01]  /*0480*/  FSETP.GEU.FTZ.AND P0, PT, |R5|, 4.2275390625, PT ;  /* 0x408748000500780b */ /* 0x000fe20003f1e200 */
[C---:B------:R-:W-:Y:S02]  /*0490*/  DADD R8, R4.reuse, +INF ;  /* 0x7ff0000004087429 */ /* 0x040fe40000000000 */
[----:B------:R-:W-:-:S08]  /*04a0*/  DSETP.GEU.AND P1, PT, R4, RZ, PT ;  /* 0x000000ff0400722a */ /* 0x000fd00003f2e000 */
[----:B------:R-:W-:Y:S02]  /*04b0*/  FSEL R8, R8, RZ, P1 ;  /* 0x000000ff08087208 */ /* 0x000fe40000800000 */
[----:B------:R-:W-:Y:S01]  /*04c0*/  FSEL R9, R9, RZ, P1 ;  /* 0x000000ff09097208 */ /* 0x000fe20000800000 */
[----:B------:R-:W-:Y:S06]  /*04d0*/  @P0 BRA `(.L_x_4218) ;  /* 0x00000000001c0947 */ /* 0x000fec0003800000 */
[----:B------:R-:W-:Y:S02]  /*04e0*/  LEA.HI R0, R6, R6, RZ, 0x1 ;  /* 0x0000000606007211 */ /* 0x000fe400078f08ff */
[----:B------:R-:W-:Y:S02]  /*04f0*/  MOV R8, RZ ;  /* 0x000000ff00087202 */ /* 0x000fe40000000f00 */
[----:B------:R-:W-:-:S04]  /*0500*/  SHF.R.S32.HI R5, RZ, 0x1, R0 ;  /* 0x00000001ff057819 */ /* 0x000fc80000011400 */
[----:B------:R-:W-:Y:S02]  /*0510*/  IADD3 R6, PT, PT, R6, -R5, RZ ;  /* 0x8000000506067210 */ /* 0x000fe40007ffe0ff */
[----:B------:R-:W-:Y:S02]  /*0520*/  LEA R13, R5, R13, 0x14 ;  /* 0x0000000d050d7211 */ /* 0x000fe400078ea0ff */
[----:B------:R-:W-:-:S06]  /*0530*/  LEA R9, R6, 0x3ff00000, 0x14 ;  /* 0x3ff0000006097811 */ /* 0x000fcc00078ea0ff */
[----:B------:R-:W-:-:S11]  /*0540*/  DMUL R8, R12, R8 ;  /* 0x000000080c087228 */ /* 0x000fd60000000000 */
.L_x_4218:
[----:B------:R-:W-:Y:S01]  /*0550*/  DMUL R8, R10, R8 ;  /* 0x000000080a087228 */ /* 0x000fe20000000000 */
[----:B------:R-:W-:Y:S10]  /*0560*/  BRA `(.L_x_4219) ;  /* 0x0000000000087947 */ /* 0x000ff40003800000 */
.L_x_4217:
[----:B------:R-:W0:Y:S02]  /*0570*/  LDCU.64 UR8, c[0x0][0x608] ;  /* 0x0000c100ff0877ac */ /* 0x000e240008000a00 */
[----:B0----5:R-:W-:-:S11]  /*0580*/  DMUL R8, R8, UR8 ;  /* 0x0000000808087c28 */ /* 0x021fd60008000000 */
.L_x_4219:
[----:B------:R-:W0:Y:S01]  /*0590*/  LDC.64 R4, c[0x0][0x5e8] ;  /* 0x00017a00ff047b82 */ /* 0x000e220000000a00 */
[----:B------:R-:W-:Y:S01]  /*05a0*/  IADD3 R3, PT, PT, R3, 0x80, RZ ;  /* 0x0000008003037810 */ /* 0x000fe20007ffe0ff */
[----:B0-----:R0:W-:Y:S06]  /*05b0*/  STG.E.64 desc[UR6][R4.64], R8 ;  /* 0x0000000804007986 */ /* 0x0011ec000c101b06 */
.L_x_4216:
[----:B------:R-:W-:Y:S05]  /*05c0*/  BSYNC.RECONVERGENT B0 ;  /* 0x0000000000007941 */ /* 0x000fea0003800200 */
.L_x_4215:
[----:B------:R-:W-:-:S13]  /*05d0*/  ISETP.GE.AND P0, PT, R3, UR4, PT ;  /* 0x0000000403007c0c */ /* 0x000fda000bf06270 */
[----:B------:R-:W-:Y:S05]  /*05e0*/  @P0 EXIT ;  /* 0x000000000000094d */ /* 0x000fea0003800000 */
[----:B------:R-:W1:Y:S08]  /*05f0*/  LDC.64 R2, c[0x0][0x5f8] ;  /* 0x00017e00ff027b82 */ /* 0x000e700000000a00 */
[----:B------:R-:W2:Y:S01]  /*0600*/  LDC.64 R6, c[0x0][0x5f0] ;  /* 0x00017c00ff067b82 */ /* 0x000ea20000000a00 */
[----:B-1----:R-:W3:Y:S04]  /*0610*/  LDG.E.64 R2, desc[UR6][R2.64] ;  /* 0x0000000602027981 */ /* 0x002ee8000c1e1b00 */
[----:B--2---:R-:W5:Y:S01]  /*0620*/  LDG.E.64 R6, desc[UR6][R6.64] ;  /* 0x0000000606067981 */ /* 0x004f62000c1e1b00 */
[----:B---3--:R-:W-:-:S14]  /*0630*/  DSETP.GTU.AND P0, PT, R2, RZ, PT ;  /* 0x000000ff0200722a */ /* 0x008fdc0003f0c000 */
[----:B------:R-:W-:Y:S05]  /*0640*/  @P0 BRA `(.L_x_4220) ;  /* 0x00000004000c0947 */ /* 0x000fea0003800000 */
[----:B------:R-:W1:Y:S01]  /*0650*/  LDCU.64 UR4, c[0x0][0x610] ;  /* 0x0000c200ff0477ac */ /* 0x000e620008000a00 */
[----:B0-----:R-:W-:Y:S02]  /*0660*/  MOV R4, 0x652b82fe ;  /* 0x652b82fe00047802 */ /* 0x001fe40000000f00 */
[----:B------:R-:W-:Y:S01]  /*0670*/  MOV R5, 0x3ff71547 ;  /* 0x3ff7154700057802 */ /* 0x000fe20000000f00 */
[----:B------:R-:W-:Y:S01]  /*0680*/  UMOV UR8, 0xfefa39ef ;  /* 0xfefa39ef00087882 */ /* 0x000fe20000000000 */
[----:B------:R-:W-:Y:S01]  /*0690*/  UMOV UR9, 0x3fe62e42 ;  /* 0x3fe62e4200097882 */ /* 0x000fe20000000000 */
[----:B-1----:R-:W-:Y:S02]  /*06a0*/  DMUL R2, R2, UR4 ;  /* 0x0000000402027c28 */ /* 0x002fe40008000000 */
        /* <DEDUP_REMOVED lines=38> */
[C---:B------:R-:W-:Y:S02]  /*0910*/  DFMA R12, R8.reuse, R10, 1 ;  /* 0x3ff00000080c742b */ /* 0x040fe4000000000a */
[----:B------:R-:W1:Y:S06]  /*0920*/  LDC.64 R10, c[0x0][0x5e8] ;  /* 0x00017a00ff0a7b82 */ /* 0x000e6c0000000a00 */
[----:B------:R-:W-:-:S02]  /*0930*/  DFMA R12, R8, R12, 1 ;  /* 0x3ff00000080c742b */ /* 0x000fc4000000000c */
        /* <DEDUP_REMOVED lines=17> */
.L_x_4221:
[----:B------:R-:W-:-:S07]  /*0a50*/  DMUL R6, R6, R8 ;  /* 0x0000000806067228 */ /* 0x000fce0000000000 */
[----:B-1----:R-:W-:Y:S01]  /*0a60*/  STG.E.64 desc[UR6][R10.64], R6 ;  /* 0x000000060a007986 */ /* 0x002fe2000c101b06 */
[----:B------:R-:W-:Y:S05]  /*0a70*/  EXIT ;  /* 0x000000000000794d */ /* 0x000fea0003800000 */
.L_x_4220:
[----:B------:R-:W1:Y:S01]  /*0a80*/  LDCU.64 UR4, c[0x0][0x608] ;  /* 0x0000c100ff0477ac */ /* 0x000e620008000a00 */
[----:B------:R-:W2:Y:S01]  /*0a90*/  LDC.64 R2, c[0x0][0x5e8] ;  /* 0x00017a00ff027b82 */ /* 0x000ea20000000a00 */
[----:B-1---5:R-:W-:-:S07]  /*0aa0*/  DMUL R6, R6, UR4 ;  /* 0x0000000406067c28 */ /* 0x022fce0008000000 */
[----:B--2---:R-:W-:Y:S01]  /*0ab0*/  STG.E.64 desc[UR6][R2.64], R6 ;  /* 0x0000000602007986 */ /* 0x004fe2000c101b06 */
[----:B------:R-:W-:Y:S05]  /*0ac0*/  EXIT ;  /* 0x000000000000794d */ /* 0x000fea0003800000 */
.L_x_4214:
[----:B------:R-:W0:Y:S01]  /*0ad0*/  LDCU UR4, c[0x0][0x380] ;  /* 0x00007000ff0477ac */ /* 0x000e220008000800 */
[----:B------:R-:W-:Y:S01]  /*0ae0*/  IADD3 R2, PT, PT, R2, -0x1, RZ ;  /* 0xffffffff02027810 */ /* 0x000fe20007ffe0ff */
[----:B------:R-:W-:Y:S03]  /*0af0*/  BSSY.RECONVERGENT B0, `(.L_x_4222) ;  /* 0x00001b6000007945 */ /* 0x000fe60003800200 */
[----:B------:R-:W-:-:S04]  /*0b00*/  VIMNMX.U32 R0, PT, PT, R2, 0x18, PT ;  /* 0x0000001802007848 */ /* 0x000fc80003fe0000 */
[----:B------:R-:W-:Y:S02]  /*0b10*/  IADD3 R0, PT, PT, R0, 0x1, RZ ;  /* 0x0000000100007810 */ /* 0x000fe40007ffe0ff */
[----:B0-----:R-:W-:-:S13]  /*0b20*/  ISETP.GE.AND P0, PT, R3, UR4, PT ;  /* 0x0000000403007c0c */ /* 0x001fda000bf06270 */
[----:B------:R-:W-:Y:S05]  /*0b30*/  @P0 BRA `(.L_x_4223) ;  /* 0x0000001800c40947 */ /* 0x000fea0003800000 */
[----:B------:R-:W0:Y:S01]  /*0b40*/  LDCU.64 UR8, c[0x0][0x390] ;  /* 0x00007200ff0877ac */ /* 0x000e220008000a00 */
[----:B------:R-:W-:Y:S02]  /*0b50*/  MOV R4, RZ ;  /* 0x000000ff00047202 */ /* 0x000fe40000000f00 */
        /* <DEDUP_REMOVED lines=42> */
[----:B------:R-:W-:Y:S01]  /*0e00*/  IMAD.MOV.U32 R8, RZ, RZ, RZ ;  /* 0x000000ffff087224 */ /* 0x000fe200078e00ff */
        /* <DEDUP_REMOVED lines=181> */
[----:B------:R-:W-:Y:S01]  /*1960*/  IMAD.MOV.U32 R10, RZ, RZ, RZ ;  /* 0x000000ffff0a7224 */ /* 0x000fe200078e00ff */
        /* <DEDUP_REMOVED lines=98> */
[----:B------:R-:W-:Y:S01]  /*1f90*/  MOV R8, RZ ;  /* 0x000000ff00087202 */ /* 0x000fe20000000f00 */
        /* <DEDUP_REMOVED lines=22> */
.L_x_4224:
[----:B------:R-:W0:Y:S02]  /*2100*/  LDCU.128 UR8, c[0x0][0x5f0] ;  /* 0x0000be00ff0877ac */ /* 0x000e240008000c00 */
[----:B0-----:R-:W-:-:S04]  /*2110*/  IADD3 R6, P0, PT, R6, UR10, RZ ;  /* 0x0000000a06067c10 */ /* 0x001fc8000ff1e0ff */
[----:B------:R-:W-:-:S06]  /*2120*/  IADD3.X R7, PT, PT, RZ, UR11, RZ, P0, !PT ;  /* 0x0000000bff077c10 */ /* 0x000fcc00087fe4ff */
[----:B------:R-:W2:Y:S01]  /*2130*/  LDG.E.64 R6, desc[UR6][R6.64] ;  /* 0x0000000606067981 */ /* 0x000ea2000c1e1b00 */
[----:B------:R-:W-:-:S04]  /*2140*/  IADD3 R10, P0, PT, R4, UR8, RZ ;  /* 0x00000008040a7c10 */ /* 0x000fc8000ff1e0ff */
[----:B------:R-:W-:-:S06]  /*2150*/  IADD3.X R11, PT, PT, RZ, UR9, RZ, P0, !PT ;  /* 0x00000009ff0b7c10 */ /* 0x000fcc00087fe4ff */
[----:B------:R-:W5:Y:S01]  /*2160*/  LDG.E.64 R10, desc[UR6][R10.64] ;  /* 0x000000060a0a7981 */ /* 0x000f62000c1e1b00 */
[----:B------:R-:W-:Y:S01]  /*2170*/  BSSY.RECONVERGENT B1, `(.L_x_4225) ;  /* 0x0000048000017945 */ /* 0x000fe20003800200 */
[----:B--2---:R-:W-:-:S14]  /*2180*/  DSETP.GTU.AND P0, PT, R6, RZ, PT ;  /* 0x000000ff0600722a */ /* 0x004fdc0003f0c000 */
[----:B------:R-:W-:Y:S05]  /*2190*/  @P0 BRA `(.L_x_4226) ;  /* 0x00000004000c0947 */ /* 0x000fea0003800000 */
[----:B------:R-:W0:Y:S01]  /*21a0*/  LDCU.64 UR8, c[0x0][0x610] ;  /* 0x0000c200ff0877ac */ /* 0x000e220008000a00 */
[----:B------:R-:W-:Y:S01]  /*21b0*/  MOV R8, 0x652b82fe ;  /* 0x652b82fe00087802 */ /* 0x000fe20000000f00 */
[----:B------:R-:W-:Y:S01]  /*21c0*/  BSSY.RECONVERGENT B2, `(.L_x_4227) ;  /* 0x000003c000027945 */ /* 0x000fe20003800200 */
        /* <DEDUP_REMOVED lines=43> */
[----:B------:R-:W-:Y:S02]  /*2480*/  LEA R13, R8, R15, 0x14 ;  /* 0x0000000f080d7211 */ /* 0x000fe400078ea0ff */
[----:B------:R-:W-:Y:S01]  /*2490*/  MOV R12, R14 ;  /* 0x0000000e000c7202 */ /* 0x000fe20000000f00 */
[----:B------:R-:W-:Y:S06]  /*24a0*/  @!P0 BRA `(.L_x_4228) ;  /* 0x0000000000348947 */ /* 0x000fec0003800000 */
[----:B------:R-:W-:Y:S01]  /*24b0*/  FSETP.GEU.FTZ.AND P0, PT, |R7|, 4.2275390625, PT ;  /* 0x408748000700780b */ /* 0x000fe20003f1e200 */
[C---:B------:R-:W-:Y:S02]  /*24c0*/  DADD R12, R6.reuse, +INF ;  /* 0x7ff00000060c7429 */ /* 0x040fe40000000000 */
[----:B------:R-:W-:-:S08]  /*24d0*/  DSETP.GEU.AND P1, PT, R6, RZ, PT ;  /* 0x000000ff0600722a */ /* 0x000fd00003f2e000 */
[----:B------:R-:W-:Y:S02]  /*24e0*/  FSEL R12, R12, RZ, P1 ;  /* 0x000000ff0c0c7208 */ /* 0x000fe40000800000 */
[----:B------:R-:W-:Y:S02]  /*24f0*/  @!P0 LEA.HI R4, R8, R8, RZ, 0x1 ;  /* 0x0000000808048211 */ /* 0x000fe400078f08ff */
[----:B------:R-:W-:Y:S02]  /*2500*/  @!P0 MOV R6, R14 ;  /* 0x0000000e00068202 */ /* 0x000fe40000000f00 */
[----:B------:R-:W-:Y:S02]  /*2510*/  @!P0 SHF.R.S32.HI R7, RZ, 0x1, R4 ;  /* 0x00000001ff078819 */ /* 0x000fe40000011404 */
[----:B------:R-:W-:-:S03]  /*2520*/  FSEL R13, R13, RZ, P1 ;  /* 0x000000ff0d0d7208 */ /* 0x000fc60000800000 */
[----:B------:R-:W-:Y:S01]  /*2530*/  @!P0 IMAD.IADD R8, R8, 0x1, -R7 ;  /* 0x0000000108088824 */ /* 0x000fe200078e0a07 */
[----:B------:R-:W-:-:S04]  /*2540*/  @!P0 LEA R7, R7, R15, 0x14 ;  /* 0x0000000f07078211 */ /* 0x000fc800078ea0ff */
[----:B------:R-:W-:Y:S02]  /*2550*/  @!P0 LEA R9, R8, 0x3ff00000, 0x14 ;  /* 0x3ff0000008098811 */ /* 0x000fe400078ea0ff */
[----:B------:R-:W-:-:S06]  /*2560*/  @!P0 MOV R8, RZ ;  /* 0x000000ff00088202 */ /* 0x000fcc0000000f00 */
[----:B------:R-:W-:-:S11]  /*2570*/  @!P0 DMUL R12, R6, R8 ;  /* 0x00000008060c8228 */ /* 0x000fd60000000000 */
.L_x_4228:
[----:B------:R-:W-:Y:S05]  /*2580*/  BSYNC.RECONVERGENT B2 ;  /* 0x0000000000027941 */ /* 0x000fea0003800200 */
.L_x_4227:
[----:B------:R-:W0:Y:S02]  /*2590*/  LDCU.64 UR8, c[0x0][0x600] ;  /* 0x0000c000ff0877ac */ /* 0x000e240008000a00 */
[----:B0-----:R-:W-:-:S08]  /*25a0*/  DMUL R10, R10, UR8 ;  /* 0x000000080a0a7c28 */ /* 0x001fd00008000000 */
[----:B------:R-:W-:Y:S01]  /*25b0*/  DMUL R10, R10, R12 ;  /* 0x0000000c0a0a7228 */ /* 0x000fe20000000000 */
[----:B------:R-:W-:Y:S10]  /*25c0*/  BRA `(.L_x_4229) ;  /* 0x0000000000087947 */ /* 0x000ff40003800000 */
.L_x_4226:
[----:B------:R-:W0:Y:S02]  /*25d0*/  LDCU.64 UR8, c[0x0][0x608] ;  /* 0x0000c100ff0877ac */ /* 0x000e240008000a00 */
[----:B0----5:R-:W-:-:S11]  /*25e0*/  DMUL R10, R10, UR8 ;  /* 0x000000080a0a7c28 */ /* 0x021fd60008000000 */
.L_x_4229:
[----:B------:R-:W-:Y:S05]  /*25f0*/  BSYNC.RECONVERGENT B1 ;  /* 0x0000000000017941 */ /* 0x000fea0003800200 */
.L_x_4225:
[----:B------:R-:W0:Y:S01]  /*2600*/  LDCU.64 UR8, c[0x0][0x5e8] ;  /* 0x0000bd00ff0877ac */ /* 0x000e220008000a00 */
[----:B------:R-:W-:Y:S02]  /*2610*/  IADD3 R3, PT, PT, R3, 0x80, RZ ;  /* 0x0000008003037810 */ /* 0x000fe40007ffe0ff */
[----:B0-----:R-:W-:-:S04]  /*2620*/  IADD3 R4, P0, PT, R5, UR8, RZ ;  /* 0x0000000805047c10 */ /* 0x001fc8000ff1e0ff */
[----:B------:R-:W-:-:S05]  /*2630*/  IADD3.X R5, PT, PT, RZ, UR9, RZ, P0, !PT ;  /* 0x00000009ff057c10 */ /* 0x000fca00087fe4ff */
[----:B------:R0:W-:Y:S04]  /*2640*/  STG.E.64 desc[UR6][R4.64], R10 ;  /* 0x0000000a04007986 */ /* 0x0001e8000c101b06 */
.L_x_4223:
[----:B------:R-:W-:Y:S05]  /*2650*/  BSYNC.RECONVERGENT B0 ;  /* 0x0000000000007941 */ /* 0x000fea0003800200 */
.L_x_4222:
[----:B------:R-:W-:-:S13]  /*2660*/  ISETP.GE.AND P0, PT, R3, UR4, PT ;  /* 0x0000000403007c0c */ /* 0x000fda000bf06270 */
[----:B------:R-:W-:Y:S05]  /*2670*/  @P0 EXIT ;  /* 0x000000000000094d */ /* 0x000fea0003800000 */
[----:B------:R-:W1:Y:S01]  /*2680*/  LDCU.64 UR4, c[0x0][0x390] ;  /* 0x00007200ff0477ac */ /* 0x000e620008000a00 */
[----:B0-----:R-:W-:Y:S02]  /*2690*/  MOV R4, RZ ;  /* 0x000000ff00047202 */ /* 0x001fe40000000f00 */
        /* <DEDUP_REMOVED lines=132> */
[----:B-1----:R-:W-:-:S05]  /*2ee0*/  SHF.R.U32.HI R9, RZ, UR4, R8 ;  /* 0x00000004ff097c19 */ /* 0x002fca0008011608 */
[----:B------:R-:W-:-:S04]  /*2ef0*/  IMAD.MOV R5, RZ, RZ, -R9 ;  /* 0x000000ffff057224 */ /* 0x000fc800078e0a09 */
        /* <DEDUP_REMOVED lines=212> */
.L_x_4230:
[----:B------:R-:W0:Y:S01]  /*3c40*/  LDCU.128 UR8, c[0x0][0x5f0] ;  /* 0x0000be00ff0877ac */ /* 0x000e220008000c00 */
[----:B------:R-:W1:Y:S01]  /*3c50*/  LDCU.64 UR4, c[0x0][0x5e8] ;  /* 0x0000bd00ff0477ac */ /* 0x000e620008000a00 */
[----:B0-----:R-:W-:-:S04]  /*3c60*/  IADD3 R4, P0, PT, R4, UR10, RZ ;  /* 0x0000000a04047c10 */ /* 0x001fc8000ff1e0ff */
[----:B------:R-:W-:-:S06]  /*3c70*/  IADD3.X R5, PT, PT, RZ, UR11, RZ, P0, !PT ;  /* 0x0000000bff057c10 */ /* 0x000fcc00087fe4ff */
[----:B------:R-:W2:Y:S01]  /*3c80*/  LDG.E.64 R4, desc[UR6][R4.64] ;  /* 0x0000000604047981 */ /* 0x000ea2000c1e1b00 */
[----:B------:R-:W-:-:S04]  /*3c90*/  IADD3 R8, P0, PT, R2, UR8, RZ ;  /* 0x0000000802087c10 */ /* 0x000fc8000ff1e0ff */
[----:B------:R-:W-:-:S06]  /*3ca0*/  IADD3.X R9, PT, PT, RZ, UR9, RZ, P0, !PT ;  /* 0x00000009ff097c10 */ /* 0x000fcc00087fe4ff */
[----:B------:R-:W5:Y:S01]  /*3cb0*/  LDG.E.64 R8, desc[UR6][R8.64] ;  /* 0x0000000608087981 */ /* 0x000f62000c1e1b00 */
[----:B-1----:R-:W-:-:S04]  /*3cc0*/  IADD3 R2, P1, PT, R3, UR4, RZ ;  /* 0x0000000403027c10 */ /* 0x002fc8000ff3e0ff */
[----:B------:R-:W-:Y:S01]  /*3cd0*/  IADD3.X R3, PT, PT, RZ, UR5, RZ, P1, !PT ;  /* 0x00000005ff037c10 */ /* 0x000fe20008ffe4ff */
        /* <DEDUP_REMOVED lines=61> */
[----:B------:R-:W-:-:S02]  /*40b0*/  @!P0 IADD3 R6, PT, PT, R6, -R5, RZ ;  /* 0x8000000506068210 */ /* 0x000fc40007ffe0ff */
[----:B------:R-:W-:Y:S02]  /*40c0*/  @!P0 LEA R5, R5, R13, 0x14 ;  /* 0x0000000d05058211 */ /* 0x000fe400078ea0ff */
[----:B------:R-:W-:Y:S02]  /*40d0*/  @!P0 LEA R7, R6, 0x3ff00000, 0x14 ;  /* 0x3ff0000006078811 */ /* 0x000fe400078ea0ff */
[----:B------:R-:W-:-:S06]  /*40e0*/  @!P0 MOV R6, RZ ;  /* 0x000000ff00068202 */ /* 0x000fcc0000000f00 */
[----:B------:R-:W-:-:S11]  /*40f0*/  @!P0 DMUL R10, R4, R6 ;  /* 0x00000006040a8228 */ /* 0x000fd60000000000 */
.L_x_4233:
[----:B------:R-:W-:Y:S05]  /*4100*/  BSYNC.RECONVERGENT B0 ;  /* 0x0000000000007941 */ /* 0x000fea0003800200 */
.L_x_4232:
[----:B------:R-:W-:-:S07]  /*4110*/  DMUL R10, R8, R10 ;  /* 0x0000000a080a7228 */ /* 0x000fce0000000000 */
[----:B------:R-:W-:Y:S01]  /*4120*/  STG.E.64 desc[UR6][R2.64], R10 ;  /* 0x0000000a02007986 */ /* 0x000fe2000c101b06 */
[----:B------:R-:W-:Y:S05]  /*4130*/  EXIT ;  /* 0x000000000000794d */ /* 0x000fea0003800000 */
.L_x_4231:
[----:B------:R-:W0:Y:S02]  /*4140*/  LDCU.64 UR4, c[0x0][0x608] ;  /* 0x0000c100ff0477ac */ /* 0x000e240008000a00 */
[----:B0----5:R-:W-:-:S07]  /*4150*/  DMUL R8, R8, UR4 ;  /* 0x0000000408087c28 */ /* 0x021fce0008000000 */
[----:B------:R-:W-:Y:S01]  /*4160*/  STG.E.64 desc[UR6][R2.64], R8 ;  /* 0x0000000802007986 */ /* 0x000fe2000c101b06 */
[----:B------:R-:W-:Y:S05]  /*4170*/  EXIT ;  /* 0x000000000000794d */ /* 0x000fea0003800000 */
.L_x_4213:
[----:B------:R-:W0:Y:S02]  /*4180*/  LDC R2, c[0x0][0x388] ;  /* 0x0000e200ff027b82 */ /* 0x000e240000000800 */
[----:B0-----:R-:W-:-:S13]  /*4190*/  ISETP.NE.AND P0, PT, R2, RZ, PT ;  /* 0x000000ff0200720c */ /* 0x001fda0003f05270 */
[----:B------:R-:W-:Y:S05]  /*41a0*/  @P0 BRA `(.L_x_4234) ;  /* 0x00000000009c0947 */ /* 0x000fea0003800000 */
[----:B------:R-:W0:Y:S01]  /*41b0*/  LDCU UR4, c[0x0][0x380] ;  /* 0x00007000ff0477ac */ /* 0x000e220008000800 */
[----:B------:R-:W-:Y:S01]  /*41c0*/  BSSY.RECONVERGENT B0, `(.L_x_4235) ;  /* 0x0000013000007945 */ /* 0x000fe20003800200 */
[----:B0-----:R-:W-:-:S13]  /*41d0*/  ISETP.GE.AND P0, PT, R3, UR4, PT ;  /* 0x0000000403007c0c */ /* 0x001fda000bf06270 */
[----:B------:R-:W-:Y:S05]  /*41e0*/  @P0 BRA `(.L_x_4236) ;  /* 0x0000000000400947 */ /* 0x000fea0003800000 */
[----:B------:R-:W0:Y:S01]  /*41f0*/  LDC.64 R6, c[0x0][0x5f8] ;  /* 0x00017e00ff067b82 */ /* 0x000e220000000a00 */
[----:B------:R-:W1:Y:S01]  /*4200*/  LDCU.128 UR12, c[0x0][0x600] ;  /* 0x0000c000ff0c77ac */ /* 0x000e620008000c00 */
[----:B------:R-:W2:Y:S06]  /*4210*/  LDCU.64 UR8, c[0x0][0x610] ;  /* 0x0000c200ff0877ac */ /* 0x000eac0008000a00 */
[----:B------:R-:W3:Y:S01]  /*4220*/  LDC.64 R12, c[0x0][0x5f0] ;  /* 0x00017c00ff0c7b82 */ /* 0x000ee20000000a00 */
[----:B0-----:R-:W1:Y:S04]  /*4230*/  LDG.E.64 R6, desc[UR6][R6.64] ;  /* 0x0000000606067981 */ /* 0x001e68000c1e1b00 */
[----:B---3--:R-:W2:Y:S03]  /*4240*/  LDG.E.64 R4, desc[UR6][R12.64] ;  /* 0x000000060c047981 */ /* 0x008ea6000c1e1b00 */
[----:B------:R-:W0:Y:S01]  /*4250*/  LDC.64 R14, c[0x0][0x5e8] ;  /* 0x00017a00ff0e7b82 */ /* 0x000e220000000a00 */
[----:B------:R-:W-:Y:S01]  /*4260*/  IADD3 R3, PT, PT, R3, 0x80, RZ ;  /* 0x0000008003037810 */ /* 0x000fe20007ffe0ff */
[----:B-1----:R-:W-:-:S02]  /*4270*/  DADD R10, R6, UR12 ;  /* 0x0000000c060a7e29 */ /* 0x002fc40008000000 */
[----:B------:R-:W-:Y:S02]  /*4280*/  DSETP.GTU.AND P0, PT, R6, RZ, PT ;  /* 0x000000ff0600722a */ /* 0x000fe40003f0c000 */
[C---:B--2---:R-:W-:Y:S02]  /*4290*/  DMUL R8, R4.reuse, UR8 ;  /* 0x0000000804087c28 */ /* 0x044fe40008000000 */
[----:B------:R-:W-:-:S06]  /*42a0*/  DMUL R4, R4, UR14 ;  /* 0x0000000e04047c28 */ /* 0x000fcc0008000000 */
[----:B------:R-:W-:-:S10]  /*42b0*/  DMUL R8, R8, R10 ;  /* 0x0000000a08087228 */ /* 0x000fd40000000000 */
[----:B------:R-:W-:Y:S02]  /*42c0*/  FSEL R4, R4, R8, P0 ;  /* 0x0000000804047208 */ /* 0x000fe40000000000 */
[----:B------:R-:W-:-:S05]  /*42d0*/  FSEL R5, R5, R9, P0 ;  /* 0x0000000905057208 */ /* 0x000fca0000000000 */
[----:B0-----:R0:W-:Y:S02]  /*42e0*/  STG.E.64 desc[UR6][R14.64], R4 ;  /* 0x000000040e007986 */ /* 0x0011e4000c101b06 */
.L_x_4236:
[----:B------:R-:W-:Y:S05]  /*42f0*/  BSYNC.RECONVERGENT B0 ;  /* 0x0000000000007941 */ /* 0x000fea0003800200 */
.L_x_4235:
[----:B------:R-:W-:-:S13]  /*4300*/  ISETP.GE.AND P0, PT, R3, UR4, PT ;  /* 0x0000000403007c0c */ /* 0x000fda000bf06270 */
[----:B------:R-:W-:Y:S05]  /*4310*/  @P0 EXIT ;  /* 0x000000000000094d */ /* 0x000fea0003800000 */
[----:B0-----:R-:W0:Y:S01]  /*4320*/  LDC.64 R4, c[0x0][0x5f8] ;  /* 0x00017e00ff047b82 */ /* 0x001e220000000a00 */
[----:B------:R-:W1:Y:S01]  /*4330*/  LDCU.128 UR8, c[0x0][0x600] ;  /* 0x0000c000ff0877ac */ /* 0x000e620008000c00 */
[----:B------:R-:W2:Y:S06]  /*4340*/  LDCU.64 UR4, c[0x0][0x610] ;  /* 0x0000c200ff0477ac */ /* 0x000eac0008000a00 */
[----:B------:R-:W3:Y:S01]  /*4350*/  LDC.64 R10, c[0x0][0x5f0] ;  /* 0x00017c00ff0a7b82 */ /* 0x000ee20000000a00 */
[----:B0-----:R-:W1:Y:S04]  /*4360*/  LDG.E.64 R4, desc[UR6][R4.64] ;  /* 0x0000000604047981 */ /* 0x001e68000c1e1b00 */
[----:B---3--:R-:W2:Y:S03]  /*4370*/  LDG.E.64 R2, desc[UR6][R10.64] ;  /* 0x000000060a027981 */ /* 0x008ea6000c1e1b00 */
[----:B------:R-:W0:Y:S01]  /*4380*/  LDC.64 R12, c[0x0][0x5e8] ;  /* 0x00017a00ff0c7b82 */ /* 0x000e220000000a00 */
[----:B-1----:R-:W-:-:S02]  /*4390*/  DADD R8, R4, UR8 ;  /* 0x0000000804087e29 */ /* 0x002fc40008000000 */
[----:B------:R-:W-:Y:S02]  /*43a0*/  DSETP.GTU.AND P0, PT, R4, RZ, PT ;  /* 0x000000ff0400722a */ /* 0x000fe40003f0c000 */
[C---:B--2---:R-:W-:Y:S02]  /*43b0*/  DMUL R6, R2.reuse, UR4 ;  /* 0x0000000402067c28 */ /* 0x044fe40008000000 */
[----:B------:R-:W-:-:S06]  /*43c0*/  DMUL R2, R2, UR10 ;  /* 0x0000000a02027c28 */ /* 0x000fcc0008000000 */
[----:B------:R-:W-:-:S10]  /*43d0*/  DMUL R6, R6, R8 ;  /* 0x0000000806067228 */ /* 0x000fd40000000000 */
[----:B------:R-:W-:Y:S02]  /*43e0*/  FSEL R2, R2, R6, P0 ;  /* 0x0000000602027208 */ /* 0x000fe40000000000 */
[----:B------:R-:W-:-:S05]  /*43f0*/  FSEL R3, R3, R7, P0 ;  /* 0x0000000703037208 */ /* 0x000fca0000000000 */
[----:B0-----:R-:W-:Y:S01]  /*4400*/  STG.E.64 desc[UR6][R12.64], R2 ;  /* 0x000000020c007986 */ /* 0x001fe2000c101b06 */
[----:B------:R-:W-:Y:S05]  /*4410*/  EXIT ;  /* 0x000000000000794d */ /* 0x000fea0003800000 */
.L_x_4234:
        /* <DEDUP_REMOVED lines=355> */
.L_x_4239:
[----:B------:R-:W0:Y:S01]  /*5a50*/  LDCU.128 UR8, c[0x0][0x5f0] ;  /* 0x0000be00ff0877ac */ /* 0x000e220008000c00 */
[----:B------:R-:W1:Y:S01]  /*5a60*/  LDCU.128 UR12, c[0x0][0x600] ;  /* 0x0000c000ff0c77ac */ /* 0x000e620008000c00 */
[----:B0-----:R-:W-:Y:S02]  /*5a70*/  IADD3 R8, P1, PT, R4, UR10, RZ ;  /* 0x0000000a04087c10 */ /* 0x001fe4000ff3e0ff */
[----:B------:R-:W-:Y:S02]  /*5a80*/  IADD3 R14, P0, PT, R6, UR8, RZ ;  /* 0x00000008060e7c10 */ /* 0x000fe4000ff1e0ff */
[----:B------:R-:W-:Y:S01]  /*5a90*/  IADD3.X R9, PT, PT, RZ, UR11, RZ, P1, !PT ;  /* 0x0000000bff097c10 */ /* 0x000fe20008ffe4ff */
[----:B------:R-:W0:Y:S01]  /*5aa0*/  LDCU.64 UR10, c[0x0][0x610] ;  /* 0x0000c200ff0a77ac */ /* 0x000e220008000a00 */
[----:B------:R-:W-:Y:S01]  /*5ab0*/  IADD3.X R15, PT, PT, RZ, UR9, RZ, P0, !PT ;  /* 0x00000009ff0f7c10 */ /* 0x000fe200087fe4ff */
[----:B------:R-:W2:Y:S03]  /*5ac0*/  LDCU.64 UR8, c[0x0][0x5e8] ;  /* 0x0000bd00ff0877ac */ /* 0x000ea60008000a00 */
[----:B------:R-:W1:Y:S04]  /*5ad0*/  LDG.E.64 R8, desc[UR6][R8.64] ;  /* 0x0000000608087981 */ /* 0x000e68000c1e1b00 */
[----:B------:R-:W0:Y:S01]  /*5ae0*/  LDG.E.64 R6, desc[UR6][R14.64] ;  /* 0x000000060e067981 */ /* 0x000e22000c1e1b00 */
[----:B------:R-:W-:Y:S01]  /*5af0*/  IADD3 R3, PT, PT, R3, 0x80, RZ ;  /* 0x0000008003037810 */ /* 0x000fe20007ffe0ff */
[----:B-1----:R-:W-:-:S02]  /*5b00*/  DADD R12, R8, UR12 ;  /* 0x0000000c080c7e29 */ /* 0x002fc40008000000 */
[C---:B0-----:R-:W-:Y:S02]  /*5b10*/  DMUL R10, R6.reuse, UR10 ;  /* 0x0000000a060a7c28 */ /* 0x041fe40008000000 */
[----:B------:R-:W-:Y:S02]  /*5b20*/  DMUL R6, R6, UR14 ;  /* 0x0000000e06067c28 */ /* 0x000fe40008000000 */
[----:B------:R-:W-:-:S04]  /*5b30*/  DSETP.GTU.AND P0, PT, R8, RZ, PT ;  /* 0x000000ff0800722a */ /* 0x000fc80003f0c000 */
[----:B------:R-:W-:Y:S01]  /*5b40*/  DMUL R10, R10, R12 ;  /* 0x0000000c0a0a7228 */ /* 0x000fe20000000000 */
[----:B--2---:R-:W-:-:S04]  /*5b50*/  IADD3 R12, P1, PT, R5, UR8, RZ ;  /* 0x00000008050c7c10 */ /* 0x004fc8000ff3e0ff */
[----:B------:R-:W-:-:S05]  /*5b60*/  IADD3.X R13, PT, PT, RZ, UR9, RZ, P1, !PT ;  /* 0x00000009ff0d7c10 */ /* 0x000fca0008ffe4ff */
[----:B------:R-:W-:Y:S02]  /*5b70*/  FSEL R4, R6, R10, P0 ;  /* 0x0000000a06047208 */ /* 0x000fe40000000000 */
[----:B------:R-:W-:-:S05]  /*5b80*/  FSEL R5, R7, R11, P0 ;  /* 0x0000000b07057208 */ /* 0x000fca0000000000 */
[----:B------:R0:W-:Y:S02]  /*5b90*/  STG.E.64 desc[UR6][R12.64], R4 ;  /* 0x000000040c007986 */ /* 0x0001e4000c101b06 */
.L_x_4238:
[----:B------:R-:W-:Y:S05]  /*5ba0*/  BSYNC.RECONVERGENT B0 ;  /* 0x0000000000007941 */ /* 0x000fea0003800200 */
.L_x_4237:
        /* <DEDUP_REMOVED lines=10> */
[----:B------:R-:W-:-:S05]  /*5c50*/  SHF.R.U32.HI R7, RZ, UR5, R6 ;  /* 0x00000005ff077c19 */ /* 0x000fca0008011606 */
[----:B------:R-:W-:-:S04]  /*5c60*/  IMAD.MOV R4, RZ, RZ, -R7 ;  /* 0x000000ffff047224 */ /* 0x000fc800078e0a07 */
        /* <DEDUP_REMOVED lines=338> */
.L_x_4240:
[----:B------:R-:W0:Y:S01]  /*7190*/  LDCU.128 UR8, c[0x0][0x5f0] ;  /* 0x0000be00ff0877ac */ /* 0x000e220008000c00 */
[----:B------:R-:W1:Y:S01]  /*71a0*/  LDCU.128 UR12, c[0x0][0x600] ;  /* 0x0000c000ff0c77ac */ /* 0x000e620008000c00 */
[----:B------:R-:W2:Y:S01]  /*71b0*/  LDCU.64 UR4, c[0x0][0x5e8] ;  /* 0x0000bd00ff0477ac */ /* 0x000ea20008000a00 */
[----:B0-----:R-:W-:Y:S02]  /*71c0*/  IADD3 R6, P1, PT, R2, UR10, RZ ;  /* 0x0000000a02067c10 */ /* 0x001fe4000ff3e0ff */
[----:B------:R-:W-:Y:S02]  /*71d0*/  IADD3 R12, P0, PT, R4, UR8, RZ ;  /* 0x00000008040c7c10 */ /* 0x000fe4000ff1e0ff */
[----:B------:R-:W-:Y:S02]  /*71e0*/  IADD3.X R7, PT, PT, RZ, UR11, RZ, P1, !PT ;  /* 0x0000000bff077c10 */ /* 0x000fe40008ffe4ff */
[----:B------:R-:W-:Y:S01]  /*71f0*/  IADD3.X R13, PT, PT, RZ, UR9, RZ, P0, !PT ;  /* 0x00000009ff0d7c10 */ /* 0x000fe200087fe4ff */
[----:B------:R-:W0:Y:S03]  /*7200*/  LDCU.64 UR8, c[0x0][0x610] ;  /* 0x0000c200ff0877ac */ /* 0x000e260008000a00 */
[----:B------:R-:W1:Y:S04]  /*7210*/  LDG.E.64 R6, desc[UR6][R6.64] ;  /* 0x0000000606067981 */ /* 0x000e68000c1e1b00 */
[----:B------:R-:W0:Y:S01]  /*7220*/  LDG.E.64 R4, desc[UR6][R12.64] ;  /* 0x000000060c047981 */ /* 0x000e22000c1e1b00 */
        /* <DEDUP_REMOVED lines=9> */
[----:B------:R-:W-:Y:S01]  /*72c0*/  STG.E.64 desc[UR6][R10.64], R2 ;  /* 0x000000020a007986 */ /* 0x000fe2000c101b06 */
[----:B------:R-:W-:Y:S05]  /*72d0*/  EXIT ;  /* 0x000000000000794d */ /* 0x000fea0003800000 */
.L_x_4241:
        /* <DEDUP_REMOVED lines=10> */
.L_x_7962:


//--------------------- .text._ZN2at6native27unrolled_elementwise_kernelIZZZNS0_60_GLOBAL__N__171e0b9f_22_ActivationEluKernel_cu_9e10b42f_306119elu_backward_kernelERNS_18TensorIteratorBaseERKN3c106ScalarES8_S8_bENKUlvE_clEvENKUlvE_clEvEUlddE_St5arrayIPcLm3EELi4E23TrivialOffsetCalculatorILi2EjESF_ILi1EjENS0_6memory15LoadWithoutCastENSI_16StoreWithoutCastEEEviT_T0_T2_T3_T4_T5_ --------------------------
	.section	.text._ZN2at6native27unrolled_elementwise_kernelIZZZNS0_60_GLOBAL__N__171e0b9f_22_ActivationEluKernel_cu_9e10b42f_306119elu_backward_kernelERNS_18TensorIteratorBaseERKN3c106ScalarES8_S8_bENKUlvE_clEvENKUlvE_clEvEUlddE_St5arrayIPcLm3EELi4E23TrivialOffsetCalculatorILi2EjESF_ILi1EjENS0_6memory15LoadWithoutCastENSI_16StoreWithoutCastEEEviT_T0_T2_T3_T4_T5_,"ax",@progbits
	.align	128
        .global         _ZN2at6native27unrolled_elementwise_kernelIZZZNS0_60_GLOBAL__N__171e0b9f_22_ActivationEluKernel_cu_9e10b42f_306119elu_backward_kernelERNS_18TensorIteratorBaseERKN3c106ScalarES8_S8_bENKUlvE_clEvENKUlvE_clEvEUlddE_St5arrayIPcLm3EELi4E23TrivialOffsetCalculatorILi2EjESF_ILi1EjENS0_6memory15LoadWithoutCastENSI_16StoreWithoutCastEEEviT_T0_T2_T3_T4_T5_
        .type           _ZN2at6native27unrolled_elementwise_kernelIZZZNS0_60_GLOBAL__N__171e0b9f_22_ActivationEluKernel_cu_9e10b42f_306119elu_backward_kernelERNS_18TensorIteratorBaseERKN3c106ScalarES8_S8_bENKUlvE_clEvENKUlvE_clEvEUlddE_St5arrayIPcLm3EELi4E23TrivialOffsetCalculatorILi2EjESF_ILi1EjENS0_6memory15LoadWithoutCastENSI_16StoreWithoutCastEEEviT_T0_T2_T3_T4_T5_,@function
        .size           _ZN2at6native27unrolled_elementwise_kernelIZZZNS0_60_GLOBAL__N__171e0b9f_22_ActivationEluKernel_cu_9e10b42f_306119elu_backward_kernelERNS_18TensorIteratorBaseERKN3c106ScalarES8_S8_bENKUlvE_clEvENKUlvE_clEvEUlddE_St5arrayIPcLm3EELi4E23TrivialOffsetCalculatorILi2EjESF_ILi1EjENS0_6memory15LoadWithoutCastENSI_16StoreWithoutCastEEEviT_T0_T2_T3_T4_T5_,(.L_x_7963 - _ZN2at6native27unrolled_elementwise_kernelIZZZNS0_60_GLOBAL__N__171e0b9f_22_ActivationEluKernel_cu_9e10b42f_306119elu_backward_kernelERNS_18TensorIteratorBaseERKN3c106ScalarES8_S8_bENKUlvE_clEvENKUlvE_clEvEUlddE_St5arrayIPcLm3EELi4E23TrivialOffsetCalculatorILi2EjESF_ILi1EjENS0_6memory15LoadWithoutCastENSI_16StoreWithoutCastEEEviT_T0_T2_T3_T4_T5_)
        .other          _ZN2at6native27unrolled_elementwise_kernelIZZZNS0_60_GLOBAL__N__171e0b9f_22_ActivationEluKernel_cu_9e10b42f_306119elu_backward_kernelERNS_18TensorIteratorBaseERKN3c106ScalarES8_S8_bENKUlvE_clEvENKUlvE_clEvEUlddE_St5arrayIPcLm3EELi4E23TrivialOffsetCalculatorILi2EjESF_ILi1EjENS0_6memory15LoadWithoutCastENSI_16StoreWithoutCastEEEviT_T0_T2_T3_T4_T5_,@"STO_CUDA_ENTRY STV_DEFAULT"
_ZN2at6native27unrolled_elementwise_kernelIZZZNS0_60_GLOBAL__N__171e0b9f_22_ActivationEluKernel_cu_9e10b42f_306119elu_backward_kernelERNS_18TensorIteratorBaseERKN3c106ScalarES8_S8_bENKUlvE_clEvENKUlvE_clEvEUlddE_St5arrayIPcLm3EELi4E23TrivialOffsetCalculatorILi2EjESF_ILi1EjENS0_6memory15LoadWithoutCastENSI_16StoreWithoutCastEEEviT_T0_T2_T3_T4_T5_:
.text._ZN2at6native27unrolled_elementwise_kernelIZZZNS0_60_GLOBAL__N__171e0b9f_22_ActivationEluKernel_cu_9e10b42f_306119elu_backward_kernelERNS_18TensorIteratorBaseERKN3c106ScalarES8_S8_bENKUlvE_clEvENKUlvE_clEvEUlddE_St5arrayIPcLm3EELi4E23TrivialOffsetCalculatorILi2EjESF_ILi1EjENS0_6memory15LoadWithoutCastENSI_16StoreWithoutCastEEEviT_T0_T2_T3_T4_T5_:
[----:B------:R-:W-:Y:S01]  /*0000*/  LDC R1, c[0x0][0x37c] ;  /* 0x0000df00ff017b82 */ /* 0x000fe20000000800 */
[----:B------:R-:W0:Y:S07]  /*0010*/  S2R R0, SR_CTAID.X ;  /* 0x0000000000007919 */ /* 0x000e2e0000002500 */
[----:B------:R-:W0:Y:S01]  /*0020*/  LDC R3, c[0x0][0x380] ;  /* 0x0000e000ff037b82 */ /* 0x000e220000000800 */
[----:B------:R-:W1:Y:S01]  /*0030*/  LDCU.64 UR4, c[0x0][0x358] ;  /* 0x00006b00ff0477ac */ /* 0x000e620008000a00 */
[----:B------:R-:W-:Y:S01]  /*0040*/  CS2R R14, SRZ ;  /* 0x00000000000e7805 */ /* 0x000fe2000001ff00 */
[----:B------:R-:W2:Y:S01]  /*0050*/  S2R R5, SR_TID.X ;  /* 0x0000000000057919 */ /* 0x000ea20000002100 */
[----:B------:R-:W3:Y:S01]  /*0060*/  LDCU.U8 UR6, c[0x0][0x3a0] ;  /* 0x00007400ff0677ac */ /* 0x000ee20008000000 */
[----:B0-----:R-:W-:-:S02]  /*0070*/  IMAD R2, R0, -0x200, R3 ;  /* 0xfffffe0000027824 */ /* 0x001fc400078e0203 */
[----:B--2---:R-:W-:-:S03]  /*0080*/  IMAD.MOV.U32 R3, RZ, RZ, R5 ;  /* 0x000000ffff037224 */ /* 0x004fc600078e0005 */
[----:B------:R-:W-:-:S13]  /*0090*/  ISETP.GE.AND P0, PT, R5, R2, PT ;  /* 0x000000020500720c */ /* 0x000fda0003f06270 */
[----:B------:R-:W-:Y:S01]  /*00a0*/  @!P0 VIADD R5, R3, 0x80 ;  /* 0x0000008003058836 */ /* 0x000fe20000000000 */
[----:B------:R-:W0:Y:S01]  /*00b0*/  @!P0 LDC.64 R10, c[0x0][0x3b8] ;  /* 0x0000ee00ff0a8b82 */ /* 0x000e220000000a00 */
[----:B------:R-:W-:-:S03]  /*00c0*/  @!P0 IMAD R13, R0, 0x200, R3 ;  /* 0x00000200000d8824 */ /* 0x000fc600078e0203 */
[----:B------:R-:W-:-:S04]  /*00d0*/  ISETP.GE.AND P1, PT, R5, R2, PT ;  /* 0x000000020500720c */ /* 0x000fc80003f26270 */
[----:B------:R-:W2:Y:S09]  /*00e0*/  @!P0 LDC.64 R6, c[0x0][0x3c0] ;  /* 0x0000f000ff068b82 */ /* 0x000eb20000000a00 */
[----:B------:R-:W-:Y:S01]  /*00f0*/  @!P1 IMAD R9, R0, 0x200, R5 ;  /* 0x0000020000099824 */ /* 0x000fe200078e0205 */
[----:B------:R-:W4:Y:S01]  /*0100*/  @!P1 LDC.64 R28, c[0x0][0x3b8] ;  /* 0x0000ee00ff1c9b82 */ /* 0x000f220000000a00 */
[----:B------:R-:W-:-:S05]  /*0110*/  @!P1 VIADD R5, R5, 0x80 ;  /* 0x0000008005059836 */ /* 0x000fca0000000000 */
[----:B------:R-:W-:Y:S01]  /*0120*/  ISETP.GE.AND P3, PT, R5, R2, PT ;  /* 0x000000020500720c */ /* 0x000fe20003f66270 */
[----:B0-----:R-:W-:Y:S01]  /*0130*/  @!P0 IMAD.WIDE.U32 R10, R13, 0x8, R10 ;  /* 0x000000080d0a8825 */ /* 0x001fe200078e000a */
[----:B------:R-:W0:Y:S04]  /*0140*/  @!P1 LDC.64 R22, c[0x0][0x3c0] ;  /* 0x0000f000ff169b82 */ /* 0x000e280000000a00 */
[----:B-1----:R1:W5:Y:S07]  /*0150*/  @!P0 LDG.E.64 R14, desc[UR4][R10.64] ;  /* 0x000000040a0e8981 */ /* 0x00236e000c1e1b00 */
[----:B------:R-:W-:Y:S01]  /*0160*/  @!P3 IMAD R27, R0, 0x200, R5 ;  /* 0x00000200001bb824 */ /* 0x000fe200078e0205 */
[----:B------:R-:W3:Y:S01]  /*0170*/  @!P3 LDC.64 R24, c[0x0][0x3b8] ;  /* 0x0000ee00ff18bb82 */ /* 0x000ee20000000a00 */
[----:B------:R-:W-:-:S05]  /*0180*/  @!P3 VIADD R5, R5, 0x80 ;  /* 0x000000800505b836 */ /* 0x000fca0000000000 */
[----:B------:R-:W-:Y:S02]  /*0190*/  ISETP.GE.AND P2, PT, R5, R2, PT ;  /* 0x000000020500720c */ /* 0x000fe40003f46270 */
[----:B------:R-:W1:Y:S11]  /*01a0*/  @!P3 LDC.64 R16, c[0x0][0x3c0] ;  /* 0x0000f000ff10bb82 */ /* 0x000e760000000a00 */
[----:B------:R-:W1:Y:S08]  /*01b0*/  @!P2 LDC.64 R18, c[0x0][0x3b8] ;  /* 0x0000ee00ff12ab82 */ /* 0x000e700000000a00 */
[----:B------:R-:W1:Y:S01]  /*01c0*/  @!P2 LDC.64 R20, c[0x0][0x3c0] ;  /* 0x0000f000ff14ab82 */ /* 0x000e620000000a00 */
[----:B----4-:R-:W-:-:S04]  /*01d0*/  @!P1 IMAD.WIDE.U32 R28, R9, 0x8, R28 ;  /* 0x00000008091c9825 */ /* 0x010fc800078e001c */
[----:B0-----:R-:W-:Y:S01]  /*01e0*/  @!P1 IMAD.WIDE.U32 R22, R9, 0x8, R22 ;  /* 0x0000000809169825 */ /* 0x001fe200078e0016 */
[----:B------:R-:W-:-:S03]  /*01f0*/  CS2R R8, SRZ ;  /* 0x0000000000087805 */ /* 0x000fc6000001ff00 */
[----:B--2---:R-:W-:Y:S01]  /*0200*/  @!P0 IMAD.WIDE.U32 R6, R13, 0x8, R6 ;  /* 0x000000080d068825 */ /* 0x004fe200078e0006 */
[----:B------:R-:W-:Y:S02]  /*0210*/  CS2R R12, SRZ ;  /* 0x00000000000c7805 */ /* 0x000fe4000001ff00 */
[----:B------:R0:W5:Y:S01]  /*0220*/  @!P1 LDG.E.64 R8, desc[UR4][R22.64] ;  /* 0x0000000416089981 */ /* 0x000162000c1e1b00 */
[----:B------:R-:W-:Y:S02]  /*0230*/  @!P2 IMAD R5, R0, 0x200, R5 ;  /* 0x000002000005a824 */ /* 0x000fe400078e0205 */
[C---:B---3--:R-:W-:Y:S01]  /*0240*/  @!P3 IMAD.WIDE.U32 R24, R27.reuse, 0x8, R24 ;  /* 0x000000081b18b825 */ /* 0x048fe200078e0018 */
[----:B------:R2:W5:Y:S01]  /*0250*/  @!P0 LDG.E.64 R12, desc[UR4][R6.64] ;  /* 0x00000004060c8981 */ /* 0x000562000c1e1b00 */
[----:B-1----:R-:W-:Y:S02]  /*0260*/  CS2R R10, SRZ ;  /* 0x00000000000a7805 */ /* 0x002fe4000001ff00 */
[----:B------:R-:W-:Y:S01]  /*0270*/  @!P3 IMAD.WIDE.U32 R26, R27, 0x8, R16 ;  /* 0x000000081b1ab825 */ /* 0x000fe200078e0010 */
[----:B------:R-:W-:-:S03]  /*0280*/  CS2R R16, SRZ ;  /* 0x0000000000107805 */ /* 0x000fc6000001ff00 */
[C---:B0-----:R-:W-:Y:S01]  /*0290*/  @!P2 IMAD.WIDE.U32 R22, R5.reuse, 0x8, R18 ;  /* 0x000000080516a825 */ /* 0x041fe200078e0012 */
[----:B------:R-:W-:Y:S01]  /*02a0*/  CS2R R18, SRZ ;  /* 0x0000000000127805 */ /* 0x000fe2000001ff00 */
[----:B------:R0:W5:Y:S01]  /*02b0*/  @!P1 LDG.E.64 R10, desc[UR4][R28.64] ;  /* 0x000000041c0a9981 */ /* 0x000162000c1e1b00 */
[----:B--2---:R-:W-:Y:S01]  /*02c0*/  CS2R R6, SRZ ;  /* 0x0000000000067805 */ /* 0x004fe2000001ff00 */
[----:B------:R-:W-:Y:S01]  /*02d0*/  @!P2 IMAD.WIDE.U32 R20, R5, 0x8, R20 ;  /* 0x000000080514a825 */ /* 0x000fe200078e0014 */
[----:B------:R-:W-:Y:S01]  /*02e0*/  CS2R R4, SRZ ;  /* 0x0000000000047805 */ /* 0x000fe2000001ff00 */
[----:B------:R0:W5:Y:S04]  /*02f0*/  @!P2 LDG.E.64 R16, desc[UR4][R22.64] ;  /* 0x000000041610a981 */ /* 0x000168000c1e1b00 */
[----:B------:R0:W5:Y:S04]  /*0300*/  @!P3 LDG.E.64 R6, desc[UR4][R24.64] ;  /* 0x000000041806b981 */ /* 0x000168000c1e1b00 */
[----:B------:R0:W5:Y:S04]  /*0310*/  @!P3 LDG.E.64 R18, desc[UR4][R26.64] ;  /* 0x000000041a12b981 */ /* 0x000168000c1e1b00 */
[----:B------:R0:W5:Y:S01]  /*0320*/  @!P2 LDG.E.64 R4, desc[UR4][R20.64] ;  /* 0x000000041404a981 */ /* 0x000162000c1e1b00 */
[----:B------:R-:W-:Y:S01]  /*0330*/  UISETP.NE.AND UP0, UPT, UR6, URZ, UPT ;  /* 0x000000ff0600728c */ /* 0x000fe2000bf05270 */
[----:B------:R-:W-:Y:S08]  /*0340*/  BSSY.RECONVERGENT B0, `(.L_x_4242) ;  /* 0x0000161000007945 */ /* 0x000ff00003800200 */
[----:B0-----:R-:W-:Y:S05]  /*0350*/  BRA.U UP0, `(.L_x_4243) ;  /* 0x0000001100a87547 */ /* 0x001fea000b800000 */
[----:B------:R-:W-:Y:S01]  /*0360*/  ISETP.GE.AND P0, PT, R3, R2, PT ;  /* 0x000000020300720c */ /* 0x000fe20003f06270 */
[----:B------:R-:W-:-:S12]  /*0370*/  BSSY.RECONVERGENT B1, `(.L_x_4244) ;  /* 0x0000048000017945 */ /* 0x000fd80003800200 */
[----:B------:R-:W-:Y:S05]  /*0380*/  @P0 BRA `(.L_x_4245) ;  /* 0x0000000400180947 */ /* 0x000fea0003800000 */
[----:B-----5:R-:W-:-:S14]  /*0390*/  DSETP.GTU.AND P1, PT, R12, RZ, PT ;  /* 0x000000ff0c00722a */ /* 0x020fdc0003f2c000 */
        /* <DEDUP_REMOVED lines=51> */
[C---:B------:R-:W-:Y:S02]  /*06d0*/  DSETP.GEU.AND P2, PT, R24.reuse, RZ, PT ;  /* 0x000000ff1800722a */ /* 0x040fe40003f4e000 */
[----:B------:R-:W-:-:S10]  /*06e0*/  DADD R24, R24, +INF ;  /* 0x7ff0000018187429 */ /* 0x000fd40000000000 */
[----:B------:R-:W-:Y:S02]  /*06f0*/  @!P1 LEA.HI R12, R22, R22, RZ, 0x1 ;  /* 0x00000016160c9211 */ /* 0x000fe400078f08ff */
[----:B------:R-:W-:Y:S02]  /*0700*/  FSEL R13, R25, RZ, P2 ;  /* 0x000000ff190d7208 */ /* 0x000fe40001000000 */
[----:B------:R-:W-:Y:S02]  /*0710*/  @!P1 SHF.R.S32.HI R23, RZ, 0x1, R12 ;  /* 0x00000001ff179819 */ /* 0x000fe4000001140c */
[----:B------:R-:W-:-:S03]  /*0720*/  FSEL R12, R24, RZ, P2 ;  /* 0x000000ff180c7208 */ /* 0x000fc60001000000 */
[----:B------:R-:W-:Y:S02]  /*0730*/  @!P1 IMAD.IADD R22, R22, 0x1, -R23 ;  /* 0x0000000116169824 */ /* 0x000fe400078e0a17 */
[----:B------:R-:W-:-:S03]  /*0740*/  @!P1 IMAD R21, R23, 0x100000, R21 ;  /* 0x0010000017159824 */ /* 0x000fc600078e0215 */
[----:B------:R-:W-:Y:S02]  /*0750*/  @!P1 LEA R23, R22, 0x3ff00000, 0x14 ;  /* 0x3ff0000016179811 */ /* 0x000fe400078ea0ff */
[----:B------:R-:W-:-:S06]  /*0760*/  @!P1 MOV R22, RZ ;  /* 0x000000ff00169202 */ /* 0x000fcc0000000f00 */
[----:B------:R-:W-:-:S11]  /*0770*/  @!P1 DMUL R12, R20, R22 ;  /* 0x00000016140c9228 */ /* 0x000fd60000000000 */
.L_x_4248:
[----:B------:R-:W-:Y:S05]  /*0780*/  BSYNC.RECONVERGENT B2 ;  /* 0x0000000000027941 */ /* 0x000fea0003800200 */
.L_x_4247:
[----:B------:R-:W0:Y:S02]  /*0790*/  LDCU.64 UR6, c[0x0][0x388] ;  /* 0x00007100ff0677ac */ /* 0x000e240008000a00 */
[----:B0-----:R-:W-:-:S08]  /*07a0*/  DMUL R14, R14, UR6 ;  /* 0x000000060e0e7c28 */ /* 0x001fd00008000000 */
[----:B------:R-:W-:Y:S01]  /*07b0*/  DMUL R14, R14, R12 ;  /* 0x0000000c0e0e7228 */ /* 0x000fe20000000000 */
[----:B------:R-:W-:Y:S10]  /*07c0*/  BRA `(.L_x_4245) ;  /* 0x0000000000087947 */ /* 0x000ff40003800000 */
.L_x_4246:
[----:B------:R-:W0:Y:S02]  /*07d0*/  LDCU.64 UR6, c[0x0][0x390] ;  /* 0x00007200ff0677ac */ /* 0x000e240008000a00 */
[----:B0-----:R-:W-:-:S11]  /*07e0*/  DMUL R14, R14, UR6 ;  /* 0x000000060e0e7c28 */ /* 0x001fd60008000000 */
.L_x_4245:
[----:B------:R-:W-:Y:S05]  /*07f0*/  BSYNC.RECONVERGENT B1 ;  /* 0x0000000000017941 */ /* 0x000fea0003800200 */
.L_x_4244:
        /* <DEDUP_REMOVED lines=65> */
[----:B------:R-:W-:-:S06]  /*0c10*/  @!P1 IMAD.MOV.U32 R8, RZ, RZ, RZ ;  /* 0x000000ffff089224 */ /* 0x000fcc00078e00ff */
[----:B------:R-:W-:-:S11]  /*0c20*/  @!P1 DMUL R22, R24, R8 ;  /* 0x0000000818169228 */ /* 0x000fd60000000000 */
.L_x_4253:
[----:B------:R-:W-:Y:S05]  /*0c30*/  BSYNC.RECONVERGENT B2 ;  /* 0x0000000000027941 */ /* 0x000fea0003800200 */
.L_x_4252:
[----:B------:R-:W0:Y:S02]  /*0c40*/  LDCU.64 UR6, c[0x0][0x388] ;  /* 0x00007100ff0677ac */ /* 0x000e240008000a00 */
[----:B0-----:R-:W-:-:S08]  /*0c50*/  DMUL R10, R10, UR6 ;  /* 0x000000060a0a7c28 */ /* 0x001fd00008000000 */
[----:B------:R-:W-:Y:S01]  /*0c60*/  DMUL R10, R10, R22 ;  /* 0x000000160a0a7228 */ /* 0x000fe20000000000 */
[----:B------:R-:W-:Y:S10]  /*0c70*/  BRA `(.L_x_4250) ;  /* 0x0000000000087947 */ /* 0x000ff40003800000 */
.L_x_4251:
[----:B------:R-:W0:Y:S02]  /*0c80*/  LDCU.64 UR6, c[0x0][0x390] ;  /* 0x00007200ff0677ac */ /* 0x000e240008000a00 */
[----:B0-----:R-:W-:-:S11]  /*0c90*/  DMUL R10, R10, UR6 ;  /* 0x000000060a0a7c28 */ /* 0x001fd60008000000 */
.L_x_4250:
[----:B------:R-:W-:Y:S05]  /*0ca0*/  BSYNC.RECONVERGENT B1 ;  /* 0x0000000000017941 */ /* 0x000fea0003800200 */
.L_x_4249:
[----:B-----5:R-:W-:Y:S01]  /*0cb0*/  VIADD R9, R3, 0x100 ;  /* 0x0000010003097836 */ /* 0x020fe20000000000 */
[----:B------:R-:W-:Y:S04]  /*0cc0*/  BSSY.RECONVERGENT B1, `(.L_x_4254) ;  /* 0x0000049000017945 */ /* 0x000fe80003800200 */
[----:B------:R-:W-:-:S13]  /*0cd0*/  ISETP.GE.AND P1, PT, R9, R2, PT ;  /* 0x000000020900720c */ /* 0x000fda0003f26270 */
[----:B------:R-:W-:Y:S05]  /*0ce0*/  @P1 BRA `(.L_x_4255) ;  /* 0x0000000400181947 */ /* 0x000fea0003800000 */
[----:B------:R-:W-:-:S14]  /*0cf0*/  DSETP.GTU.AND P1, PT, R18, RZ, PT ;  /* 0x000000ff1200722a */ /* 0x000fdc0003f2c000 */
        /* <DEDUP_REMOVED lines=62> */
.L_x_4258:
[----:B------:R-:W-:Y:S05]  /*10e0*/  BSYNC.RECONVERGENT B2 ;  /* 0x0000000000027941 */ /* 0x000fea0003800200 */
.L_x_4257:
[----:B------:R-:W0:Y:S02]  /*10f0*/  LDCU.64 UR6, c[0x0][0x388] ;  /* 0x00007100ff0677ac */ /* 0x000e240008000a00 */
[----:B0-----:R-:W-:-:S08]  /*1100*/  DMUL R6, R6, UR6 ;  /* 0x0000000606067c28 */ /* 0x001fd00008000000 */
[----:B------:R-:W-:Y:S01]  /*1110*/  DMUL R6, R6, R12 ;  /* 0x0000000c06067228 */ /* 0x000fe20000000000 */
[----:B------:R-:W-:Y:S10]  /*1120*/  BRA `(.L_x_4255) ;  /* 0x0000000000087947 */ /* 0x000ff40003800000 */
.L_x_4256:
[----:B------:R-:W0:Y:S02]  /*1130*/  LDCU.64 UR6, c[0x0][0x390] ;  /* 0x00007200ff0677ac */ /* 0x000e240008000a00 */
[----:B0-----:R-:W-:-:S11]  /*1140*/  DMUL R6, R6, UR6 ;  /* 0x0000000606067c28 */ /* 0x001fd60008000000 */
.L_x_4255:
[----:B------:R-:W-:Y:S05]  /*1150*/  BSYNC.RECONVERGENT B1 ;  /* 0x0000000000017941 */ /* 0x000fea0003800200 */
.L_x_4254:
[----:B------:R-:W-:-:S04]  /*1160*/  IADD3 R9, PT, PT, R3, 0x180, RZ ;  /* 0x0000018003097810 */ /* 0x000fc80007ffe0ff */
        /* <DEDUP_REMOVED lines=61> */
[----:B------:R-:W-:-:S04]  /*1540*/  @!P1 SHF.R.S32.HI R9, RZ, 0x1, R9 ;  /* 0x00000001ff099819 */ /* 0x000fc80000011409 */
[----:B------:R-:W-:Y:S01]  /*1550*/  @!P1 IADD3 R4, PT, PT, R8, -R9, RZ ;  /* 0x8000000908049210 */ /* 0x000fe20007ffe0ff */
[----:B------:R-:W-:-:S03]  /*1560*/  @!P1 IMAD R19, R9, 0x100000, R19 ;  /* 0x0010000009139824 */ /* 0x000fc600078e0213 */
[----:B------:R-:W-:Y:S01]  /*1570*/  @!P1 LEA R5, R4, 0x3ff00000, 0x14 ;  /* 0x3ff0000004059811 */ /* 0x000fe200078ea0ff */
[----:B------:R-:W-:-:S06]  /*1580*/  @!P1 IMAD.MOV.U32 R4, RZ, RZ, RZ ;  /* 0x000000ffff049224 */ /* 0x000fcc00078e00ff */
[----:B------:R-:W-:-:S11]  /*1590*/  @!P1 DMUL R12, R18, R4 ;  /* 0x00000004120c9228 */ /* 0x000fd60000000000 */
.L_x_4262:
[----:B------:R-:W-:Y:S05]  /*15a0*/  BSYNC.RECONVERGENT B1 ;  /* 0x0000000000017941 */ /* 0x000fea0003800200 */
.L_x_4261:
[----:B------:R-:W-:Y:S01]  /*15b0*/  DMUL R12, R16, R12 ;  /* 0x0000000c100c7228 */ /* 0x000fe20000000000 */
[----:B------:R-:W-:Y:S10]  /*15c0*/  BRA `(.L_x_4259) ;  /* 0x0000000000e07947 */ /* 0x000ff40003800000 */
.L_x_4260:
[----:B------:R-:W0:Y:S02]  /*15d0*/  LDCU.64 UR6, c[0x0][0x390] ;  /* 0x00007200ff0677ac */ /* 0x000e240008000a00 */
[----:B0-----:R-:W-:Y:S01]  /*15e0*/  DMUL R12, R16, UR6 ;  /* 0x00000006100c7c28 */ /* 0x001fe20008000000 */
[----:B------:R-:W-:Y:S10]  /*15f0*/  BRA `(.L_x_4259) ;  /* 0x0000000000d47947 */ /* 0x000ff40003800000 */
.L_x_4243:
[C---:B------:R-:W-:Y:S01]  /*1600*/  VIADD R21, R3.reuse, 0x100 ;  /* 0x0000010003157836 */ /* 0x040fe20000000000 */
[-C--:B------:R-:W-:Y:S01]  /*1610*/  ISETP.GE.AND P0, PT, R3, R2.reuse, PT ;  /* 0x000000020300720c */ /* 0x080fe20003f06270 */
[----:B------:R-:W-:Y:S03]  /*1620*/  BSSY.RECONVERGENT B1, `(.L_x_4263) ;  /* 0x0000010000017945 */ /* 0x000fe60003800200 */
[----:B------:R-:W-:Y:S01]  /*1630*/  ISETP.GE.AND P1, PT, R21, R2, PT ;  /* 0x000000021500720c */ /* 0x000fe20003f26270 */
[----:B------:R-:W-:-:S05]  /*1640*/  VIADD R21, R3, 0x180 ;  /* 0x0000018003157836 */ /* 0x000fca0000000000 */
[----:B------:R-:W-:Y:S01]  /*1650*/  ISETP.GE.AND P2, PT, R21, R2, PT ;  /* 0x000000021500720c */ /* 0x000fe20003f46270 */
[----:B------:R-:W-:-:S05]  /*1660*/  VIADD R21, R3, 0x80 ;  /* 0x0000008003157836 */ /* 0x000fca0000000000 */
[----:B------:R-:W-:Y:S01]  /*1670*/  ISETP.GE.AND P4, PT, R21, R2, PT ;  /* 0x000000021500720c */ /* 0x000fe20003f86270 */
[----:B------:R-:W-:-:S12]  /*1680*/  @P0 BRA `(.L_x_4264) ;  /* 0x0000000000240947 */ /* 0x000fd80003800000 */
[----:B------:R-:W0:Y:S01]  /*1690*/  LDCU.64 UR6, c[0x0][0x388] ;  /* 0x00007100ff0677ac */ /* 0x000e220008000a00 */
[C---:B-----5:R-:W-:Y:S01]  /*16a0*/  DSETP.GTU.AND P3, PT, R12.reuse, RZ, PT ;  /* 0x000000ff0c00722a */ /* 0x060fe20003f6c000 */
[----:B------:R-:W1:Y:S01]  /*16b0*/  LDCU.128 UR8, c[0x0][0x390] ;  /* 0x00007200ff0877ac */ /* 0x000e620008000c00 */
[----:B0-----:R-:W-:Y:S02]  /*16c0*/  DADD R12, R12, UR6 ;  /* 0x000000060c0c7e29 */ /* 0x001fe40008000000 */
[C---:B-1----:R-:W-:Y:S02]  /*16d0*/  DMUL R22, R14.reuse, UR10 ;  /* 0x0000000a0e167c28 */ /* 0x042fe40008000000 */
[----:B------:R-:W-:-:S06]  /*16e0*/  DMUL R14, R14, UR8 ;  /* 0x000000080e0e7c28 */ /* 0x000fcc0008000000 */
[----:B------:R-:W-:-:S10]  /*16f0*/  DMUL R12, R12, R22 ;  /* 0x000000160c0c7228 */ /* 0x000fd40000000000 */
[----:B------:R-:W-:Y:S02]  /*1700*/  FSEL R14, R14, R12, P3 ;  /* 0x0000000c0e0e7208 */ /* 0x000fe40001800000 */
[----:B------:R-:W-:-:S07]  /*1710*/  FSEL R15, R15, R13, P3 ;  /* 0x0000000d0f0f7208 */ /* 0x000fce0001800000 */
.L_x_4264:
[----:B------:R-:W-:Y:S05]  /*1720*/  BSYNC.RECONVERGENT B1 ;  /* 0x0000000000017941 */ /* 0x000fea0003800200 */
.L_x_4263:
[----:B------:R-:W-:Y:S04]  /*1730*/  BSSY.RECONVERGENT B1, `(.L_x_4265) ;  /* 0x000000b000017945 */ /* 0x000fe80003800200 */
[----:B------:R-:W-:Y:S05]  /*1740*/  @P4 BRA `(.L_x_4266) ;  /* 0x0000000000244947 */ /* 0x000fea0003800000 */
        /* <DEDUP_REMOVED lines=9> */
.L_x_4266:
[----:B------:R-:W-:Y:S05]  /*17e0*/  BSYNC.RECONVERGENT B1 ;  /* 0x0000000000017941 */ /* 0x000fea0003800200 */
.L_x_4265:
        /* <DEDUP_REMOVED lines=11> */
.L_x_4268:
[----:B------:R-:W-:Y:S05]  /*18a0*/  BSYNC.RECONVERGENT B1 ;  /* 0x0000000000017941 */ /* 0x000fea0003800200 */
.L_x_4267:
        /* <DEDUP_REMOVED lines=10> */
.L_x_4259:
[----:B------:R-:W-:Y:S05]  /*1950*/  BSYNC.RECONVERGENT B0 ;  /* 0x0000000000007941 */ /* 0x000fea0003800200 */
.L_x_4242:
[----:B-----5:R-:W0:Y:S01]  /*1960*/  @!P0 LDC.64 R4, c[0x0][0x3b0] ;  /* 0x0000ec00ff048b82 */ /* 0x020e220000000a00 */
[----:B------:R-:W-:Y:S01]  /*1970*/  @!P0 IMAD R9, R0, 0x200, R3 ;  /* 0x0000020000098824 */ /* 0x000fe200078e0203 */
[----:B------:R-:W-:Y:S01]  /*1980*/  @!P0 MOV R3, R21 ;  /* 0x0000001500038202 */ /* 0x000fe20000000f00 */
[----:B------:R-:W-:Y:S03]  /*1990*/  BSSY.RECONVERGENT B0, `(.L_x_4269) ;  /* 0x000000f000007945 */ /* 0x000fe60003800200 */
[----:B------:R-:W-:Y:S01]  /*19a0*/  ISETP.GE.AND P1, PT, R3, R2, PT ;  /* 0x000000020300720c */ /* 0x000fe20003f26270 */
[----:B0-----:R-:W-:-:S05]  /*19b0*/  @!P0 IMAD.WIDE.U32 R4, R9, 0x8, R4 ;  /* 0x0000000809048825 */ /* 0x001fca00078e0004 */
[----:B------:R0:W-:Y:S07]  /*19c0*/  @!P0 STG.E.64 desc[UR4][R4.64], R14 ;  /* 0x0000000e04008986 */ /* 0x0001ee000c101b04 */
[----:B------:R-:W-:Y:S05]  /*19d0*/  @P1 BRA `(.L_x_4270) ;  /* 0x0000000000281947 */ /* 0x000fea0003800000 */
[----:B0-----:R-:W0:Y:S01]  /*19e0*/  LDC.64 R4, c[0x0][0x3b0] ;  /* 0x0000ec00ff047b82 */ /* 0x001e220000000a00 */
[----:B------:R-:W-:Y:S02]  /*19f0*/  IMAD R9, R0, 0x200, R3 ;  /* 0x0000020000097824 */ /* 0x000fe400078e0203 */
[----:B------:R-:W-:-:S05]  /*1a00*/  VIADD R3, R3, 0x80 ;  /* 0x0000008003037836 */ /* 0x000fca0000000000 */
[----:B------:R-:W-:-:S13]  /*1a10*/  ISETP.GE.AND P0, PT, R3, R2, PT ;  /* 0x000000020300720c */ /* 0x000fda0003f06270 */
[----:B------:R-:W-:Y:S02]  /*1a20*/  @!P0 IMAD R15, R0, 0x200, R3 ;  /* 0x00000200000f8824 */ /* 0x000fe400078e0203 */
[----:B------:R-:W-:Y:S02]  /*1a30*/  @!P0 VIADD R3, R3, 0x80 ;  /* 0x0000008003038836 */ /* 0x000fe40000000000 */
[----:B0-----:R-:W-:-:S04]  /*1a40*/  IMAD.WIDE.U32 R8, R9, 0x8, R4 ;  /* 0x0000000809087825 */ /* 0x001fc800078e0004 */
[----:B------:R-:W-:Y:S01]  /*1a50*/  @!P0 IMAD.WIDE.U32 R4, R15, 0x8, R4 ;  /* 0x000000080f048825 */ /* 0x000fe200078e0004 */
[----:B------:R1:W-:Y:S04]  /*1a60*/  STG.E.64 desc[UR4][R8.64], R10 ;  /* 0x0000000a08007986 */ /* 0x0003e8000c101b04 */
[----:B------:R1:W-:Y:S02]  /*1a70*/  @!P0 STG.E.64 desc[UR4][R4.64], R6 ;  /* 0x0000000604008986 */ /* 0x0003e4000c101b04 */
.L_x_4270:
[----:B------:R-:W-:Y:S05]  /*1a80*/  BSYNC.RECONVERGENT B0 ;  /* 0x0000000000007941 */ /* 0x000fea0003800200 */
.L_x_4269:
[----:B------:R-:W-:-:S13]  /*1a90*/  ISETP.GE.AND P0, PT, R3, R2, PT ;  /* 0x000000020300720c */ /* 0x000fda0003f06270 */
[----:B------:R-:W-:Y:S05]  /*1aa0*/  @P0 EXIT ;  /* 0x000000000000094d */ /* 0x000fea0003800000 */
[----:B01----:R-:W0:Y:S01]  /*1ab0*/  LDC.64 R4, c[0x0][0x3b0] ;  /* 0x0000ec00ff047b82 */ /* 0x003e220000000a00 */
[----:B------:R-:W-:-:S04]  /*1ac0*/  IMAD R3, R0, 0x200, R3 ;  /* 0x0000020000037824 */ /* 0x000fc800078e0203 */
[----:B0-----:R-:W-:-:S05]  /*1ad0*/  IMAD.WIDE.U32 R2, R3, 0x8, R4 ;  /* 0x0000000803027825 */ /* 0x001fca00078e0004 */
[----:B------:R-:W-:Y:S01]  /*1ae0*/  STG.E.64 desc[UR4][R2.64], R12 ;  /* 0x0000000c02007986 */ /* 0x000fe2000c101b04 */
[----:B------:R-:W-:Y:S05]  /*1af0*/  EXIT ;  /* 0x000000000000794d */ /* 0x000fea0003800000 */
.L_x_4271:
        /* <DEDUP_REMOVED lines=16> */
.L_x_7963:


//--------------------- .text._ZN2at6native29vectorized_elementwise_kernelILi2EZZZNS0_60_GLOBAL__N__171e0b9f_22_ActivationEluKernel_cu_9e10b42f_306119elu_backward_kernelERNS_18TensorIteratorBaseERKN3c106ScalarES8_S8_bENKUlvE_clEvENKUlvE_clEvEUlddE_St5arrayIPcLm3EEEEviT0_T1_ --------------------------
	.section	.text._ZN2at6native29vectorized_elementwise_kernelILi2EZZZNS0_60_GLOBAL__N__171e0b9f_22_ActivationEluKernel_cu_9e10b42f_306119elu_backward_kernelERNS_18TensorIteratorBaseERKN3c106ScalarES8_S8_bENKUlvE_clEvENKUlvE_clEvEUlddE_St5arrayIPcLm3EEEEviT0_T1_,"ax",@progbits
	.align	128
        .global         _ZN2at6native29vectorized_elementwise_kernelILi2EZZZNS0_60_GLOBAL__N__171e0b9f_22_ActivationEluKernel_cu_9e10b42f_306119elu_backward_kernelERNS_18TensorIteratorBaseERKN3c106ScalarES8_S8_bENKUlvE_clEvENKUlvE_clEvEUlddE_St5arrayIPcLm3EEEEviT0_T1_
        .type           _ZN2at6native29vectorized_elementwise_kernelILi2EZZZNS0_60_GLOBAL__N__171e0b9f_22_ActivationEluKernel_cu_9e10b42f_306119elu_backward_kernelERNS_18TensorIteratorBaseERKN3c106ScalarES8_S8_bENKUlvE_clEvENKUlvE_clEvEUlddE_St5arrayIPcLm3EEEEviT0_T1_,@function
        .size           _ZN2at6native29vectorized_elementwise_kernelILi2EZZZNS0_60_GLOBAL__N__171e0b9f_22_ActivationEluKernel_cu_9e10b42f_306119elu_backward_kernelERNS_18TensorIteratorBaseERKN3c106ScalarES8_S8_bENKUlvE_clEvENKUlvE_clEvEUlddE_St5arrayIPcLm3EEEEviT0_T1_,(.L_x_7964 - _ZN2at6native29vectorized_elementwise_kernelILi2EZZZNS0_60_GLOBAL__N__171e0b9f_22_ActivationEluKernel_cu_9e10b42f_306119elu_backward_kernelERNS_18TensorIteratorBaseERKN3c106ScalarES8_S8_bENKUlvE_clEvENKUlvE_clEvEUlddE_St5arrayIPcLm3EEEEviT0_T1_)
        .other          _ZN2at6native29vectorized_elementwise_kernelILi2EZZZNS0_60_GLOBAL__N__171e0b9f_22_ActivationEluKernel_cu_9e10b42f_306119elu_backward_kernelERNS_18TensorIteratorBaseERKN3c106ScalarES8_S8_bENKUlvE_clEvENKUlvE_clEvEUlddE_St5arrayIPcLm3EEEEviT0_T1_,@"STO_CUDA_ENTRY STV_DEFAULT"
_ZN2at6native29vectorized_elementwise_kernelILi2EZZZNS0_60_GLOBAL__N__171e0b9f_22_ActivationEluKernel_cu_9e10b42f_306119elu_backward_kernelERNS_18TensorIteratorBaseERKN3c106ScalarES8_S8_bENKUlvE_clEvENKUlvE_clEvEUlddE_St5arrayIPcLm3EEEEviT0_T1_:
.text._ZN2at6native29vectorized_elementwise_kernelILi2EZZZNS0_60_GLOBAL__N__171e0b9f_22_ActivationEluKernel_cu_9e10b42f_306119elu_backward_kernelERNS_18TensorIteratorBaseERKN3c106ScalarES8_S8_bENKUlvE_clEvENKUlvE_clEvEUlddE_St5arrayIPcLm3EEEEviT0_T1_:
[----:B------:R-:W-:Y:S08]  /*0000*/  LDC R1, c[0x0][0x37c] ;  /* 0x0000df00ff017b82 */ /* 0x000ff00000000800 */
[----:B------:R-:W0:Y:S01]  /*0010*/  S2UR UR4, SR_CTAID.X ;  /* 0x00000000000479c3 */ /* 0x000e220000002500 */
[----:B------:R-:W1:Y:S01]  /*0020*/  LDCU UR5, c[0x0][0x380] ;  /* 0x00007000ff0577ac */ /* 0x000e620008000800 */
[----:B------:R-:W2:Y:S01]  /*0030*/  LDCU.64 UR10, c[0x0][0x358] ;  /* 0x00006b00ff0a77ac */ /* 0x000ea20008000a00 */
[----:B------:R-:W3:Y:S01]  /*0040*/  LDCU.U8 UR12, c[0x0][0x3a0] ;  /* 0x00007400ff0c77ac */ /* 0x000ee20008000000 */
[----:B0-----:R-:W-:-:S04]  /*0050*/  USHF.L.U32 UR4, UR4, 0xa, URZ ;  /* 0x0000000a04047899 */ /* 0x001fc800080006ff */
[----:B-1----:R-:W-:-:S04]  /*0060*/  UIADD3 UR5, UPT, UPT, -UR4, UR5, URZ ;  /* 0x0000000504057290 */ /* 0x002fc8000fffe1ff */
[----:B------:R-:W-:-:S09]  /*0070*/  UISETP.GT.U32.AND UP0, UPT, UR5, 0x3ff, UPT ;  /* 0x000003ff0500788c */ /* 0x000fd2000bf04070 */
[----:B--23--:R-:W-:Y:S05]  /*0080*/  BRA.U UP0, `(.L_x_4272) ;  /* 0x00000035007c7547 */ /* 0x00cfea000b800000 */
[----:B------:R-:W0:Y:S01]  /*0090*/  S2R R0, SR_TID.X ;  /* 0x0000000000007919 */ /* 0x000e220000002100 */
[----:B------:R-:W-:Y:S02]  /*00a0*/  CS2R R18, SRZ ;  /* 0x0000000000127805 */ /* 0x000fe4000001ff00 */
[----:B------:R-:W-:Y:S02]  /*00b0*/  CS2R R16, SRZ ;  /* 0x0000000000107805 */ /* 0x000fe4000001ff00 */
[----:B------:R-:W-:Y:S02]  /*00c0*/  CS2R R14, SRZ ;  /* 0x00000000000e7805 */ /* 0x000fe4000001ff00 */
[----:B0-----:R-:W-:Y:S01]  /*00d0*/  ISETP.GE.U32.AND P5, PT, R0, UR5, PT ;  /* 0x0000000500007c0c */ /* 0x001fe2000bfa6070 */
[----:B------:R-:W-:-:S12]  /*00e0*/  IMAD.MOV.U32 R32, RZ, RZ, R0 ;  /* 0x000000ffff207224 */ /* 0x000fd800078e0000 */
[C---:B------:R-:W-:Y:S01]  /*00f0*/  @!P5 VIADD R0, R32.reuse, 0x80 ;  /* 0x000000802000d836 */ /* 0x040fe20000000000 */
[----:B------:R-:W0:Y:S01]  /*0100*/  @!P5 LDC.64 R6, c[0x0][0x3b8] ;  /* 0x0000ee00ff06db82 */ /* 0x000e220000000a00 */
[----:B------:R-:W-:-:S03]  /*0110*/  @!P5 IADD3 R11, PT, PT, R32, UR4, RZ ;  /* 0x00000004200bdc10 */ /* 0x000fc6000fffe0ff */
[----:B------:R-:W-:-:S04]  /*0120*/  ISETP.GE.U32.AND P6, PT, R0, UR5, PT ;  /* 0x0000000500007c0c */ /* 0x000fc8000bfc6070 */
[----:B------:R-:W1:Y:S09]  /*0130*/  @!P5 LDC.64 R8, c[0x0][0x3c0] ;  /* 0x0000f000ff08db82 */ /* 0x000e720000000a00 */
[C---:B------:R-:W-:Y:S01]  /*0140*/  @!P6 VIADD R13, R0.reuse, UR4 ;  /* 0x00000004000dec36 */ /* 0x040fe20008000000 */
[----:B------:R-:W2:Y:S01]  /*0150*/  @!P6 LDC.64 R20, c[0x0][0x3b8] ;  /* 0x0000ee00ff14eb82 */ /* 0x000ea20000000a00 */
[----:B------:R-:W-:-:S05]  /*0160*/  @!P6 VIADD R0, R0, 0x80 ;  /* 0x000000800000e836 */ /* 0x000fca0000000000 */
[----:B------:R-:W-:Y:S01]  /*0170*/  ISETP.GE.U32.AND P4, PT, R0, UR5, PT ;  /* 0x0000000500007c0c */ /* 0x000fe2000bf86070 */
[C---:B0-----:R-:W-:Y:S01]  /*0180*/  @!P5 IMAD.WIDE.U32 R6, R11.reuse, 0x8, R6 ;  /* 0x000000080b06d825 */ /* 0x041fe200078e0006 */
[----:B------:R-:W0:Y:S04]  /*0190*/  @!P6 LDC.64 R24, c[0x0][0x3c0] ;  /* 0x0000f000ff18eb82 */ /* 0x000e280000000a00 */
[----:B------:R-:W5:Y:S01]  /*01a0*/  @!P5 LDG.E.64 R18, desc[UR10][R6.64] ;  /* 0x0000000a0612d981 */ /* 0x000f62000c1e1b00 */
[----:B-1----:R-:W-:-:S06]  /*01b0*/  @!P5 IMAD.WIDE.U32 R8, R11, 0x8, R8 ;  /* 0x000000080b08d825 */ /* 0x002fcc00078e0008 */
[C---:B------:R-:W-:Y:S01]  /*01c0*/  @!P4 VIADD R27, R0.reuse, UR4 ;  /* 0x00000004001bcc36 */ /* 0x040fe20008000000 */
[----:B------:R-:W1:Y:S01]  /*01d0*/  @!P4 LDC.64 R42, c[0x0][0x3b8] ;  /* 0x0000ee00ff2acb82 */ /* 0x000e620000000a00 */
[----:B------:R-:W-:Y:S01]  /*01e0*/  @!P4 VIADD R0, R0, 0x80 ;  /* 0x000000800000c836 */ /* 0x000fe20000000000 */
[----:B------:R-:W5:Y:S01]  /*01f0*/  @!P5 LDG.E.64 R16, desc[UR10][R8.64] ;  /* 0x0000000a0810d981 */ /* 0x000f62000c1e1b00 */
[----:B--2---:R-:W-:-:S03]  /*0200*/  @!P6 IMAD.WIDE.U32 R20, R13, 0x8, R20 ;  /* 0x000000080d14e825 */ /* 0x004fc600078e0014 */
[----:B------:R-:W-:Y:S02]  /*0210*/  ISETP.GE.U32.AND P3, PT, R0, UR5, PT ;  /* 0x0000000500007c0c */ /* 0x000fe4000bf66070 */
[----:B------:R-:W2:Y:S01]  /*0220*/  @!P4 LDC.64 R40, c[0x0][0x3c0] ;  /* 0x0000f000ff28cb82 */ /* 0x000ea20000000a00 */
[----:B------:R-:W-:Y:S01]  /*0230*/  CS2R R10, SRZ ;  /* 0x00000000000a7805 */ /* 0x000fe2000001ff00 */
[----:B------:R3:W5:Y:S01]  /*0240*/  @!P6 LDG.E.64 R14, desc[UR10][R20.64] ;  /* 0x0000000a140ee981 */ /* 0x000762000c1e1b00 */
[----:B0-----:R-:W-:Y:S01]  /*0250*/  @!P6 IMAD.WIDE.U32 R24, R13, 0x8, R24 ;  /* 0x000000080d18e825 */ /* 0x001fe200078e0018 */
[----:B------:R-:W-:-:S07]  /*0260*/  CS2R R12, SRZ ;  /* 0x00000000000c7805 */ /* 0x000fce000001ff00 */
[C---:B------:R-:W-:Y:S01]  /*0270*/  @!P3 VIADD R5, R0.reuse, UR4 ;  /* 0x000000040005bc36 */ /* 0x040fe20008000000 */
[----:B------:R-:W0:Y:S01]  /*0280*/  @!P3 LDC.64 R44, c[0x0][0x3b8] ;  /* 0x0000ee00ff2cbb82 */ /* 0x000e220000000a00 */
[----:B------:R-:W-:Y:S01]  /*0290*/  @!P3 VIADD R0, R0, 0x80 ;  /* 0x000000800000b836 */ /* 0x000fe20000000000 */
[----:B------:R-:W5:Y:S04]  /*02a0*/  @!P6 LDG.E.64 R12, desc[UR10][R24.64] ;  /* 0x0000000a180ce981 */ /* 0x000f68000c1e1b00 */
[C---:B------:R-:W-:Y:S02]  /*02b0*/  ISETP.GE.U32.AND P2, PT, R0.reuse, UR5, PT ;  /* 0x0000000500007c0c */ /* 0x040fe4000bf46070 */
[----:B------:R-:W4:Y:S11]  /*02c0*/  @!P3 LDC.64 R2, c[0x0][0x3c0] ;  /* 0x0000f000ff02bb82 */ /* 0x000f360000000a00 */
[C---:B------:R-:W-:Y:S01]  /*02d0*/  @!P2 VIADD R39, R0.reuse, UR4 ;  /* 0x000000040027ac36 */ /* 0x040fe20008000000 */
[----:B------:R-:W4:Y:S01]  /*02e0*/  @!P2 LDC.64 R22, c[0x0][0x3b8] ;  /* 0x0000ee00ff16ab82 */ /* 0x000f220000000a00 */
[----:B------:R-:W-:-:S05]  /*02f0*/  @!P2 VIADD R0, R0, 0x80 ;  /* 0x000000800000a836 */ /* 0x000fca0000000000 */
[C---:B------:R-:W-:Y:S02]  /*0300*/  ISETP.GE.U32.AND P1, PT, R0.reuse, UR5, PT ;  /* 0x0000000500007c0c */ /* 0x040fe4000bf26070 */
[----:B------:R-:W4:Y:S11]  /*0310*/  @!P2 LDC.64 R28, c[0x0][0x3c0] ;  /* 0x0000f000ff1cab82 */ /* 0x000f360000000a00 */
[C---:B------:R-:W-:Y:S01]  /*0320*/  @!P1 VIADD R37, R0.reuse, UR4 ;  /* 0x0000000400259c36 */ /* 0x040fe20008000000 */
[----:B------:R-:W4:Y:S01]  /*0330*/  @!P1 LDC.64 R34, c[0x0][0x3b8] ;  /* 0x0000ee00ff229b82 */ /* 0x000f220000000a00 */
[----:B------:R-:W-:-:S05]  /*0340*/  @!P1 VIADD R0, R0, 0x80 ;  /* 0x0000008000009836 */ /* 0x000fca0000000000 */
[C---:B------:R-:W-:Y:S01]  /*0350*/  ISETP.GE.U32.AND P0, PT, R0.reuse, UR5, PT ;  /* 0x0000000500007c0c */ /* 0x040fe2000bf06070 */
[C---:B-1----:R-:W-:Y:S01]  /*0360*/  @!P4 IMAD.WIDE.U32 R42, R27.reuse, 0x8, R42 ;  /* 0x000000081b2ac825 */ /* 0x042fe200078e002a */
[----:B------:R-:W1:Y:S03]  /*0370*/  @!P1 LDC.64 R30, c[0x0][0x3c0] ;  /* 0x0000f000ff1e9b82 */ /* 0x000e660000000a00 */
[----:B--2---:R-:W-:Y:S01]  /*0380*/  @!P4 IMAD.WIDE.U32 R40, R27, 0x8, R40 ;  /* 0x000000081b28c825 */ /* 0x004fe200078e0028 */
[----:B------:R2:W5:Y:S07]  /*0390*/  @!P4 LDG.E.64 R10, desc[UR10][R42.64] ;  /* 0x0000000a2a0ac981 */ /* 0x00056e000c1e1b00 */
[C---:B------:R-:W-:Y:S01]  /*03a0*/  @!P0 VIADD R33, R0.reuse, UR4 ;  /* 0x0000000400218c36 */ /* 0x040fe20008000000 */
[----:B---3--:R-:W3:Y:S01]  /*03b0*/  @!P0 LDC.64 R20, c[0x0][0x3b8] ;  /* 0x0000ee00ff148b82 */ /* 0x008ee20000000a00 */
[----:B------:R-:W-:-:S05]  /*03c0*/  @!P0 VIADD R0, R0, 0x80 ;  /* 0x0000008000008836 */ /* 0x000fca0000000000 */
[----:B------:R-:W-:Y:S01]  /*03d0*/  ISETP.GE.U32.AND P5, PT, R0, UR5, PT ;  /* 0x0000000500007c0c */ /* 0x000fe2000bfa6070 */
[----:B0-----:R-:W-:-:S04]  /*03e0*/  @!P3 IMAD.WIDE.U32 R44, R5, 0x8, R44 ;  /* 0x00000008052cb825 */ /* 0x001fc800078e002c */
[----:B----4-:R-:W-:Y:S01]  /*03f0*/  @!P3 IMAD.WIDE.U32 R26, R5, 0x8, R2 ;  /* 0x00000008051ab825 */ /* 0x010fe200078e0002 */
[----:B------:R-:W-:-:S03]  /*0400*/  CS2R R4, SRZ ;  /* 0x0000000000047805 */ /* 0x000fc6000001ff00 */
[C---:B--2---:R-:W-:Y:S02]  /*0410*/  @!P2 IMAD.WIDE.U32 R42, R39.reuse, 0x8, R22 ;  /* 0x00000008272aa825 */ /* 0x044fe400078e0016 */
[----:B------:R-:W0:Y:S01]  /*0420*/  @!P0 LDC.64 R22, c[0x0][0x3c0] ;  /* 0x0000f000ff168b82 */ /* 0x000e220000000a00 */
[----:B------:R2:W5:Y:S07]  /*0430*/  @!P3 LDG.E.64 R4, desc[UR10][R26.64] ;  /* 0x0000000a1a04b981 */ /* 0x00056e000c1e1b00 */
[----:B------:R-:W4:Y:S08]  /*0440*/  @!P5 LDC.64 R24, c[0x0][0x3b8] ;  /* 0x0000ee00ff18db82 */ /* 0x000f300000000a00 */
[----:B--2---:R-:W2:Y:S01]  /*0450*/  @!P5 LDC.64 R26, c[0x0][0x3c0] ;  /* 0x0000f000ff1adb82 */ /* 0x004ea20000000a00 */
[----:B------:R-:W-:Y:S01]  /*0460*/  CS2R R8, SRZ ;  /* 0x0000000000087805 */ /* 0x000fe2000001ff00 */
[----:B------:R-:W-:Y:S01]  /*0470*/  @!P2 IMAD.WIDE.U32 R38, R39, 0x8, R28 ;  /* 0x000000082726a825 */ /* 0x000fe200078e001c */
[----:B------:R-:W-:-:S02]  /*0480*/  CS2R R28, SRZ ;  /* 0x00000000001c7805 */ /* 0x000fc4000001ff00 */
[----:B------:R-:W-:Y:S02]  /*0490*/  CS2R R6, SRZ ;  /* 0x0000000000067805 */ /* 0x000fe4000001ff00 */
[----:B------:R-:W-:Y:S01]  /*04a0*/  CS2R R2, SRZ ;  /* 0x0000000000027805 */ /* 0x000fe2000001ff00 */
[----:B------:R1:W5:Y:S04]  /*04b0*/  @!P4 LDG.E.64 R8, desc[UR10][R40.64] ;  /* 0x0000000a2808c981 */ /* 0x000368000c1e1b00 */
[----:B------:R3:W5:Y:S04]  /*04c0*/  @!P2 LDG.E.64 R28, desc[UR10][R38.64] ;  /* 0x0000000a261ca981 */ /* 0x000768000c1e1b00 */
[----:B------:R-:W5:Y:S01]  /*04d0*/  @!P3 LDG.E.64 R6, desc[UR10][R44.64] ;  /* 0x0000000a2c06b981 */ /* 0x000f62000c1e1b00 */
[----:B-1----:R-:W-:Y:S01]  /*04e0*/  @!P1 IMAD.WIDE.U32 R40, R37, 0x8, R34 ;  /* 0x0000000825289825 */ /* 0x002fe200078e0022 */
[----:B------:R-:W-:-:S02]  /*04f0*/  CS2R R34, SRZ ;  /* 0x0000000000227805 */ /* 0x000fc4000001ff00 */
[----:B------:R0:W5:Y:S01]  /*0500*/  @!P2 LDG.E.64 R2, desc[UR10][R42.64] ;  /* 0x0000000a2a02a981 */ /* 0x000162000c1e1b00 */
[----:B---3--:R-:W-:-:S03]  /*0510*/  @!P0 IMAD.WIDE.U32 R38, R33, 0x8, R20 ;  /* 0x0000000821268825 */ /* 0x008fc600078e0014 */
[----:B------:R1:W5:Y:S01]  /*0520*/  @!P1 LDG.E.64 R34, desc[UR10][R40.64] ;  /* 0x0000000a28229981 */ /* 0x000362000c1e1b00 */
[----:B------:R-:W-:Y:S02]  /*0530*/  @!P5 VIADD R21, R0, UR4 ;  /* 0x000000040015dc36 */ /* 0x000fe40008000000 */
[----:B0-----:R-:W-:Y:S01]  /*0540*/  @!P0 IMAD.WIDE.U32 R42, R33, 0x8, R22 ;  /* 0x00000008212a8825 */ /* 0x001fe200078e0016 */
[----:B------:R-:W-:-:S03]  /*0550*/  CS2R R22, SRZ ;  /* 0x0000000000167805 */ /* 0x000fc6000001ff00 */
[----:B----4-:R-:W-:Y:S01]  /*0560*/  @!P5 IMAD.WIDE.U32 R44, R21, 0x8, R24 ;  /* 0x00000008152cd825 */ /* 0x010fe200078e0018 */
[----:B------:R-:W-:-:S03]  /*0570*/  CS2R R24, SRZ ;  /* 0x0000000000187805 */ /* 0x000fc6000001ff00 */
[----:B-1----:R-:W-:Y:S01]  /*0580*/  @!P1 IMAD.WIDE.U32 R40, R37, 0x8, R30 ;  /* 0x0000000825289825 */ /* 0x002fe200078e001e */
[----:B------:R-:W-:Y:S02]  /*0590*/  CS2R R36, SRZ ;  /* 0x0000000000247805 */ /* 0x000fe4000001ff00 */
[----:B------:R-:W-:Y:S01]  /*05a0*/  CS2R R30, SRZ ;  /* 0x00000000001e7805 */ /* 0x000fe2000001ff00 */
[----:B------:R0:W5:Y:S01]  /*05b0*/  @!P0 LDG.E.64 R24, desc[UR10][R42.64] ;  /* 0x0000000a2a188981 */ /* 0x000162000c1e1b00 */
[----:B--2---:R-:W-:Y:S01]  /*05c0*/  @!P5 IMAD.WIDE.U32 R26, R21, 0x8, R26 ;  /* 0x00000008151ad825 */ /* 0x004fe200078e001a */
[----:B------:R-:W-:Y:S02]  /*05d0*/  CS2R R20, SRZ ;  /* 0x0000000000147805 */ /* 0x000fe4000001ff00 */
[----:B------:R0:W5:Y:S04]  /*05e0*/  @!P1 LDG.E.64 R36, desc[UR10][R40.64] ;  /* 0x0000000a28249981 */ /* 0x000168000c1e1b00 */
[----:B------:R0:W5:Y:S04]  /*05f0*/  @!P0 LDG.E.64 R30, desc[UR10][R38.64] ;  /* 0x0000000a261e8981 */ /* 0x000168000c1e1b00 */
[----:B------:R0:W5:Y:S04]  /*0600*/  @!P5 LDG.E.64 R22, desc[UR10][R44.64] ;  /* 0x0000000a2c16d981 */ /* 0x000168000c1e1b00 */
[----:B------:R0:W5:Y:S01]  /*0610*/  @!P5 LDG.E.64 R20, desc[UR10][R26.64] ;  /* 0x0000000a1a14d981 */ /* 0x000162000c1e1b00 */
[----:B------:R-:W-:Y:S01]  /*0620*/  UISETP.NE.AND UP0, UPT, UR12, URZ, UPT ;  /* 0x000000ff0c00728c */ /* 0x000fe2000bf05270 */
[----:B------:R-:W-:Y:S08]  /*0630*/  BSSY.RECONVERGENT B0, `(.L_x_4273) ;  /* 0x00002c9000007945 */ /* 0x000ff00003800200 */
[----:B0-----:R-:W-:Y:S05]  /*0640*/  BRA.U UP0, `(.L_x_4274) ;  /* 0x0000002500687547 */ /* 0x001fea000b800000 */
[----:B------:R-:W-:Y:S01]  /*0650*/  ISETP.GE.U32.AND P0, PT, R32, UR5, PT ;  /* 0x0000000520007c0c */ /* 0x000fe2000bf06070 */
[----:B------:R-:W-:-:S12]  /*0660*/  BSSY.RECONVERGENT B1, `(.L_x_4275) ;  /* 0x0000048000017945 */ /* 0x000fd80003800200 */
        /* <DEDUP_REMOVED lines=49> */
[----:B------:R-:W-:Y:S01]  /*0980*/  LEA R39, R26, R41, 0x14 ;  /* 0x000000291a277211 */ /* 0x000fe200078ea0ff */
        /* <DEDUP_REMOVED lines=14> */
.L_x_4279:
[----:B------:R-:W-:Y:S05]  /*0a70*/  BSYNC.RECONVERGENT B2 ;  /* 0x0000000000027941 */ /* 0x000fea0003800200 */
.L_x_4278:
[----:B------:R-:W0:Y:S02]  /*0a80*/  LDCU.64 UR6, c[0x0][0x388] ;  /* 0x00007100ff0677ac */ /* 0x000e240008000a00 */
[----:B0-----:R-:W-:-:S08]  /*0a90*/  DMUL R18, R18, UR6 ;  /* 0x0000000612127c28 */ /* 0x001fd00008000000 */
[----:B------:R-:W-:Y:S01]  /*0aa0*/  DMUL R18, R18, R38 ;  /* 0x0000002612127228 */ /* 0x000fe20000000000 */
[----:B------:R-:W-:Y:S10]  /*0ab0*/  BRA `(.L_x_4276) ;  /* 0x0000000000087947 */ /* 0x000ff40003800000 */
.L_x_4277:
[----:B------:R-:W0:Y:S02]  /*0ac0*/  LDCU.64 UR6, c[0x0][0x390] ;  /* 0x00007200ff0677ac */ /* 0x000e240008000a00 */
[----:B0-----:R-:W-:-:S11]  /*0ad0*/  DMUL R18, R18, UR6 ;  /* 0x0000000612127c28 */ /* 0x001fd60008000000 */
.L_x_4276:
[----:B------:R-:W-:Y:S05]  /*0ae0*/  BSYNC.RECONVERGENT B1 ;  /* 0x0000000000017941 */ /* 0x000fea0003800200 */
.L_x_4275:
[----:B------:R-:W-:Y:S01]  /*0af0*/  VIADD R0, R32, 0x80 ;  /* 0x0000008020007836 */ /* 0x000fe20000000000 */
[----:B------:R-:W-:Y:S04]  /*0b00*/  BSSY.RECONVERGENT B1, `(.L_x_4280) ;  /* 0x0000049000017945 */ /* 0x000fe80003800200 */
[----:B------:R-:W-:-:S13]  /*0b10*/  ISETP.GE.U32.AND P1, PT, R0, UR5, PT ;  /* 0x0000000500007c0c */ /* 0x000fda000bf26070 */
        /* <DEDUP_REMOVED lines=64> */
.L_x_4284:
[----:B------:R-:W-:Y:S05]  /*0f20*/  BSYNC.RECONVERGENT B2 ;  /* 0x0000000000027941 */ /* 0x000fea0003800200 */
.L_x_4283:
[----:B------:R-:W0:Y:S02]  /*0f30*/  LDCU.64 UR6, c[0x0][0x388] ;  /* 0x00007100ff0677ac */ /* 0x000e240008000a00 */
[----:B0-----:R-:W-:-:S08]  /*0f40*/  DMUL R14, R14, UR6 ;  /* 0x000000060e0e7c28 */ /* 0x001fd00008000000 */
[----:B------:R-:W-:Y:S01]  /*0f50*/  DMUL R14, R14, R26 ;  /* 0x0000001a0e0e7228 */ /* 0x000fe20000000000 */
[----:B------:R-:W-:Y:S10]  /*0f60*/  BRA `(.L_x_4281) ;  /* 0x0000000000087947 */ /* 0x000ff40003800000 */
.L_x_4282:
[----:B------:R-:W0:Y:S02]  /*0f70*/  LDCU.64 UR6, c[0x0][0x390] ;  /* 0x00007200ff0677ac */ /* 0x000e240008000a00 */
[----:B0-----:R-:W-:-:S11]  /*0f80*/  DMUL R14, R14, UR6 ;  /* 0x000000060e0e7c28 */ /* 0x001fd60008000000 */
.L_x_4281:
[----:B------:R-:W-:Y:S05]  /*0f90*/  BSYNC.RECONVERGENT B1 ;  /* 0x0000000000017941 */ /* 0x000fea0003800200 */
.L_x_4280:
[----:B-----5:R-:W-:Y:S01]  /*0fa0*/  VIADD R12, R32, 0x100 ;  /* 0x00000100200c7836 */ /* 0x020fe20000000000 */
[----:B------:R-:W-:Y:S04]  /*0fb0*/  BSSY.RECONVERGENT B1, `(.L_x_4285) ;  /* 0x0000049000017945 */ /* 0x000fe80003800200 */
[----:B------:R-:W-:-:S13]  /*0fc0*/  ISETP.GE.U32.AND P1, PT, R12, UR5, PT ;  /* 0x000000050c007c0c */ /* 0x000fda000bf26070 */
        /* <DEDUP_REMOVED lines=64> */
.L_x_4289:
[----:B------:R-:W-:Y:S05]  /*13d0*/  BSYNC.RECONVERGENT B2 ;  /* 0x0000000000027941 */ /* 0x000fea0003800200 */
.L_x_4288:
[----:B------:R-:W0:Y:S02]  /*13e0*/  LDCU.64 UR6, c[0x0][0x388] ;  /* 0x00007100ff0677ac */ /* 0x000e240008000a00 */
[----:B0-----:R-:W-:-:S08]  /*13f0*/  DMUL R10, R10, UR6 ;  /* 0x000000060a0a7c28 */ /* 0x001fd00008000000 */
[----:B------:R-:W-:Y:S01]  /*1400*/  DMUL R10, R10, R16 ;  /* 0x000000100a0a7228 */ /* 0x000fe20000000000 */
[----:B------:R-:W-:Y:S10]  /*1410*/  BRA `(.L_x_4286) ;  /* 0x0000000000087947 */ /* 0x000ff40003800000 */
.L_x_4287:
[----:B------:R-:W0:Y:S02]  /*1420*/  LDCU.64 UR6, c[0x0][0x390] ;  /* 0x00007200ff0677ac */ /* 0x000e240008000a00 */
[----:B0-----:R-:W-:-:S11]  /*1430*/  DMUL R10, R10, UR6 ;  /* 0x000000060a0a7c28 */ /* 0x001fd60008000000 */
.L_x_4286:
[----:B------:R-:W-:Y:S05]  /*1440*/  BSYNC.RECONVERGENT B1 ;  /* 0x0000000000017941 */ /* 0x000fea0003800200 */
.L_x_4285:
[----:B------:R-:W-:Y:S01]  /*1450*/  VIADD R8, R32, 0x180 ;  /* 0x0000018020087836 */ /* 0x000fe20000000000 */
        /* <DEDUP_REMOVED lines=66> */
.L_x_4294:
[----:B------:R-:W-:Y:S05]  /*1880*/  BSYNC.RECONVERGENT B2 ;  /* 0x0000000000027941 */ /* 0x000fea0003800200 */
.L_x_4293:
[----:B------:R-:W0:Y:S02]  /*1890*/  LDCU.64 UR6, c[0x0][0x388] ;  /* 0x00007100ff0677ac */ /* 0x000e240008000a00 */
[----:B0-----:R-:W-:-:S08]  /*18a0*/  DMUL R6, R6, UR6 ;  /* 0x0000000606067c28 */ /* 0x001fd00008000000 */
[----:B------:R-:W-:Y:S01]  /*18b0*/  DMUL R6, R6, R12 ;  /* 0x0000000c06067228 */ /* 0x000fe20000000000 */
[----:B------:R-:W-:Y:S10]  /*18c0*/  BRA `(.L_x_4291) ;  /* 0x0000000000087947 */ /* 0x000ff40003800000 */
.L_x_4292:
[----:B------:R-:W0:Y:S02]  /*18d0*/  LDCU.64 UR6, c[0x0][0x390] ;  /* 0x00007200ff0677ac */ /* 0x000e240008000a00 */
[----:B0-----:R-:W-:-:S11]  /*18e0*/  DMUL R6, R6, UR6 ;  /* 0x0000000606067c28 */ /* 0x001fd60008000000 */
.L_x_4291:
[----:B------:R-:W-:Y:S05]  /*18f0*/  BSYNC.RECONVERGENT B1 ;  /* 0x0000000000017941 */ /* 0x000fea0003800200 */
.L_x_4290:
        /* <DEDUP_REMOVED lines=68> */
.L_x_4299:
[----:B------:R-:W-:Y:S05]  /*1d40*/  BSYNC.RECONVERGENT B2 ;  /* 0x0000000000027941 */ /* 0x000fea0003800200 */
.L_x_4298:
[----:B------:R-:W0:Y:S02]  /*1d50*/  LDCU.64 UR6, c[0x0][0x388] ;  /* 0x00007100ff0677ac */ /* 0x000e240008000a00 */
[----:B0-----:R-:W-:-:S08]  /*1d60*/  DMUL R2, R2, UR6 ;  /* 0x0000000602027c28 */ /* 0x001fd00008000000 */
[----:B------:R-:W-:Y:S01]  /*1d70*/  DMUL R2, R2, R8 ;  /* 0x0000000802027228 */ /* 0x000fe20000000000 */
[----:B------:R-:W-:Y:S10]  /*1d80*/  BRA `(.L_x_4296) ;  /* 0x0000000000087947 */ /* 0x000ff40003800000 */
.L_x_4297:
[----:B------:R-:W0:Y:S02]  /*1d90*/  LDCU.64 UR6, c[0x0][0x390] ;  /* 0x00007200ff0677ac */ /* 0x000e240008000a00 */
[----:B0-----:R-:W-:-:S11]  /*1da0*/  DMUL R2, R2, UR6 ;  /* 0x0000000602027c28 */ /* 0x001fd60008000000 */
.L_x_4296:
[----:B------:R-:W-:Y:S05]  /*1db0*/  BSYNC.RECONVERGENT B1 ;  /* 0x0000000000017941 */ /* 0x000fea0003800200 */
.L_x_4295:
        /* <DEDUP_REMOVED lines=68> */
.L_x_4304:
[----:B------:R-:W-:Y:S05]  /*2200*/  BSYNC.RECONVERGENT B2 ;  /* 0x0000000000027941 */ /* 0x000fea0003800200 */
.L_x_4303:
[----:B------:R-:W0:Y:S02]  /*2210*/  LDCU.64 UR6, c[0x0][0x388] ;  /* 0x00007100ff0677ac */ /* 0x000e240008000a00 */
[----:B0-----:R-:W-:-:S08]  /*2220*/  DMUL R34, R34, UR6 ;  /* 0x0000000622227c28 */ /* 0x001fd00008000000 */
[----:B------:R-:W-:Y:S01]  /*2230*/  DMUL R34, R34, R8 ;  /* 0x0000000822227228 */ /* 0x000fe20000000000 */
[----:B------:R-:W-:Y:S10]  /*2240*/  BRA `(.L_x_4301) ;  /* 0x0000000000087947 */ /* 0x000ff40003800000 */
.L_x_4302:
[----:B------:R-:W0:Y:S02]  /*2250*/  LDCU.64 UR6, c[0x0][0x390] ;  /* 0x00007200ff0677ac */ /* 0x000e240008000a00 */
[----:B0-----:R-:W-:-:S11]  /*2260*/  DMUL R34, R34, UR6 ;  /* 0x0000000622227c28 */ /* 0x001fd60008000000 */
.L_x_4301:
[----:B------:R-:W-:Y:S05]  /*2270*/  BSYNC.RECONVERGENT B1 ;  /* 0x0000000000017941 */ /* 0x000fea0003800200 */
.L_x_4300:
        /* <DEDUP_REMOVED lines=68> */
.L_x_4309:
[----:B------:R-:W-:Y:S05]  /*26c0*/  BSYNC.RECONVERGENT B2 ;  /* 0x0000000000027941 */ /* 0x000fea0003800200 */
.L_x_4308:
[----:B------:R-:W0:Y:S02]  /*26d0*/  LDCU.64 UR6, c[0x0][0x388] ;  /* 0x00007100ff0677ac */ /* 0x000e240008000a00 */
[----:B0-----:R-:W-:-:S08]  /*26e0*/  DMUL R30, R30, UR6 ;  /* 0x000000061e1e7c28 */ /* 0x001fd00008000000 */
[----:B------:R-:W-:Y:S01]  /*26f0*/  DMUL R30, R30, R8 ;  /* 0x000000081e1e7228 */ /* 0x000fe20000000000 */
[----:B------:R-:W-:Y:S10]  /*2700*/  BRA `(.L_x_4306) ;  /* 0x0000000000087947 */ /* 0x000ff40003800000 */
.L_x_4307:
[----:B------:R-:W0:Y:S02]  /*2710*/  LDCU.64 UR6, c[0x0][0x390] ;  /* 0x00007200ff0677ac */ /* 0x000e240008000a00 */
[----:B0-----:R-:W-:-:S11]  /*2720*/  DMUL R30, R30, UR6 ;  /* 0x000000061e1e7c28 */ /* 0x001fd60008000000 */
.L_x_4306:
[----:B------:R-:W-:Y:S05]  /*2730*/  BSYNC.RECONVERGENT B1 ;  /* 0x0000000000017941 */ /* 0x000fea0003800200 */
.L_x_4305:
[----:B------:R-:W-:-:S05]  /*2740*/  VIADD R4, R32, 0x380 ;  /* 0x0000038020047836 */ /* 0x000fca0000000000 */
[----:B------:R-:W-:-:S13]  /*2750*/  ISETP.GE.U32.AND P1, PT, R4, UR5, PT ;  /* 0x0000000504007c0c */ /* 0x000fda000bf26070 */
[----:B------:R-:W-:Y:S05]  /*2760*/  @P1 BRA `(.L_x_4310) ;  /* 0x0000000800d41947 */ /* 0x000fea0003800000 */
[----:B------:R-:W-:-:S14]  /*2770*/  DSETP.GTU.AND P1, PT, R20, RZ, PT ;  /* 0x000000ff1400722a */ /* 0x000fdc0003f2c000 */
        /* <DEDUP_REMOVED lines=65> */
.L_x_4313:
[----:B------:R-:W-:Y:S05]  /*2b90*/  BSYNC.RECONVERGENT B1 ;  /* 0x0000000000017941 */ /* 0x000fea0003800200 */
.L_x_4312:
[----:B------:R-:W-:Y:S01]  /*2ba0*/  DMUL R22, R22, R8 ;  /* 0x0000000816167228 */ /* 0x000fe20000000000 */
[----:B------:R-:W-:Y:S10]  /*2bb0*/  BRA `(.L_x_4310) ;  /* 0x0000000400c07947 */ /* 0x000ff40003800000 */
.L_x_4311:
[----:B------:R-:W0:Y:S02]  /*2bc0*/  LDCU.64 UR6, c[0x0][0x390] ;  /* 0x00007200ff0677ac */ /* 0x000e240008000a00 */
[----:B0-----:R-:W-:Y:S01]  /*2bd0*/  DMUL R22, R22, UR6 ;  /* 0x0000000616167c28 */ /* 0x001fe20008000000 */
[----:B------:R-:W-:Y:S10]  /*2be0*/  BRA `(.L_x_4310) ;  /* 0x0000000400b47947 */ /* 0x000ff40003800000 */
.L_x_4274:
[----:B------:R-:W-:Y:S01]  /*2bf0*/  ISETP.GE.U32.AND P0, PT, R32, UR5, PT ;  /* 0x0000000520007c0c */ /* 0x000fe2000bf06070 */
[----:B------:R-:W-:-:S12]  /*2c00*/  BSSY.RECONVERGENT B1, `(.L_x_4314) ;  /* 0x000000b000017945 */ /* 0x000fd80003800200 */
        /* <DEDUP_REMOVED lines=10> */
.L_x_4315:
[----:B------:R-:W-:Y:S05]  /*2cb0*/  BSYNC.RECONVERGENT B1 ;  /* 0x0000000000017941 */ /* 0x000fea0003800200 */
.L_x_4314:
[----:B------:R-:W-:Y:S01]  /*2cc0*/  VIADD R0, R32, 0x80 ;  /* 0x0000008020007836 */ /* 0x000fe20000000000 */
[----:B------:R-:W-:Y:S04]  /*2cd0*/  BSSY.RECONVERGENT B1, `(.L_x_4316) ;  /* 0x000000c000017945 */ /* 0x000fe80003800200 */
[----:B------:R-:W-:-:S13]  /*2ce0*/  ISETP.GE.U32.AND P1, PT, R0, UR5, PT ;  /* 0x0000000500007c0c */ /* 0x000fda000bf26070 */
        /* <DEDUP_REMOVED lines=10> */
.L_x_4317:
[----:B------:R-:W-:Y:S05]  /*2d90*/  BSYNC.RECONVERGENT B1 ;  /* 0x0000000000017941 */ /* 0x000fea0003800200 */
.L_x_4316:
[----:B-----5:R-:W-:Y:S01]  /*2da0*/  IADD3 R12, PT, PT, R32, 0x100, RZ ;  /* 0x00000100200c7810 */ /* 0x020fe20007ffe0ff */
[----:B------:R-:W-:Y:S03]  /*2db0*/  BSSY.RECONVERGENT B1, `(.L_x_4318) ;  /* 0x0000016000017945 */ /* 0x000fe60003800200 */
[----:B------:R-:W-:Y:S01]  /*2dc0*/  ISETP.GE.U32.AND P6, PT, R12, UR5, PT ;  /* 0x000000050c007c0c */ /* 0x000fe2000bfc6070 */
[----:B------:R-:W-:-:S05]  /*2dd0*/  VIADD R12, R32, 0x180 ;  /* 0x00000180200c7836 */ /* 0x000fca0000000000 */
        /* <DEDUP_REMOVED lines=9> */
[----:B------:R-:W-:-:S12]  /*2e70*/  @P6 BRA `(.L_x_4319) ;  /* 0x0000000000246947 */ /* 0x000fd80003800000 */
[----:B------:R-:W0:Y:S01]  /*2e80*/  LDCU.64 UR6, c[0x0][0x388] ;  /* 0x00007100ff0677ac */ /* 0x000e220008000a00 */
[C---:B------:R-:W-:Y:S01]  /*2e90*/  DSETP.GTU.AND P6, PT, R8.reuse, RZ, PT ;  /* 0x000000ff0800722a */ /* 0x040fe20003fcc000 */
[----:B------:R-:W1:Y:S01]  /*2ea0*/  LDCU.128 UR12, c[0x0][0x390] ;  /* 0x00007200ff0c77ac */ /* 0x000e620008000c00 */
[----:B0-----:R-:W-:Y:S02]  /*2eb0*/  DADD R12, R8, UR6 ;  /* 0x00000006080c7e29 */ /* 0x001fe40008000000 */
[C---:B-1----:R-:W-:Y:S02]  /*2ec0*/  DMUL R16, R10.reuse, UR14 ;  /* 0x0000000e0a107c28 */ /* 0x042fe40008000000 */
[----:B------:R-:W-:-:S06]  /*2ed0*/  DMUL R10, R10, UR12 ;  /* 0x0000000c0a0a7c28 */ /* 0x000fcc0008000000 */
[----:B------:R-:W-:-:S10]  /*2ee0*/  DMUL R12, R12, R16 ;  /* 0x000000100c0c7228 */ /* 0x000fd40000000000 */
[----:B------:R-:W-:Y:S02]  /*2ef0*/  FSEL R10, R10, R12, P6 ;  /* 0x0000000c0a0a7208 */ /* 0x000fe40003000000 */
[----:B------:R-:W-:-:S07]  /*2f00*/  FSEL R11, R11, R13, P6 ;  /* 0x0000000d0b0b7208 */ /* 0x000fce0003000000 */
.L_x_4319:
[----:B------:R-:W-:Y:S05]  /*2f10*/  BSYNC.RECONVERGENT B1 ;  /* 0x0000000000017941 */ /* 0x000fea0003800200 */
.L_x_4318:
[----:B------:R-:W-:Y:S04]  /*2f20*/  BSSY.RECONVERGENT B1, `(.L_x_4320) ;  /* 0x000000b000017945 */ /* 0x000fe80003800200 */
[----:B------:R-:W-:Y:S05]  /*2f30*/  @P1 BRA `(.L_x_4321) ;  /* 0x0000000000241947 */ /* 0x000fea0003800000 */
        /* <DEDUP_REMOVED lines=9> */
.L_x_4321:
[----:B------:R-:W-:Y:S05]  /*2fd0*/  BSYNC.RECONVERGENT B1 ;  /* 0x0000000000017941 */ /* 0x000fea0003800200 */
.L_x_4320:
        /* <DEDUP_REMOVED lines=11> */
.L_x_4323:
[----:B------:R-:W-:Y:S05]  /*3090*/  BSYNC.RECONVERGENT B1 ;  /* 0x0000000000017941 */ /* 0x000fea0003800200 */
.L_x_4322:
        /* <DEDUP_REMOVED lines=11> */
.L_x_4325:
[----:B------:R-:W-:Y:S05]  /*3150*/  BSYNC.RECONVERGENT B1 ;  /* 0x0000000000017941 */ /* 0x000fea0003800200 */
.L_x_4324:
        /* <DEDUP_REMOVED lines=11> */
.L_x_4327:
[----:B------:R-:W-:Y:S05]  /*3210*/  BSYNC.RECONVERGENT B1 ;  /* 0x0000000000017941 */ /* 0x000fea0003800200 */
.L_x_4326:
        /* <DEDUP_REMOVED lines=10> */
.L_x_4310:
[----:B------:R-:W-:Y:S05]  /*32c0*/  BSYNC.RECONVERGENT B0 ;  /* 0x0000000000007941 */ /* 0x000fea0003800200 */
.L_x_4273:
[----:B------:R-:W0:Y:S01]  /*32d0*/  @!P0 LDC.64 R4, c[0x0][0x3b0] ;  /* 0x0000ec00ff048b82 */ /* 0x000e220000000a00 */
[----:B------:R-:W-:Y:S01]  /*32e0*/  @!P0 VIADD R9, R32, UR4 ;  /* 0x0000000420098c36 */ /* 0x000fe20008000000 */
[----:B------:R-:W-:Y:S01]  /*32f0*/  BSSY.RECONVERGENT B0, `(.L_x_4328) ;  /* 0x0000030000007945 */ /* 0x000fe20003800200 */
[----:B------:R-:W-:-:S03]  /*3300*/  @!P0 IMAD.MOV.U32 R32, RZ, RZ, R0 ;  /* 0x000000ffff208224 */ /* 0x000fc600078e0000 */
[----:B------:R-:W-:Y:S01]  /*3310*/  BSSY.RELIABLE B1, `(.L_x_4329) ;  /* 0x0000027000017945 */ /* 0x000fe20003800100 */
[----:B0-----:R-:W-:-:S05]  /*3320*/  @!P0 IMAD.WIDE.U32 R4, R9, 0x8, R4 ;  /* 0x0000000809048825 */ /* 0x001fca00078e0004 */
[----:B------:R0:W-:Y:S01]  /*3330*/  @!P0 STG.E.64 desc[UR10][R4.64], R18 ;  /* 0x0000001204008986 */ /* 0x0001e2000c101b0a */
[----:B------:R-:W-:-:S13]  /*3340*/  ISETP.GE.U32.AND P0, PT, R32, UR5, PT ;  /* 0x0000000520007c0c */ /* 0x000fda000bf06070 */
[----:B0-----:R-:W-:Y:S05]  /*3350*/  @P0 BRA `(.L_x_4330) ;  /* 0x0000000000300947 */ /* 0x001fea0003800000 */
[----:B------:R-:W0:Y:S01]  /*3360*/  LDC.64 R4, c[0x0][0x3b0] ;  /* 0x0000ec00ff047b82 */ /* 0x000e220000000a00 */
[C---:B------:R-:W-:Y:S02]  /*3370*/  VIADD R9, R32.reuse, UR4 ;  /* 0x0000000420097c36 */ /* 0x040fe40008000000 */
[----:B------:R-:W-:-:S05]  /*3380*/  VIADD R32, R32, 0x80 ;  /* 0x0000008020207836 */ /* 0x000fca0000000000 */
[----:B------:R-:W-:Y:S01]  /*3390*/  ISETP.GE.U32.AND P0, PT, R32, UR5, PT ;  /* 0x0000000520007c0c */ /* 0x000fe2000bf06070 */
[----:B0-----:R-:W-:-:S05]  /*33a0*/  IMAD.WIDE.U32 R4, R9, 0x8, R4 ;  /* 0x0000000809047825 */ /* 0x001fca00078e0004 */
[----:B------:R0:W-:Y:S07]  /*33b0*/  STG.E.64 desc[UR10][R4.64], R14 ;  /* 0x0000000e04007986 */ /* 0x0001ee000c101b0a */
[----:B------:R-:W-:Y:S05]  /*33c0*/  @P0 BRA `(.L_x_4331) ;  /* 0x0000000000300947 */ /* 0x000fea0003800000 */
[----:B0-----:R-:W0:Y:S01]  /*33d0*/  LDC.64 R4, c[0x0][0x3b0] ;  /* 0x0000ec00ff047b82 */ /* 0x001e220000000a00 */
[C---:B------:R-:W-:Y:S01]  /*33e0*/  IADD3 R9, PT, PT, R32.reuse, UR4, RZ ;  /* 0x0000000420097c10 */ /* 0x040fe2000fffe0ff */
[----:B------:R-:W-:-:S04]  /*33f0*/  VIADD R32, R32, 0x80 ;  /* 0x0000008020207836 */ /* 0x000fc80000000000 */
[----:B0-----:R-:W-:-:S05]  /*3400*/  IMAD.WIDE.U32 R4, R9, 0x8, R4 ;  /* 0x0000000809047825 */ /* 0x001fca00078e0004 */
[----:B------:R0:W-:Y:S02]  /*3410*/  STG.E.64 desc[UR10][R4.64], R10 ;  /* 0x0000000a04007986 */ /* 0x0001e4000c101b0a */
.L_x_4330:
[----:B------:R-:W-:-:S13]  /*3420*/  ISETP.GE.U32.AND P0, PT, R32, UR5, PT ;  /* 0x0000000520007c0c */ /* 0x000fda000bf06070 */
[----:B------:R-:W-:Y:S05]  /*3430*/  @P0 BRA `(.L_x_4332) ;  /* 0x0000000000300947 */ /* 0x000fea0003800000 */
[----:B0-----:R-:W0:Y:S01]  /*3440*/  LDC.64 R4, c[0x0][0x3b0] ;  /* 0x0000ec00ff047b82 */ /* 0x001e220000000a00 */
[C---:B------:R-:W-:Y:S02]  /*3450*/  VIADD R9, R32.reuse, UR4 ;  /* 0x0000000420097c36 */ /* 0x040fe40008000000 */
[----:B------:R-:W-:Y:S02]  /*3460*/  VIADD R32, R32, 0x80 ;  /* 0x0000008020207836 */ /* 0x000fe40000000000 */
[----:B0-----:R-:W-:-:S05]  /*3470*/  IMAD.WIDE.U32 R4, R9, 0x8, R4 ;  /* 0x0000000809047825 */ /* 0x001fca00078e0004 */
[----:B------:R1:W-:Y:S02]  /*3480*/  STG.E.64 desc[UR10][R4.64], R6 ;  /* 0x0000000604007986 */ /* 0x0003e4000c101b0a */
.L_x_4331:
[----:B------:R-:W-:-:S13]  /*3490*/  ISETP.GE.U32.AND P0, PT, R32, UR5, PT ;  /* 0x0000000520007c0c */ /* 0x000fda000bf06070 */
[----:B------:R-:W-:Y:S05]  /*34a0*/  @P0 BRA `(.L_x_4333) ;  /* 0x0000000000340947 */ /* 0x000fea0003800000 */
[----:B01----:R-:W0:Y:S01]  /*34b0*/  LDC.64 R4, c[0x0][0x3b0] ;  /* 0x0000ec00ff047b82 */ /* 0x003e220000000a00 */
[C---:B------:R-:W-:Y:S02]  /*34c0*/  VIADD R7, R32.reuse, UR4 ;  /* 0x0000000420077c36 */ /* 0x040fe40008000000 */
[----:B------:R-:W-:Y:S02]  /*34d0*/  VIADD R32, R32, 0x80 ;  /* 0x0000008020207836 */ /* 0x000fe40000000000 */
[----:B0-----:R-:W-:-:S05]  /*34e0*/  IMAD.WIDE.U32 R4, R7, 0x8, R4 ;  /* 0x0000000807047825 */ /* 0x001fca00078e0004 */
[----:B------:R1:W-:Y:S02]  /*34f0*/  STG.E.64 desc[UR10][R4.64], R2 ;  /* 0x0000000204007986 */ /* 0x0003e4000c101b0a */
.L_x_4332:
[----:B------:R-:W-:-:S13]  /*3500*/  ISETP.GE.U32.AND P0, PT, R32, UR5, PT ;  /* 0x0000000520007c0c */ /* 0x000fda000bf06070 */
[----:B------:R-:W-:Y:S05]  /*3510*/  @P0 BREAK.RELIABLE B1 ;  /* 0x0000000000010942 */ /* 0x000fea0003800100 */
[----:B------:R-:W-:Y:S05]  /*3520*/  @P0 BRA `(.L_x_4334) ;  /* 0x0000000000300947 */ /* 0x000fea0003800000 */
[----:B-1----:R-:W1:Y:S01]  /*3530*/  LDC.64 R2, c[0x0][0x3b0] ;  /* 0x0000ec00ff027b82 */ /* 0x002e620000000a00 */
[C---:B0-----:R-:W-:Y:S02]  /*3540*/  VIADD R5, R32.reuse, UR4 ;  /* 0x0000000420057c36 */ /* 0x041fe40008000000 */
[----:B------:R-:W-:Y:S02]  /*3550*/  VIADD R32, R32, 0x80 ;  /* 0x0000008020207836 */ /* 0x000fe40000000000 */
[----:B-1----:R-:W-:-:S05]  /*3560*/  IMAD.WIDE.U32 R2, R5, 0x8, R2 ;  /* 0x0000000805027825 */ /* 0x002fca00078e0002 */
[----:B------:R2:W-:Y:S02]  /*3570*/  STG.E.64 desc[UR10][R2.64], R34 ;  /* 0x0000002202007986 */ /* 0x0005e4000c101b0a */
.L_x_4333:
[----:B------:R-:W-:Y:S05]  /*3580*/  BSYNC.RELIABLE B1 ;  /* 0x0000000000017941 */ /* 0x000fea0003800100 */
.L_x_4329:
[----:B------:R-:W-:-:S13]  /*3590*/  ISETP.GE.U32.AND P0, PT, R32, UR5, PT ;  /* 0x0000000520007c0c */ /* 0x000fda000bf06070 */
[----:B--2---:R-:W2:Y:S01]  /*35a0*/  @!P0 LDC.64 R2, c[0x0][0x3b0] ;  /* 0x0000ec00ff028b82 */ /* 0x004ea20000000a00 */
[C---:B01----:R-:W-:Y:S02]  /*35b0*/  @!P0 VIADD R5, R32.reuse, UR4 ;  /* 0x0000000420058c36 */ /* 0x043fe40008000000 */
[----:B------:R-:W-:Y:S02]  /*35c0*/  @!P0 VIADD R32, R32, 0x80 ;  /* 0x0000008020208836 */ /* 0x000fe40000000000 */
[----:B--2---:R-:W-:-:S05]  /*35d0*/  @!P0 IMAD.WIDE.U32 R2, R5, 0x8, R2 ;  /* 0x0000000805028825 */ /* 0x004fca00078e0002 */
[----:B------:R2:W-:Y:S02]  /*35e0*/  @!P0 STG.E.64 desc[UR10][R2.64], R30 ;  /* 0x0000001e02008986 */ /* 0x0005e4000c101b0a */
.L_x_4334:
[----:B------:R-:W-:Y:S05]  /*35f0*/  BSYNC.RECONVERGENT B0 ;  /* 0x0000000000007941 */ /* 0x000fea0003800200 */
.L_x_4328:
[----:B------:R-:W-:Y:S05]  /*3600*/  WARPSYNC.ALL ;  /* 0x0000000000007948 */ /* 0x000fea0003800000 */
[----:B------:R-:W-:-:S13]  /*3610*/  ISETP.GE.U32.AND P0, PT, R32, UR5, PT ;  /* 0x0000000520007c0c */ /* 0x000fda000bf06070 */
[----:B------:R-:W-:Y:S05]  /*3620*/  @P0 EXIT ;  /* 0x000000000000094d */ /* 0x000fea0003800000 */
[----:B-12---:R-:W1:Y:S01]  /*3630*/  LDC.64 R2, c[0x0][0x3b0] ;  /* 0x0000ec00ff027b82 */ /* 0x006e620000000a00 */
[----:B0-----:R-:W-:-:S05]  /*3640*/  IADD3 R5, PT, PT, R32, UR4, RZ ;  /* 0x0000000420057c10 */ /* 0x001fca000fffe0ff */
[----:B-1----:R-:W-:-:S05]  /*3650*/  IMAD.WIDE.U32 R2, R5, 0x8, R2 ;  /* 0x0000000805027825 */ /* 0x002fca00078e0002 */
[----:B------:R-:W-:Y:S01]  /*3660*/  STG.E.64 desc[UR10][R2.64], R22 ;  /* 0x0000001602007986 */ /* 0x000fe2000c101b0a */
[----:B------:R-:W-:Y:S05]  /*3670*/  EXIT ;  /* 0x000000000000794d */ /* 0x000fea0003800000 */
.L_x_4272:
[----:B------:R-:W0:Y:S01]  /*3680*/  S2R R5, SR_TID.X ;  /* 0x0000000000057919 */ /* 0x000e220000002100 */
[----:B------:R-:W1:Y:S01]  /*3690*/  LDCU.64 UR6, c[0x0][0x3b8] ;  /* 0x00007700ff0677ac */ /* 0x000e620008000a00 */
[----:B------:R-:W2:Y:S01]  /*36a0*/  LDCU.64 UR8, c[0x0][0x3c0] ;  /* 0x00007800ff0877ac */ /* 0x000ea20008000a00 */
[----:B-1----:R-:W-:Y:S02]  /*36b0*/  UIMAD.WIDE.U32 UR6, UR4, 0x8, UR6 ;  /* 0x00000008040678a5 */ /* 0x002fe4000f8e0006 */
[----:B--2---:R-:W-:-:S04]  /*36c0*/  UIMAD.WIDE.U32 UR8, UR4, 0x8, UR8 ;  /* 0x00000008040878a5 */ /* 0x004fc8000f8e0008 */
[----:B------:R-:W-:Y:S02]  /*36d0*/  IMAD.U32 R2, RZ, RZ, UR6 ;  /* 0x00000006ff027e24 */ /* 0x000fe4000f8e00ff */
[----:B------:R-:W-:Y:S02]  /*36e0*/  IMAD.U32 R3, RZ, RZ, UR7 ;  /* 0x00000007ff037e24 */ /* 0x000fe4000f8e00ff */
[----:B------:R-:W-:Y:S02]  /*36f0*/  IMAD.U32 R36, RZ, RZ, UR8 ;  /* 0x00000008ff247e24 */ /* 0x000fe4000f8e00ff */
[----:B------:R-:W-:Y:S02]  /*3700*/  IMAD.U32 R37, RZ, RZ, UR9 ;  /* 0x00000009ff257e24 */ /* 0x000fe4000f8e00ff */
[----:B0-----:R-:W-:-:S04]  /*3710*/  IMAD.WIDE.U32 R2, R5, 0x10, R2 ;  /* 0x0000001005027825 */ /* 0x001fc800078e0002 */
[----:B------:R-:W-:Y:S01]  /*3720*/  IMAD.WIDE.U32 R36, R5, 0x10, R36 ;  /* 0x0000001005247825 */ /* 0x000fe200078e0024 */
[----:B------:R0:W5:Y:S04]  /*3730*/  LDG.E.128 R20, desc[UR10][R2.64] ;  /* 0x0000000a02147981 */ /* 0x000168000c1e1d00 */
[----:B------:R0:W5:Y:S04]  /*3740*/  LDG.E.128 R16, desc[UR10][R2.64+0x800] ;  /* 0x0008000a02107981 */ /* 0x000168000c1e1d00 */
[----:B------:R0:W5:Y:S04]  /*3750*/  LDG.E.128 R4, desc[UR10][R2.64+0x1000] ;  /* 0x0010000a02047981 */ /* 0x000168000c1e1d00 */
[----:B------:R0:W5:Y:S04]  /*3760*/  LDG.E.128 R8, desc[UR10][R2.64+0x1800] ;  /* 0x0018000a02087981 */ /* 0x000168000c1e1d00 */
[----:B------:R0:W5:Y:S04]  /*3770*/  LDG.E.128 R32, desc[UR10][R36.64] ;  /* 0x0000000a24207981 */ /* 0x000168000c1e1d00 */
[----:B------:R0:W5:Y:S04]  /*3780*/  LDG.E.128 R28, desc[UR10][R36.64+0x800] ;  /* 0x0008000a241c7981 */ /* 0x000168000c1e1d00 */
[----:B------:R0:W5:Y:S04]  /*3790*/  LDG.E.128 R24, desc[UR10][R36.64+0x1000] ;  /* 0x0010000a24187981 */ /* 0x000168000c1e1d00 */
[----:B------:R0:W5:Y:S01]  /*37a0*/  LDG.E.128 R12, desc[UR10][R36.64+0x1800] ;  /* 0x0018000a240c7981 */ /* 0x000162000c1e1d00 */
[----:B------:R-:W-:Y:S01]  /*37b0*/  UISETP.NE.AND UP0, UPT, UR12, URZ, UPT ;  /* 0x000000ff0c00728c */ /* 0x000fe2000bf05270 */
[----:B------:R-:W-:Y:S08]  /*37c0*/  BSSY.RECONVERGENT B0, `(.L_x_4335) ;  /* 0x000027d000007945 */ /* 0x000ff00003800200 */
[----:B0-----:R-:W-:Y:S05]  /*37d0*/  BRA.U UP0, `(.L_x_4336) ;  /* 0x0000002100fc7547 */ /* 0x001fea000b800000 */
[----:B-----5:R-:W-:Y:S01]  /*37e0*/  DSETP.GTU.AND P0, PT, R32, RZ, PT ;  /* 0x000000ff2000722a */ /* 0x020fe20003f0c000 */
[----:B------:R-:W-:-:S13]  /*37f0*/  BSSY.RECONVERGENT B1, `(.L_x_4337) ;  /* 0x0000046000017945 */ /* 0x000fda0003800200 */
        /* <DEDUP_REMOVED lines=62> */
.L_x_4340:
[----:B------:R-:W-:Y:S05]  /*3be0*/  BSYNC.RECONVERGENT B2 ;  /* 0x0000000000027941 */ /* 0x000fea0003800200 */
.L_x_4339:
[----:B------:R-:W0:Y:S02]  /*3bf0*/  LDCU.64 UR6, c[0x0][0x388] ;  /* 0x00007100ff0677ac */ /* 0x000e240008000a00 */
[----:B0-----:R-:W-:-:S08]  /*3c00*/  DMUL R20, R20, UR6 ;  /* 0x0000000614147c28 */ /* 0x001fd00008000000 */
[----:B------:R-:W-:Y:S01]  /*3c10*/  DMUL R20, R20, R36 ;  /* 0x0000002414147228 */ /* 0x000fe20000000000 */
[----:B------:R-:W-:Y:S10]  /*3c20*/  BRA `(.L_x_4341) ;  /* 0x0000000000087947 */ /* 0x000ff40003800000 */
.L_x_4338:
[----:B------:R-:W0:Y:S02]  /*3c30*/  LDCU.64 UR6, c[0x0][0x390] ;  /* 0x00007200ff0677ac */ /* 0x000e240008000a00 */
[----:B0-----:R-:W-:-:S11]  /*3c40*/  DMUL R20, R20, UR6 ;  /* 0x0000000614147c28 */ /* 0x001fd60008000000 */
.L_x_4341:
[----:B------:R-:W-:Y:S05]  /*3c50*/  BSYNC.RECONVERGENT B1 ;  /* 0x0000000000017941 */ /* 0x000fea0003800200 */
.L_x_4337:
[----:B------:R-:W-:Y:S01]  /*3c60*/  DSETP.GTU.AND P0, PT, R34, RZ, PT ;  /* 0x000000ff2200722a */ /* 0x000fe20003f0c000 */
        /* <DEDUP_REMOVED lines=63> */
.L_x_4345:
[----:B------:R-:W-:Y:S05]  /*4060*/  BSYNC.RECONVERGENT B2 ;  /* 0x0000000000027941 */ /* 0x000fea0003800200 */
.L_x_4344:
[----:B------:R-:W0:Y:S02]  /*4070*/  LDCU.64 UR6, c[0x0][0x388] ;  /* 0x00007100ff0677ac */ /* 0x000e240008000a00 */
[----:B0-----:R-:W-:-:S08]  /*4080*/  DMUL R22, R22, UR6 ;  /* 0x0000000616167c28 */ /* 0x001fd00008000000 */
[----:B------:R-:W-:Y:S01]  /*4090*/  DMUL R22, R22, R32 ;  /* 0x0000002016167228 */ /* 0x000fe20000000000 */
[----:B------:R-:W-:Y:S10]  /*40a0*/  BRA `(.L_x_4346) ;  /* 0x0000000000087947 */ /* 0x000ff40003800000 */
.L_x_4343:
[----:B------:R-:W0:Y:S02]  /*40b0*/  LDCU.64 UR6, c[0x0][0x390] ;  /* 0x00007200ff0677ac */ /* 0x000e240008000a00 */
[----:B0-----:R-:W-:-:S11]  /*40c0*/  DMUL R22, R22, UR6 ;  /* 0x0000000616167c28 */ /* 0x001fd60008000000 */
.L_x_4346:
[----:B------:R-:W-:Y:S05]  /*40d0*/  BSYNC.RECONVERGENT B1 ;  /* 0x0000000000017941 */ /* 0x000fea0003800200 */
.L_x_4342:
        /* <DEDUP_REMOVED lines=64> */
.L_x_4350:
[----:B------:R-:W-:Y:S05]  /*44e0*/  BSYNC.RECONVERGENT B2 ;  /* 0x0000000000027941 */ /* 0x000fea0003800200 */
.L_x_4349:
[----:B------:R-:W0:Y:S02]  /*44f0*/  LDCU.64 UR6, c[0x0][0x388] ;  /* 0x00007100ff0677ac */ /* 0x000e240008000a00 */
[----:B0-----:R-:W-:-:S08]  /*4500*/  DMUL R16, R16, UR6 ;  /* 0x0000000610107c28 */ /* 0x001fd00008000000 */
[----:B------:R-:W-:Y:S01]  /*4510*/  DMUL R16, R16, R32 ;  /* 0x0000002010107228 */ /* 0x000fe20000000000 */
[----:B------:R-:W-:Y:S10]  /*4520*/  BRA `(.L_x_4351) ;  /* 0x0000000000087947 */ /* 0x000ff40003800000 */
.L_x_4348:
[----:B------:R-:W0:Y:S02]  /*4530*/  LDCU.64 UR6, c[0x0][0x390] ;  /* 0x00007200ff0677ac */ /* 0x000e240008000a00 */
[----:B0-----:R-:W-:-:S11]  /*4540*/  DMUL R16, R16, UR6 ;  /* 0x0000000610107c28 */ /* 0x001fd60008000000 */
.L_x_4351:
[----:B------:R-:W-:Y:S05]  /*4550*/  BSYNC.RECONVERGENT B1 ;  /* 0x0000000000017941 */ /* 0x000fea0003800200 */
.L_x_4347:
        /* <DEDUP_REMOVED lines=64> */
.L_x_4355:
[----:B------:R-:W-:Y:S05]  /*4960*/  BSYNC.RECONVERGENT B2 ;  /* 0x0000000000027941 */ /* 0x000fea0003800200 */
.L_x_4354:
[----:B------:R-:W0:Y:S02]  /*4970*/  LDCU.64 UR6, c[0x0][0x388] ;  /* 0x00007100ff0677ac */ /* 0x000e240008000a00 */
[----:B0-----:R-:W-:-:S08]  /*4980*/  DMUL R18, R18, UR6 ;  /* 0x0000000612127c28 */ /* 0x001fd00008000000 */
[----:B------:R-:W-:Y:S01]  /*4990*/  DMUL R18, R18, R28 ;  /* 0x0000001c12127228 */ /* 0x000fe20000000000 */
[----:B------:R-:W-:Y:S10]  /*49a0*/  BRA `(.L_x_4356) ;  /* 0x0000000000087947 */ /* 0x000ff40003800000 */
.L_x_4353:
[----:B------:R-:W0:Y:S02]  /*49b0*/  LDCU.64 UR6, c[0x0][0x390] ;  /* 0x00007200ff0677ac */ /* 0x000e240008000a00 */
[----:B0-----:R-:W-:-:S11]  /*49c0*/  DMUL R18, R18, UR6 ;  /* 0x0000000612127c28 */ /* 0x001fd60008000000 */
.L_x_4356:
[----:B------:R-:W-:Y:S05]  /*49d0*/  BSYNC.RECONVERGENT B1 ;  /* 0x0000000000017941 */ /* 0x000fea0003800200 */
.L_x_4352:
        /* <DEDUP_REMOVED lines=64> */
.L_x_4360:
[----:B------:R-:W-:Y:S05]  /*4de0*/  BSYNC.RECONVERGENT B2 ;  /* 0x0000000000027941 */ /* 0x000fea0003800200 */
.L_x_4359:
[----:B------:R-:W0:Y:S02]  /*4df0*/  LDCU.64 UR6, c[0x0][0x388] ;  /* 0x00007100ff0677ac */ /* 0x000e240008000a00 */
[----:B0-----:R-:W-:-:S08]  /*4e00*/  DMUL R4, R4, UR6 ;  /* 0x0000000604047c28 */ /* 0x001fd00008000000 */
[----:B------:R-:W-:Y:S01]  /*4e10*/  DMUL R4, R4, R28 ;  /* 0x0000001c04047228 */ /* 0x000fe20000000000 */
[----:B------:R-:W-:Y:S10]  /*4e20*/  BRA `(.L_x_4361) ;  /* 0x0000000000087947 */ /* 0x000ff40003800000 */
.L_x_4358:
[----:B------:R-:W0:Y:S02]  /*4e30*/  LDCU.64 UR6, c[0x0][0x390] ;  /* 0x00007200ff0677ac */ /* 0x000e240008000a00 */
[----:B0-----:R-:W-:-:S11]  /*4e40*/  DMUL R4, R4, UR6 ;  /* 0x0000000604047c28 */ /* 0x001fd60008000000 */
.L_x_4361:
[----:B------:R-:W-:Y:S05]  /*4e50*/  BSYNC.RECONVERGENT B1 ;  /* 0x0000000000017941 */ /* 0x000fea0003800200 */
.L_x_4357:
        /* <DEDUP_REMOVED lines=64> */
.L_x_4365:
[----:B------:R-:W-:Y:S05]  /*5260*/  BSYNC.RECONVERGENT B2 ;  /* 0x0000000000027941 */ /* 0x000fea0003800200 */
.L_x_4364:
[----:B------:R-:W0:Y:S02]  /*5270*/  LDCU.64 UR6, c[0x0][0x388] ;  /* 0x00007100ff0677ac */ /* 0x000e240008000a00 */
[----:B0-----:R-:W-:-:S08]  /*5280*/  DMUL R6, R6, UR6 ;  /* 0x0000000606067c28 */ /* 0x001fd00008000000 */
[----:B------:R-:W-:Y:S01]  /*5290*/  DMUL R6, R6, R24 ;  /* 0x0000001806067228 */ /* 0x000fe20000000000 */
[----:B------:R-:W-:Y:S10]  /*52a0*/  BRA `(.L_x_4366) ;  /* 0x0000000000087947 */ /* 0x000ff40003800000 */
.L_x_4363:
[----:B------:R-:W0:Y:S02]  /*52b0*/  LDCU.64 UR6, c[0x0][0x390] ;  /* 0x00007200ff0677ac */ /* 0x000e240008000a00 */
[----:B0-----:R-:W-:-:S11]  /*52c0*/  DMUL R6, R6, UR6 ;  /* 0x0000000606067c28 */ /* 0x001fd60008000000 */
.L_x_4366:
[----:B------:R-:W-:Y:S05]  /*52d0*/  BSYNC.RECONVERGENT B1 ;  /* 0x0000000000017941 */ /* 0x000fea0003800200 */
.L_x_4362:
        /* <DEDUP_REMOVED lines=64> */
.L_x_4370:
[----:B------:R-:W-:Y:S05]  /*56e0*/  BSYNC.RECONVERGENT B2 ;  /* 0x0000000000027941 */ /* 0x000fea0003800200 */
.L_x_4369:
[----:B------:R-:W0:Y:S02]  /*56f0*/  LDCU.64 UR6, c[0x0][0x388] ;  /* 0x00007100ff0677ac */ /* 0x000e240008000a00 */
[----:B0-----:R-:W-:-:S08]  /*5700*/  DMUL R8, R8, UR6 ;  /* 0x0000000608087c28 */ /* 0x001fd00008000000 */
[----:B------:R-:W-:Y:S01]  /*5710*/  DMUL R8, R8, R24 ;  /* 0x0000001808087228 */ /* 0x000fe20000000000 */
[----:B------:R-:W-:Y:S10]  /*5720*/  BRA `(.L_x_4371) ;  /* 0x0000000000087947 */ /* 0x000ff40003800000 */
.L_x_4368:
[----:B------:R-:W0:Y:S02]  /*5730*/  LDCU.64 UR6, c[0x0][0x390] ;  /* 0x00007200ff0677ac */ /* 0x000e240008000a00 */
[----:B0-----:R-:W-:-:S11]  /*5740*/  DMUL R8, R8, UR6 ;  /* 0x0000000608087c28 */ /* 0x001fd60008000000 */
.L_x_4371:
[----:B------:R-:W-:Y:S05]  /*5750*/  BSYNC.RECONVERGENT B1 ;  /* 0x0000000000017941 */ /* 0x000fea0003800200 */
.L_x_4367:
        /* <DEDUP_REMOVED lines=65> */
.L_x_4374:
[----:B------:R-:W-:Y:S05]  /*5b70*/  BSYNC.RECONVERGENT B1 ;  /* 0x0000000000017941 */ /* 0x000fea0003800200 */
.L_x_4373:
[----:B------:R-:W-:Y:S01]  /*5b80*/  DMUL R10, R10, R24 ;  /* 0x000000180a0a7228 */ /* 0x000fe20000000000 */
[----:B------:R-:W-:Y:S10]  /*5b90*/  BRA `(.L_x_4375) ;  /* 0x0000000000fc7947 */ /* 0x000ff40003800000 */
.L_x_4372:
[----:B------:R-:W0:Y:S02]  /*5ba0*/  LDCU.64 UR6, c[0x0][0x390] ;  /* 0x00007200ff0677ac */ /* 0x000e240008000a00 */
[----:B0-----:R-:W-:Y:S01]  /*5bb0*/  DMUL R10, R10, UR6 ;  /* 0x000000060a0a7c28 */ /* 0x001fe20008000000 */
[----:B------:R-:W-:Y:S10]  /*5bc0*/  BRA `(.L_x_4375) ;  /* 0x0000000000f07947 */ /* 0x000ff40003800000 */
.L_x_4336:
[----:B------:R-:W0:Y:S01]  /*5bd0*/  LDCU.64 UR6, c[0x0][0x388] ;  /* 0x00007100ff0677ac */ /* 0x000e220008000a00 */
[----:B-----5:R-:W-:Y:S02]  /*5be0*/  DSETP.GTU.AND P6, PT, R32, RZ, PT ;  /* 0x000000ff2000722a */ /* 0x020fe40003fcc000 */
[----:B------:R-:W-:Y:S01]  /*5bf0*/  DSETP.GTU.AND P4, PT, R28, RZ, PT ;  /* 0x000000ff1c00722a */ /* 0x000fe20003f8c000 */
[----:B------:R-:W1:Y:S01]  /*5c00*/  LDCU.128 UR12, c[0x0][0x390] ;  /* 0x00007200ff0c77ac */ /* 0x000e620008000c00 */
[----:B------:R-:W-:Y:S02]  /*5c10*/  DSETP.GTU.AND P5, PT, R34, RZ, PT ;  /* 0x000000ff2200722a */ /* 0x000fe40003fac000 */
[----:B------:R-:W-:Y:S02]  /*5c20*/  DSETP.GTU.AND P3, PT, R30, RZ, PT ;  /* 0x000000ff1e00722a */ /* 0x000fe40003f6c000 */
[----:B------:R-:W-:Y:S02]  /*5c30*/  DSETP.GTU.AND P2, PT, R24, RZ, PT ;  /* 0x000000ff1800722a */ /* 0x000fe40003f4c000 */
[----:B------:R-:W-:-:S02]  /*5c40*/  DSETP.GTU.AND P1, PT, R26, RZ, PT ;  /* 0x000000ff1a00722a */ /* 0x000fc40003f2c000 */
[----:B------:R-:W-:Y:S02]  /*5c50*/  DSETP.GTU.AND P0, PT, R12, RZ, PT ;  /* 0x000000ff0c00722a */ /* 0x000fe40003f0c000 */
[----:B0-----:R-:W-:Y:S02]  /*5c60*/  DADD R2, R32, UR6 ;  /* 0x0000000620027e29 */ /* 0x001fe40008000000 */
[----:B------:R-:W-:Y:S02]  /*5c70*/  DADD R36, R34, UR6 ;  /* 0x0000000622247e29 */ /* 0x000fe40008000000 */
[----:B-1----:R-:W-:Y:S02]  /*5c80*/  DMUL R38, R20, UR14 ;  /* 0x0000000e14267c28 */ /* 0x002fe40008000000 */
[----:B------:R-:W-:Y:S02]  /*5c90*/  DMUL R40, R22, UR14 ;  /* 0x0000000e16287c28 */ /* 0x000fe40008000000 */
[----:B------:R-:W-:-:S02]  /*5ca0*/  DADD R32, R28, UR6 ;  /* 0x000000061c207e29 */ /* 0x000fc40008000000 */
[----:B------:R-:W-:Y:S02]  /*5cb0*/  DMUL R34, R16, UR14 ;  /* 0x0000000e10227c28 */ /* 0x000fe40008000000 */
[----:B------:R-:W-:Y:S02]  /*5cc0*/  DMUL R28, R38, R2 ;  /* 0x00000002261c7228 */ /* 0x000fe40000000000 */
[----:B------:R-:W-:Y:S02]  /*5cd0*/  DMUL R2, R40, R36 ;  /* 0x0000002428027228 */ /* 0x000fe40000000000 */
[----:B------:R-:W-:Y:S02]  /*5ce0*/  DMUL R36, R20, UR12 ;  /* 0x0000000c14247c28 */ /* 0x000fe40008000000 */
[----:B------:R-:W-:Y:S02]  /*5cf0*/  DMUL R20, R34, R32 ;  /* 0x0000002022147228 */ /* 0x000fe40000000000 */
[----:B------:R-:W-:-:S02]  /*5d00*/  DADD R32, R12, UR6 ;  /* 0x000000060c207e29 */ /* 0x000fc40008000000 */
[----:B------:R-:W-:Y:S02]  /*5d10*/  DADD R30, R30, UR6 ;  /* 0x000000061e1e7e29 */ /* 0x000fe40008000000 */
[----:B------:R-:W-:Y:S02]  /*5d20*/  DADD R24, R24, UR6 ;  /* 0x0000000618187e29 */ /* 0x000fe40008000000 */
[----:B------:R-:W-:Y:S01]  /*5d30*/  FSEL R28, R36, R28, P6 ;  /* 0x0000001c241c7208 */ /* 0x000fe20003000000 */
[----:B------:R-:W-:Y:S01]  /*5d40*/  DADD R26, R26, UR6 ;  /* 0x000000061a1a7e29 */ /* 0x000fe20008000000 */
[----:B------:R-:W-:Y:S01]  /*5d50*/  FSEL R29, R37, R29, P6 ;  /* 0x0000001d251d7208 */ /* 0x000fe20003000000 */
[----:B------:R-:W-:Y:S02]  /*5d60*/  DSETP.GTU.AND P6, PT, R14, RZ, PT ;  /* 0x000000ff0e00722a */ /* 0x000fe40003fcc000 */
[----:B------:R-:W-:Y:S02]  /*5d70*/  DMUL R40, R18, UR14 ;  /* 0x0000000e12287c28 */ /* 0x000fe40008000000 */
[----:B------:R-:W-:-:S02]  /*5d80*/  DMUL R38, R4, UR14 ;  /* 0x0000000e04267c28 */ /* 0x000fc40008000000 */
[----:B------:R-:W-:Y:S02]  /*5d90*/  DMUL R36, R6, UR14 ;  /* 0x0000000e06247c28 */ /* 0x000fe40008000000 */
[----:B------:R-:W-:Y:S02]  /*5da0*/  DMUL R12, R8, UR14 ;  /* 0x0000000e080c7c28 */ /* 0x000fe40008000000 */
[----:B------:R-:W-:Y:S02]  /*5db0*/  DADD R14, R14, UR6 ;  /* 0x000000060e0e7e29 */ /* 0x000fe40008000000 */
[----:B------:R-:W-:Y:S02]  /*5dc0*/  DMUL R34, R10, UR14 ;  /* 0x0000000e0a227c28 */ /* 0x000fe40008000000 */
[----:B------:R-:W-:Y:S02]  /*5dd0*/  DMUL R16, R16, UR12 ;  /* 0x0000000c10107c28 */ /* 0x000fe40008000000 */
[----:B------:R-:W-:-:S02]  /*5de0*/  DMUL R30, R40, R30 ;  /* 0x0000001e281e7228 */ /* 0x000fc40000000000 */
[----:B------:R-:W-:Y:S02]  /*5df0*/  DMUL R24, R38, R24 ;  /* 0x0000001826187228 */ /* 0x000fe40000000000 */
[----:B------:R-:W-:Y:S02]  /*5e00*/  DMUL R26, R36, R26 ;  /* 0x0000001a241a7228 */ /* 0x000fe40000000000 */
[----:B------:R-:W-:Y:S02]  /*5e10*/  DMUL R12, R12, R32 ;  /* 0x000000200c0c7228 */ /* 0x000fe40000000000 */
[----:B------:R-:W-:Y:S01]  /*5e20*/  DMUL R22, R22, UR12 ;  /* 0x0000000c16167c28 */ /* 0x000fe20008000000 */
[----:B------:R-:W-:Y:S01]  /*5e30*/  FSEL R16, R16, R20, P4 ;  /* 0x0000001410107208 */ /* 0x000fe20002000000 */
[----:B------:R-:W-:Y:S01]  /*5e40*/  DMUL R14, R34, R14 ;  /* 0x0000000e220e7228 */ /* 0x000fe20000000000 */
[----:B------:R-:W-:Y:S01]  /*5e50*/  FSEL R17, R17, R21, P4 ;  /* 0x0000001511117208 */ /* 0x000fe20002000000 */
[----:B------:R-:W-:Y:S01]  /*5e60*/  DMUL R18, R18, UR12 ;  /* 0x0000000c12127c28 */ /* 0x000fe20008000000 */
[----:B------:R-:W-:Y:S01]  /*5e70*/  IMAD.MOV.U32 R20, RZ, RZ, R28 ;  /* 0x000000ffff147224 */ /* 0x000fe200078e001c */
[----:B------:R-:W-:Y:S01]  /*5e80*/  DMUL R4, R4, UR12 ;  /* 0x0000000c04047c28 */ /* 0x000fe20008000000 */
[----:B------:R-:W-:Y:S01]  /*5e90*/  IMAD.MOV.U32 R21, RZ, RZ, R29 ;  /* 0x000000ffff157224 */ /* 0x000fe200078e001d */
[----:B------:R-:W-:-:S02]  /*5ea0*/  DMUL R6, R6, UR12 ;  /* 0x0000000c06067c28 */ /* 0x000fc40008000000 */
[----:B------:R-:W-:Y:S01]  /*5eb0*/  DMUL R8, R8, UR12 ;  /* 0x0000000c08087c28 */ /* 0x000fe20008000000 */
[----:B------:R-:W-:Y:S01]  /*5ec0*/  FSEL R22, R22, R2, P5 ;  /* 0x0000000216167208 */ /* 0x000fe20002800000 */
[----:B------:R-:W-:Y:S01]  /*5ed0*/  DMUL R10, R10, UR12 ;  /* 0x0000000c0a0a7c28 */ /* 0x000fe20008000000 */
[----:B------:R-:W-:Y:S02]  /*5ee0*/  FSEL R23, R23, R3, P5 ;  /* 0x0000000317177208 */ /* 0x000fe40002800000 */
[----:B------:R-:W-:Y:S02]  /*5ef0*/  FSEL R18, R18, R30, P3 ;  /* 0x0000001e12127208 */ /* 0x000fe40001800000 */
[----:B------:R-:W-:Y:S02]  /*5f00*/  FSEL R19, R19, R31, P3 ;  /* 0x0000001f13137208 */ /* 0x000fe40001800000 */
[----:B------:R-:W-:Y:S02]  /*5f10*/  FSEL R4, R4, R24, P2 ;  /* 0x0000001804047208 */ /* 0x000fe40001000000 */
[----:B------:R-:W-:-:S02]  /*5f20*/  FSEL R5, R5, R25, P2 ;  /* 0x0000001905057208 */ /* 0x000fc40001000000 */
[----:B------:R-:W-:Y:S02]  /*5f30*/  FSEL R6, R6, R26, P1 ;  /* 0x0000001a06067208 */ /* 0x000fe40000800000 */
[----:B------:R-:W-:Y:S02]  /*5f40*/  FSEL R7, R7, R27, P1 ;  /* 0x0000001b07077208 */ /* 0x000fe40000800000 */
[----:B------:R-:W-:Y:S02]  /*5f50*/  FSEL R8, R8, R12, P0 ;  /* 0x0000000c08087208 */ /* 0x000fe40000000000 */
[----:B------:R-:W-:Y:S02]  /*5f60*/  FSEL R9, R9, R13, P0 ;  /* 0x0000000d09097208 */ /* 0x000fe40000000000 */
[----:B------:R-:W-:Y:S02]  /*5f70*/  FSEL R10, R10, R14, P6 ;  /* 0x0000000e0a0a7208 */ /* 0x000fe40003000000 */
[----:B------:R-:W-:-:S07]  /*5f80*/  FSEL R11, R11, R15, P6 ;  /* 0x0000000f0b0b7208 */ /* 0x000fce0003000000 */
.L_x_4375:
[----:B------:R-:W-:Y:S05]  /*5f90*/  BSYNC.RECONVERGENT B0 ;  /* 0x0000000000007941 */ /* 0x000fea0003800200 */
.L_x_4335:
[----:B------:R-:W0:Y:S01]  /*5fa0*/  S2R R13, SR_TID.X ;  /* 0x00000000000d7919 */ /* 0x000e220000002100 */
[----:B------:R-:W1:Y:S02]  /*5fb0*/  LDCU.64 UR6, c[0x0][0x3b0] ;  /* 0x00007600ff0677ac */ /* 0x000e640008000a00 */
[----:B-1----:R-:W-:-:S06]  /*5fc0*/  UIMAD.WIDE.U32 UR6, UR4, 0x8, UR6 ;  /* 0x00000008040678a5 */ /* 0x002fcc000f8e0006 */
[----:B------:R-:W-:Y:S02]  /*5fd0*/  IMAD.U32 R2, RZ, RZ, UR6 ;  /* 0x00000006ff027e24 */ /* 0x000fe4000f8e00ff */
[----:B------:R-:W-:Y:S02]  /*5fe0*/  IMAD.U32 R3, RZ, RZ, UR7 ;  /* 0x00000007ff037e24 */ /* 0x000fe4000f8e00ff */
[----:B0-----:R-:W-:-:S05]  /*5ff0*/  IMAD.WIDE.U32 R2, R13, 0x10, R2 ;  /* 0x000000100d027825 */ /* 0x001fca00078e0002 */
[----:B------:R-:W-:Y:S04]  /*6000*/  STG.E.128 desc[UR10][R2.64], R20 ;  /* 0x0000001402007986 */ /* 0x000fe8000c101d0a */
[----:B------:R-:W-:Y:S04]  /*6010*/  STG.E.128 desc[UR10][R2.64+0x800], R16 ;  /* 0x0008001002007986 */ /* 0x000fe8000c101d0a */
[----:B------:R-:W-:Y:S04]  /*6020*/  STG.E.128 desc[UR10][R2.64+0x1000], R4 ;  /* 0x0010000402007986 */ /* 0x000fe8000c101d0a */
[----:B------:R-:W-:Y:S01]  /*6030*/  STG.E.128 desc[UR10][R2.64+0x1800], R8 ;  /* 0x0018000802007986 */ /* 0x000fe2000c101d0a */
[----:B------:R-:W-:Y:S05]  /*6040*/  EXIT ;  /* 0x000000000000794d */ /* 0x000fea0003800000 */
.L_x_4376:
        /* <DEDUP_REMOVED lines=11> */
.L_x_7964:


//--------------------- .text._ZN2at6native29vectorized_elementwise_kernelILi4EZZZNS0_60_GLOBAL__N__171e0b9f_22_ActivationEluKernel_cu_9e10b42f_306119elu_backward_kernelERNS_18TensorIteratorBaseERKN3c106ScalarES8_S8_bENKUlvE_clEvENKUlvE_clEvEUlddE_St5arrayIPcLm3EEEEviT0_T1_ --------------------------
	.section	.text._ZN2at6native29vectorized_elementwise_kernelILi4EZZZNS0_60_GLOBAL__N__171e0b9f_22_ActivationEluKernel_cu_9e10b42f_306119elu_backward_kernelERNS_18TensorIteratorBaseERKN3c106ScalarES8_S8_bENKUlvE_clEvENKUlvE_clEvEUlddE_St5arrayIPcLm3EEEEviT0_T1_,"ax",@progbits
	.align	128
        .global         _ZN2at6native29vectorized_elementwise_kernelILi4EZZZNS0_60_GLOBAL__N__171e0b9f_22_ActivationEluKernel_cu_9e10b42f_306119elu_backward_kernelERNS_18TensorIteratorBaseERKN3c106ScalarES8_S8_bENKUlvE_clEvENKUlvE_clEvEUlddE_St5arrayIPcLm3EEEEviT0_T1_
        .type           _ZN2at6native29vectorized_elementwise_kernelILi4EZZZNS0_60_GLOBAL__N__171e0b9f_22_ActivationEluKernel_cu_9e10b42f_306119elu_backward_kernelERNS_18TensorIteratorBaseERKN3c106ScalarES8_S8_bENKUlvE_clEvENKUlvE_clEvEUlddE_St5arrayIPcLm3EEEEviT0_T1_,@function
        .size           _ZN2at6native29vectorized_elementwise_kernelILi4EZZZNS0_60_GLOBAL__N__171e0b9f_22_ActivationEluKernel_cu_9e10b42f_306119elu_backward_kernelERNS_18TensorIteratorBaseERKN3c106ScalarES8_S8_bENKUlvE_clEvENKUlvE_clEvEUlddE_St5arrayIPcLm3EEEEviT0_T1_,(.L_x_7965 - _ZN2at6native29vectorized_elementwise_kernelILi4EZZZNS0_60_GLOBAL__N__171e0b9f_22_ActivationEluKernel_cu_9e10b42f_306119elu_backward_kernelERNS_18TensorIteratorBaseERKN3c106ScalarES8_S8_bENKUlvE_clEvENKUlvE_clEvEUlddE_St5arrayIPcLm3EEEEviT0_T1_)
        .other          _ZN2at6native29vectorized_elementwise_kernelILi4EZZZNS0_60_GLOBAL__N__171e0b9f_22_ActivationEluKernel_cu_9e10b42f_306119elu_backward_kernelERNS_18TensorIteratorBaseERKN3c106ScalarES8_S8_bENKUlvE_clEvENKUlvE_clEvEUlddE_St5arrayIPcLm3EEEEviT0_T1_,@"STO_CUDA_ENTRY STV_DEFAULT"
_ZN2at6native29vectorized_elementwise_kernelILi4EZZZNS0_60_GLOBAL__N__171e0b9f_22_ActivationEluKernel_cu_9e10b42f_306119elu_backward_kernelERNS_18TensorIteratorBaseERKN3c106ScalarES8_S8_bENKUlvE_clEvENKUlvE_clEvEUlddE_St5arrayIPcLm3EEEEviT0_T1_:
.text._ZN2at6native29vectorized_elementwise_kernelILi4EZZZNS0_60_GLOBAL__N__171e0b9f_22_ActivationEluKernel_cu_9e10b42f_306119elu_backward_kernelERNS_18TensorIteratorBaseERKN3c106ScalarES8_S8_bENKUlvE_clEvENKUlvE_clEvEUlddE_St5arrayIPcLm3EEEEviT0_T1_:
        /* <DEDUP_REMOVED lines=167> */
.L_x_4384:
[----:B------:R-:W-:Y:S05]  /*0a70*/  BSYNC.RECONVERGENT B2 ;  /* 0x0000000000027941 */ /* 0x000fea0003800200 */
.L_x_4383:
[----:B------:R-:W0:Y:S02]  /*0a80*/  LDCU.64 UR6, c[0x0][0x388] ;  /* 0x00007100ff0677ac */ /* 0x000e240008000a00 */
[----:B0-----:R-:W-:-:S08]  /*0a90*/  DMUL R18, R18, UR6 ;  /* 0x0000000612127c28 */ /* 0x001fd00008000000 */
[----:B------:R-:W-:Y:S01]  /*0aa0*/  DMUL R18, R18, R38 ;  /* 0x0000002612127228 */ /* 0x000fe20000000000 */
[----:B------:R-:W-:Y:S10]  /*0ab0*/  BRA `(.L_x_4381) ;  /* 0x0000000000087947 */ /* 0x000ff40003800000 */
.L_x_4382:
[----:B------:R-:W0:Y:S02]  /*0ac0*/  LDCU.64 UR6, c[0x0][0x390] ;  /* 0x00007200ff0677ac */ /* 0x000e240008000a00 */
[----:B0-----:R-:W-:-:S11]  /*0ad0*/  DMUL R18, R18, UR6 ;  /* 0x0000000612127c28 */ /* 0x001fd60008000000 */
.L_x_4381:
[----:B------:R-:W-:Y:S05]  /*0ae0*/  BSYNC.RECONVERGENT B1 ;  /* 0x0000000000017941 */ /* 0x000fea0003800200 */
.L_x_4380:
        /* <DEDUP_REMOVED lines=67> */
.L_x_4389:
[----:B------:R-:W-:Y:S05]  /*0f20*/  BSYNC.RECONVERGENT B2 ;  /* 0x0000000000027941 */ /* 0x000fea0003800200 */
.L_x_4388:
[----:B------:R-:W0:Y:S02]  /*0f30*/  LDCU.64 UR6, c[0x0][0x388] ;  /* 0x00007100ff0677ac */ /* 0x000e240008000a00 */
[----:B0-----:R-:W-:-:S08]  /*0f40*/  DMUL R14, R14, UR6 ;  /* 0x000000060e0e7c28 */ /* 0x001fd00008000000 */
[----:B------:R-:W-:Y:S01]  /*0f50*/  DMUL R14, R14, R26 ;  /* 0x0000001a0e0e7228 */ /* 0x000fe20000000000 */
[----:B------:R-:W-:Y:S10]  /*0f60*/  BRA `(.L_x_4386) ;  /* 0x0000000000087947 */ /* 0x000ff40003800000 */
.L_x_4387:
[----:B------:R-:W0:Y:S02]  /*0f70*/  LDCU.64 UR6, c[0x0][0x390] ;  /* 0x00007200ff0677ac */ /* 0x000e240008000a00 */
[----:B0-----:R-:W-:-:S11]  /*0f80*/  DMUL R14, R14, UR6 ;  /* 0x000000060e0e7c28 */ /* 0x001fd60008000000 */
.L_x_4386:
[----:B------:R-:W-:Y:S05]  /*0f90*/  BSYNC.RECONVERGENT B1 ;  /* 0x0000000000017941 */ /* 0x000fea0003800200 */
.L_x_4385:
        /* <DEDUP_REMOVED lines=67> */
.L_x_4394:
[----:B------:R-:W-:Y:S05]  /*13d0*/  BSYNC.RECONVERGENT B2 ;  /* 0x0000000000027941 */ /* 0x000fea0003800200 */
.L_x_4393:
[----:B------:R-:W0:Y:S02]  /*13e0*/  LDCU.64 UR6, c[0x0][0x388] ;  /* 0x00007100ff0677ac */ /* 0x000e240008000a00 */
[----:B0-----:R-:W-:-:S08]  /*13f0*/  DMUL R10, R10, UR6 ;  /* 0x000000060a0a7c28 */ /* 0x001fd00008000000 */
[----:B------:R-:W-:Y:S01]  /*1400*/  DMUL R10, R10, R16 ;  /* 0x000000100a0a7228 */ /* 0x000fe20000000000 */
[----:B------:R-:W-:Y:S10]  /*1410*/  BRA `(.L_x_4391) ;  /* 0x0000000000087947 */ /* 0x000ff40003800000 */
.L_x_4392:
[----:B------:R-:W0:Y:S02]  /*1420*/  LDCU.64 UR6, c[0x0][0x390] ;  /* 0x00007200ff0677ac */ /* 0x000e240008000a00 */
[----:B0-----:R-:W-:-:S11]  /*1430*/  DMUL R10, R10, UR6 ;  /* 0x000000060a0a7c28 */ /* 0x001fd60008000000 */
.L_x_4391:
[----:B------:R-:W-:Y:S05]  /*1440*/  BSYNC.RECONVERGENT B1 ;  /* 0x0000000000017941 */ /* 0x000fea0003800200 */
.L_x_4390:
        /* <DEDUP_REMOVED lines=67> */
.L_x_4399:
[----:B------:R-:W-:Y:S05]  /*1880*/  BSYNC.RECONVERGENT B2 ;  /* 0x0000000000027941 */ /* 0x000fea0003800200 */
.L_x_4398:
[----:B------:R-:W0:Y:S02]  /*1890*/  LDCU.64 UR6, c[0x0][0x388] ;  /* 0x00007100ff0677ac */ /* 0x000e240008000a00 */
[----:B0-----:R-:W-:-:S08]  /*18a0*/  DMUL R6, R6, UR6 ;  /* 0x0000000606067c28 */ /* 0x001fd00008000000 */
[----:B------:R-:W-:Y:S01]  /*18b0*/  DMUL R6, R6, R12 ;  /* 0x0000000c06067228 */ /* 0x000fe20000000000 */
[----:B------:R-:W-:Y:S10]  /*18c0*/  BRA `(.L_x_4396) ;  /* 0x0000000000087947 */ /* 0x000ff40003800000 */
.L_x_4397:
[----:B------:R-:W0:Y:S02]  /*18d0*/  LDCU.64 UR6, c[0x0][0x390] ;  /* 0x00007200ff0677ac */ /* 0x000e240008000a00 */
[----:B0-----:R-:W-:-:S11]  /*18e0*/  DMUL R6, R6, UR6 ;  /* 0x0000000606067c28 */ /* 0x001fd60008000000 */
.L_x_4396:
[----:B------:R-:W-:Y:S05]  /*18f0*/  BSYNC.RECONVERGENT B1 ;  /* 0x0000000000017941 */ /* 0x000fea0003800200 */
.L_x_4395:
        /* <DEDUP_REMOVED lines=68> */
.L_x_4404:
[----:B------:R-:W-:Y:S05]  /*1d40*/  BSYNC.RECONVERGENT B2 ;  /* 0x0000000000027941 */ /* 0x000fea0003800200 */
.L_x_4403:
[----:B------:R-:W0:Y:S02]  /*1d50*/  LDCU.64 UR6, c[0x0][0x388] ;  /* 0x00007100ff0677ac */ /* 0x000e240008000a00 */
[----:B0-----:R-:W-:-:S08]  /*1d60*/  DMUL R2, R2, UR6 ;  /* 0x0000000602027c28 */ /* 0x001fd00008000000 */
[----:B------:R-:W-:Y:S01]  /*1d70*/  DMUL R2, R2, R8 ;  /* 0x0000000802027228 */ /* 0x000fe20000000000 */
[----:B------:R-:W-:Y:S10]  /*1d80*/  BRA `(.L_x_4401) ;  /* 0x0000000000087947 */ /* 0x000ff40003800000 */
.L_x_4402:
[----:B------:R-:W0:Y:S02]  /*1d90*/  LDCU.64 UR6, c[0x0][0x390] ;  /* 0x00007200ff0677ac */ /* 0x000e240008000a00 */
[----:B0-----:R-:W-:-:S11]  /*1da0*/  DMUL R2, R2, UR6 ;  /* 0x0000000602027c28 */ /* 0x001fd60008000000 */
.L_x_4401:
[----:B------:R-:W-:Y:S05]  /*1db0*/  BSYNC.RECONVERGENT B1 ;  /* 0x0000000000017941 */ /* 0x000fea0003800200 */
.L_x_4400:
        /* <DEDUP_REMOVED lines=68> */
.L_x_4409:
[----:B------:R-:W-:Y:S05]  /*2200*/  BSYNC.RECONVERGENT B2 ;  /* 0x0000000000027941 */ /* 0x000fea0003800200 */
.L_x_4408:
[----:B------:R-:W0:Y:S02]  /*2210*/  LDCU.64 UR6, c[0x0][0x388] ;  /* 0x00007100ff0677ac */ /* 0x000e240008000a00 */
[----:B0-----:R-:W-:-:S08]  /*2220*/  DMUL R34, R34, UR6 ;  /* 0x0000000622227c28 */ /* 0x001fd00008000000 */
[----:B------:R-:W-:Y:S01]  /*2230*/  DMUL R34, R34, R8 ;  /* 0x0000000822227228 */ /* 0x000fe20000000000 */
[----:B------:R-:W-:Y:S10]  /*2240*/  BRA `(.L_x_4406) ;  /* 0x0000000000087947 */ /* 0x000ff40003800000 */
.L_x_4407:
[----:B------:R-:W0:Y:S02]  /*2250*/  LDCU.64 UR6, c[0x0][0x390] ;  /* 0x00007200ff0677ac */ /* 0x000e240008000a00 */
[----:B0-----:R-:W-:-:S11]  /*2260*/  DMUL R34, R34, UR6 ;  /* 0x0000000622227c28 */ /* 0x001fd60008000000 */
.L_x_4406:
[----:B------:R-:W-:Y:S05]  /*2270*/  BSYNC.RECONVERGENT B1 ;  /* 0x0000000000017941 */ /* 0x000fea0003800200 */
.L_x_4405:
        /* <DEDUP_REMOVED lines=68> */
.L_x_4414:
[----:B------:R-:W-:Y:S05]  /*26c0*/  BSYNC.RECONVERGENT B2 ;  /* 0x0000000000027941 */ /* 0x000fea0003800200 */
.L_x_4413:
[----:B------:R-:W0:Y:S02]  /*26d0*/  LDCU.64 UR6, c[0x0][0x388] ;  /* 0x00007100ff0677ac */ /* 0x000e240008000a00 */
[----:B0-----:R-:W-:-:S08]  /*26e0*/  DMUL R30, R30, UR6 ;  /* 0x000000061e1e7c28 */ /* 0x001fd00008000000 */
[----:B------:R-:W-:Y:S01]  /*26f0*/  DMUL R30, R30, R8 ;  /* 0x000000081e1e7228 */ /* 0x000fe20000000000 */
[----:B------:R-:W-:Y:S10]  /*2700*/  BRA `(.L_x_4411) ;  /* 0x0000000000087947 */ /* 0x000ff40003800000 */
.L_x_4412:
[----:B------:R-:W0:Y:S02]  /*2710*/  LDCU.64 UR6, c[0x0][0x390] ;  /* 0x00007200ff0677ac */ /* 0x000e240008000a00 */
[----:B0-----:R-:W-:-:S11]  /*2720*/  DMUL R30, R30, UR6 ;  /* 0x000000061e1e7c28 */ /* 0x001fd60008000000 */
.L_x_4411:
[----:B------:R-:W-:Y:S05]  /*2730*/  BSYNC.RECONVERGENT B1 ;  /* 0x0000000000017941 */ /* 0x000fea0003800200 */
.L_x_4410:
        /* <DEDUP_REMOVED lines=69> */
.L_x_4418:
[----:B------:R-:W-:Y:S05]  /*2b90*/  BSYNC.RECONVERGENT B1 ;  /* 0x0000000000017941 */ /* 0x000fea0003800200 */
.L_x_4417:
[----:B------:R-:W-:Y:S01]  /*2ba0*/  DMUL R22, R22, R8 ;  /* 0x0000000816167228 */ /* 0x000fe20000000000 */
[----:B------:R-:W-:Y:S10]  /*2bb0*/  BRA `(.L_x_4415) ;  /* 0x0000000400c07947 */ /* 0x000ff40003800000 */
.L_x_4416:
[----:B------:R-:W0:Y:S02]  /*2bc0*/  LDCU.64 UR6, c[0x0][0x390] ;  /* 0x00007200ff0677ac */ /* 0x000e240008000a00 */
[----:B0-----:R-:W-:Y:S01]  /*2bd0*/  DMUL R22, R22, UR6 ;  /* 0x0000000616167c28 */ /* 0x001fe20008000000 */
[----:B------:R-:W-:Y:S10]  /*2be0*/  BRA `(.L_x_4415) ;  /* 0x0000000400b47947 */ /* 0x000ff40003800000 */
.L_x_4379:
        /* <DEDUP_REMOVED lines=12> */
.L_x_4420:
[----:B------:R-:W-:Y:S05]  /*2cb0*/  BSYNC.RECONVERGENT B1 ;  /* 0x0000000000017941 */ /* 0x000fea0003800200 */
.L_x_4419:
        /* <DEDUP_REMOVED lines=13> */
.L_x_4422:
[----:B------:R-:W-:Y:S05]  /*2d90*/  BSYNC.RECONVERGENT B1 ;  /* 0x0000000000017941 */ /* 0x000fea0003800200 */
.L_x_4421:
        /* <DEDUP_REMOVED lines=23> */
.L_x_4424:
[----:B------:R-:W-:Y:S05]  /*2f10*/  BSYNC.RECONVERGENT B1 ;  /* 0x0000000000017941 */ /* 0x000fea0003800200 */
.L_x_4423:
        /* <DEDUP_REMOVED lines=11> */
.L_x_4426:
[----:B------:R-:W-:Y:S05]  /*2fd0*/  BSYNC.RECONVERGENT B1 ;  /* 0x0000000000017941 */ /* 0x000fea0003800200 */
.L_x_4425:
        /* <DEDUP_REMOVED lines=11> */
.L_x_4428:
[----:B------:R-:W-:Y:S05]  /*3090*/  BSYNC.RECONVERGENT B1 ;  /* 0x0000000000017941 */ /* 0x000fea0003800200 */
.L_x_4427:
        /* <DEDUP_REMOVED lines=11> */
.L_x_4430:
[----:B------:R-:W-:Y:S05]  /*3150*/  BSYNC.RECONVERGENT B1 ;  /* 0x0000000000017941 */ /* 0x000fea0003800200 */
.L_x_4429:
        /* <DEDUP_REMOVED lines=11> */
.L_x_4432:
[----:B------:R-:W-:Y:S05]  /*3210*/  BSYNC.RECONVERGENT B1 ;  /* 0x0000000000017941 */ /* 0x000fea0003800200 */
.L_x_4431:
        /* <DEDUP_REMOVED lines=10> */
.L_x_4415:
[----:B------:R-:W-:Y:S05]  /*32c0*/  BSYNC.RECONVERGENT B0 ;  /* 0x0000000000007941 */ /* 0x000fea0003800200 */
.L_x_4378:
        /* <DEDUP_REMOVED lines=21> */
.L_x_4435:
[----:B------:R-:W-:-:S13]  /*3420*/  ISETP.GE.U32.AND P0, PT, R32, UR5, PT ;  /* 0x0000000520007c0c */ /* 0x000fda000bf06070 */
[----:B------:R-:W-:Y:S05]  /*3430*/  @P0 BRA `(.L_x_4437) ;  /* 0x0000000000300947 */ /* 0x000fea0003800000 */
[----:B0-----:R-:W0:Y:S01]  /*3440*/  LDC.64 R4, c[0x0][0x3b0] ;  /* 0x0000ec00ff047b82 */ /* 0x001e220000000a00 */
[C---:B------:R-:W-:Y:S02]  /*3450*/  VIADD R9, R32.reuse, UR4 ;  /* 0x0000000420097c36 */ /* 0x040fe40008000000 */
[----:B------:R-:W-:Y:S02]  /*3460*/  VIADD R32, R32, 0x80 ;  /* 0x0000008020207836 */ /* 0x000fe40000000000 */
[----:B0-----:R-:W-:-:S05]  /*3470*/  IMAD.WIDE.U32 R4, R9, 0x8, R4 ;  /* 0x0000000809047825 */ /* 0x001fca00078e0004 */
[----:B------:R1:W-:Y:S02]  /*3480*/  STG.E.64 desc[UR10][R4.64], R6 ;  /* 0x0000000604007986 */ /* 0x0003e4000c101b0a */
.L_x_4436:
[----:B------:R-:W-:-:S13]  /*3490*/  ISETP.GE.U32.AND P0, PT, R32, UR5, PT ;  /* 0x0000000520007c0c */ /* 0x000fda000bf06070 */
[----:B------:R-:W-:Y:S05]  /*34a0*/  @P0 BRA `(.L_x_4438) ;  /* 0x0000000000340947 */ /* 0x000fea0003800000 */
[----:B01----:R-:W0:Y:S01]  /*34b0*/  LDC.64 R4, c[0x0][0x3b0] ;  /* 0x0000ec00ff047b82 */ /* 0x003e220000000a00 */
[C---:B------:R-:W-:Y:S02]  /*34c0*/  VIADD R7, R32.reuse, UR4 ;  /* 0x0000000420077c36 */ /* 0x040fe40008000000 */
[----:B------:R-:W-:Y:S02]  /*34d0*/  VIADD R32, R32, 0x80 ;  /* 0x0000008020207836 */ /* 0x000fe40000000000 */
[----:B0-----:R-:W-:-:S05]  /*34e0*/  IMAD.WIDE.U32 R4, R7, 0x8, R4 ;  /* 0x0000000807047825 */ /* 0x001fca00078e0004 */
[----:B------:R1:W-:Y:S02]  /*34f0*/  STG.E.64 desc[UR10][R4.64], R2 ;  /* 0x0000000204007986 */ /* 0x0003e4000c101b0a */
.L_x_4437:
        /* <DEDUP_REMOVED lines=8> */
.L_x_4438:
[----:B------:R-:W-:Y:S05]  /*3580*/  BSYNC.RELIABLE B1 ;  /* 0x0000000000017941 */ /* 0x000fea0003800100 */
.L_x_4434:
[----:B------:R-:W-:-:S13]  /*3590*/  ISETP.GE.U32.AND P0, PT, R32, UR5, PT ;  /* 0x0000000520007c0c */ /* 0x000fda000bf06070 */
[----:B--2---:R-:W2:Y:S01]  /*35a0*/  @!P0 LDC.64 R2, c[0x0][0x3b0] ;  /* 0x0000ec00ff028b82 */ /* 0x004ea20000000a00 */
[C---:B01----:R-:W-:Y:S02]  /*35b0*/  @!P0 VIADD R5, R32.reuse, UR4 ;  /* 0x0000000420058c36 */ /* 0x043fe40008000000 */
[----:B------:R-:W-:Y:S02]  /*35c0*/  @!P0 VIADD R32, R32, 0x80 ;  /* 0x0000008020208836 */ /* 0x000fe40000000000 */
[----:B--2---:R-:W-:-:S05]  /*35d0*/  @!P0 IMAD.WIDE.U32 R2, R5, 0x8, R2 ;  /* 0x0000000805028825 */ /* 0x004fca00078e0002 */
[----:B------:R2:W-:Y:S02]  /*35e0*/  @!P0 STG.E.64 desc[UR10][R2.64], R30 ;  /* 0x0000001e02008986 */ /* 0x0005e4000c101b0a */
.L_x_4439:
[----:B------:R-:W-:Y:S05]  /*35f0*/  BSYNC.RECONVERGENT B0 ;  /* 0x0000000000007941 */ /* 0x000fea0003800200 */
.L_x_4433:
        /* <DEDUP_REMOVED lines=8> */
.L_x_4377:
        /* <DEDUP_REMOVED lines=11> */
[----:B------:R0:W5:Y:S04]  /*3730*/  LDG.E.ENL2.256 R16, R20, desc[UR10][R2.64] ;  /* 0xfe00000a0214797e */ /* 0x0001680008121910 */
[----:B------:R0:W5:Y:S04]  /*3740*/  LDG.E.ENL2.256 R8, R4, desc[UR10][R2.64+0x1000] ;  /* 0xfe00800a0204797e */ /* 0x0001680008121908 */
[----:B------:R0:W5:Y:S04]  /*3750*/  LDG.E.ENL2.256 R28, R32, desc[UR10][R36.64] ;  /* 0xfe00000a2420797e */ /* 0x000168000812191c */
[----:B------:R0:W5:Y:S01]  /*3760*/  LDG.E.ENL2.256 R12, R24, desc[UR10][R36.64+0x1000] ;  /* 0xfe00800a2418797e */ /* 0x000162000812190c */
        /* <DEDUP_REMOVED lines=67> */
.L_x_4445:
[----:B------:R-:W-:Y:S05]  /*3ba0*/  BSYNC.RECONVERGENT B2 ;  /* 0x0000000000027941 */ /* 0x000fea0003800200 */
.L_x_4444:
[----:B------:R-:W0:Y:S02]  /*3bb0*/  LDCU.64 UR6, c[0x0][0x388] ;  /* 0x00007100ff0677ac */ /* 0x000e240008000a00 */
[----:B0-----:R-:W-:-:S08]  /*3bc0*/  DMUL R20, R20, UR6 ;  /* 0x0000000614147c28 */ /* 0x001fd00008000000 */
[----:B------:R-:W-:Y:S01]  /*3bd0*/  DMUL R20, R20, R36 ;  /* 0x0000002414147228 */ /* 0x000fe20000000000 */
[----:B------:R-:W-:Y:S10]  /*3be0*/  BRA `(.L_x_4446) ;  /* 0x0000000000087947 */ /* 0x000ff40003800000 */
.L_x_4443:
[----:B------:R-:W0:Y:S02]  /*3bf0*/  LDCU.64 UR6, c[0x0][0x390] ;  /* 0x00007200ff0677ac */ /* 0x000e240008000a00 */
[----:B0-----:R-:W-:-:S11]  /*3c00*/  DMUL R20, R20, UR6 ;  /* 0x0000000614147c28 */ /* 0x001fd60008000000 */
.L_x_4446:
[----:B------:R-:W-:Y:S05]  /*3c10*/  BSYNC.RECONVERGENT B1 ;  /* 0x0000000000017941 */ /* 0x000fea0003800200 */
.L_x_4442:
        /* <DEDUP_REMOVED lines=64> */
.L_x_4450:
[----:B------:R-:W-:Y:S05]  /*4020*/  BSYNC.RECONVERGENT B2 ;  /* 0x0000000000027941 */ /* 0x000fea0003800200 */
.L_x_4449:
[----:B------:R-:W0:Y:S02]  /*4030*/  LDCU.64 UR6, c[0x0][0x388] ;  /* 0x00007100ff0677ac */ /* 0x000e240008000a00 */
[----:B0-----:R-:W-:-:S08]  /*4040*/  DMUL R22, R22, UR6 ;  /* 0x0000000616167c28 */ /* 0x001fd00008000000 */
[----:B------:R-:W-:Y:S01]  /*4050*/  DMUL R22, R22, R32 ;  /* 0x0000002016167228 */ /* 0x000fe20000000000 */
[----:B------:R-:W-:Y:S10]  /*4060*/  BRA `(.L_x_4451) ;  /* 0x0000000000087947 */ /* 0x000ff40003800000 */
.L_x_4448:
[----:B------:R-:W0:Y:S02]  /*4070*/  LDCU.64 UR6, c[0x0][0x390] ;  /* 0x00007200ff0677ac */ /* 0x000e240008000a00 */
[----:B0-----:R-:W-:-:S11]  /*4080*/  DMUL R22, R22, UR6 ;  /* 0x0000000616167c28 */ /* 0x001fd60008000000 */
.L_x_4451:
[----:B------:R-:W-:Y:S05]  /*4090*/  BSYNC.RECONVERGENT B1 ;  /* 0x0000000000017941 */ /* 0x000fea0003800200 */
.L_x_4447:
        /* <DEDUP_REMOVED lines=64> */
.L_x_4455:
[----:B------:R-:W-:Y:S05]  /*44a0*/  BSYNC.RECONVERGENT B2 ;  /* 0x0000000000027941 */ /* 0x000fea0003800200 */
.L_x_4454:
[----:B------:R-:W0:Y:S02]  /*44b0*/  LDCU.64 UR6, c[0x0][0x388] ;  /* 0x00007100ff0677ac */ /* 0x000e240008000a00 */
[----:B0-----:R-:W-:-:S08]  /*44c0*/  DMUL R16, R16, UR6 ;  /* 0x0000000610107c28 */ /* 0x001fd00008000000 */
[----:B------:R-:W-:Y:S01]  /*44d0*/  DMUL R16, R16, R32 ;  /* 0x0000002010107228 */ /* 0x000fe20000000000 */
[----:B------:R-:W-:Y:S10]  /*44e0*/  BRA `(.L_x_4456) ;  /* 0x0000000000087947 */ /* 0x000ff40003800000 */
.L_x_4453:
[----:B------:R-:W0:Y:S02]  /*44f0*/  LDCU.64 UR6, c[0x0][0x390] ;  /* 0x00007200ff0677ac */ /* 0x000e240008000a00 */
[----:B0-----:R-:W-:-:S11]  /*4500*/  DMUL R16, R16, UR6 ;  /* 0x0000000610107c28 */ /* 0x001fd60008000000 */
.L_x_4456:
[----:B------:R-:W-:Y:S05]  /*4510*/  BSYNC.RECONVERGENT B1 ;  /* 0x0000000000017941 */ /* 0x000fea0003800200 */
.L_x_4452:
        /* <DEDUP_REMOVED lines=64> */
.L_x_4460:
[----:B------:R-:W-:Y:S05]  /*4920*/  BSYNC.RECONVERGENT B2 ;  /* 0x0000000000027941 */ /* 0x000fea0003800200 */
.L_x_4459:
[----:B------:R-:W0:Y:S02]  /*4930*/  LDCU.64 UR6, c[0x0][0x388] ;  /* 0x00007100ff0677ac */ /* 0x000e240008000a00 */
[----:B0-----:R-:W-:-:S08]  /*4940*/  DMUL R18, R18, UR6 ;  /* 0x0000000612127c28 */ /* 0x001fd00008000000 */
[----:B------:R-:W-:Y:S01]  /*4950*/  DMUL R18, R18, R28 ;  /* 0x0000001c12127228 */ /* 0x000fe20000000000 */
[----:B------:R-:W-:Y:S10]  /*4960*/  BRA `(.L_x_4461) ;  /* 0x0000000000087947 */ /* 0x000ff40003800000 */
.L_x_4458:
[----:B------:R-:W0:Y:S02]  /*4970*/  LDCU.64 UR6, c[0x0][0x390] ;  /* 0x00007200ff0677ac */ /* 0x000e240008000a00 */
[----:B0-----:R-:W-:-:S11]  /*4980*/  DMUL R18, R18, UR6 ;  /* 0x0000000612127c28 */ /* 0x001fd60008000000 */
.L_x_4461:
[----:B------:R-:W-:Y:S05]  /*4990*/  BSYNC.RECONVERGENT B1 ;  /* 0x0000000000017941 */ /* 0x000fea0003800200 */
.L_x_4457:
        /* <DEDUP_REMOVED lines=64> */
.L_x_4465:
[----:B------:R-:W-:Y:S05]  /*4da0*/  BSYNC.RECONVERGENT B2 ;  /* 0x0000000000027941 */ /* 0x000fea0003800200 */
.L_x_4464:
[----:B------:R-:W0:Y:S02]  /*4db0*/  LDCU.64 UR6, c[0x0][0x388] ;  /* 0x00007100ff0677ac */ /* 0x000e240008000a00 */
[----:B0-----:R-:W-:-:S08]  /*4dc0*/  DMUL R4, R4, UR6 ;  /* 0x0000000604047c28 */ /* 0x001fd00008000000 */
[----:B------:R-:W-:Y:S01]  /*4dd0*/  DMUL R4, R4, R28 ;  /* 0x0000001c04047228 */ /* 0x000fe20000000000 */
[----:B------:R-:W-:Y:S10]  /*4de0*/  BRA `(.L_x_4466) ;  /* 0x0000000000087947 */ /* 0x000ff40003800000 */
.L_x_4463:
[----:B------:R-:W0:Y:S02]  /*4df0*/  LDCU.64 UR6, c[0x0][0x390] ;  /* 0x00007200ff0677ac */ /* 0x000e240008000a00 */
[----:B0-----:R-:W-:-:S11]  /*4e00*/  DMUL R4, R4, UR6 ;  /* 0x0000000604047c28 */ /* 0x001fd60008000000 */
.L_x_4466:
[----:B------:R-:W-:Y:S05]  /*4e10*/  BSYNC.RECONVERGENT B1 ;  /* 0x0000000000017941 */ /* 0x000fea0003800200 */
.L_x_4462:
        /* <DEDUP_REMOVED lines=64> */
.L_x_4470:
[----:B------:R-:W-:Y:S05]  /*5220*/  BSYNC.RECONVERGENT B2 ;  /* 0x0000000000027941 */ /* 0x000fea0003800200 */
.L_x_4469:
[----:B------:R-:W0:Y:S02]  /*5230*/  LDCU.64 UR6, c[0x0][0x388] ;  /* 0x00007100ff0677ac */ /* 0x000e240008000a00 */
[----:B0-----:R-:W-:-:S08]  /*5240*/  DMUL R6, R6, UR6 ;  /* 0x0000000606067c28 */ /* 0x001fd00008000000 */
[----:B------:R-:W-:Y:S01]  /*5250*/  DMUL R6, R6, R24 ;  /* 0x0000001806067228 */ /* 0x000fe20000000000 */
[----:B------:R-:W-:Y:S10]  /*5260*/  BRA `(.L_x_4471) ;  /* 0x0000000000087947 */ /* 0x000ff40003800000 */
.L_x_4468:
[----:B------:R-:W0:Y:S02]  /*5270*/  LDCU.64 UR6, c[0x0][0x390] ;  /* 0x00007200ff0677ac */ /* 0x000e240008000a00 */
[----:B0-----:R-:W-:-:S11]  /*5280*/  DMUL R6, R6, UR6 ;  /* 0x0000000606067c28 */ /* 0x001fd60008000000 */
.L_x_4471:
[----:B------:R-:W-:Y:S05]  /*5290*/  BSYNC.RECONVERGENT B1 ;  /* 0x0000000000017941 */ /* 0x000fea0003800200 */
.L_x_4467:
        /* <DEDUP_REMOVED lines=64> */
.L_x_4475:
[----:B------:R-:W-:Y:S05]  /*56a0*/  BSYNC.RECONVERGENT B2 ;  /* 0x0000000000027941 */ /* 0x000fea0003800200 */
.L_x_4474:
[----:B------:R-:W0:Y:S02]  /*56b0*/  LDCU.64 UR6, c[0x0][0x388] ;  /* 0x00007100ff0677ac */ /* 0x000e240008000a00 */
[----:B0-----:R-:W-:-:S08]  /*56c0*/  DMUL R8, R8, UR6 ;  /* 0x0000000608087c28 */ /* 0x001fd00008000000 */
[----:B------:R-:W-:Y:S01]  /*56d0*/  DMUL R8, R8, R24 ;  /* 0x0000001808087228 */ /* 0x000fe20000000000 */
[----:B------:R-:W-:Y:S10]  /*56e0*/  BRA `(.L_x_4476) ;  /* 0x0000000000087947 */ /* 0x000ff40003800000 */
.L_x_4473:
[----:B------:R-:W0:Y:S02]  /*56f0*/  LDCU.64 UR6, c[0x0][0x390] ;  /* 0x00007200ff0677ac */ /* 0x000e240008000a00 */
[----:B0-----:R-:W-:-:S11]  /*5700*/  DMUL R8, R8, UR6 ;  /* 0x0000000608087c28 */ /* 0x001fd60008000000 */
.L_x_4476:
[----:B------:R-:W-:Y:S05]  /*5710*/  BSYNC.RECONVERGENT B1 ;  /* 0x0000000000017941 */ /* 0x000fea0003800200 */
.L_x_4472:
        /* <DEDUP_REMOVED lines=65> */
.L_x_4479:
[----:B------:R-:W-:Y:S05]  /*5b30*/  BSYNC.RECONVERGENT B1 ;  /* 0x0000000000017941 */ /* 0x000fea0003800200 */
.L_x_4478:
[----:B------:R-:W-:Y:S01]  /*5b40*/  DMUL R10, R10, R24 ;  /* 0x000000180a0a7228 */ /* 0x000fe20000000000 */
[----:B------:R-:W-:Y:S10]  /*5b50*/  BRA `(.L_x_4480) ;  /* 0x0000000000fc7947 */ /* 0x000ff40003800000 */
.L_x_4477:
[----:B------:R-:W0:Y:S02]  /*5b60*/  LDCU.64 UR6, c[0x0][0x390] ;  /* 0x00007200ff0677ac */ /* 0x000e240008000a00 */
[----:B0-----:R-:W-:Y:S01]  /*5b70*/  DMUL R10, R10, UR6 ;  /* 0x000000060a0a7c28 */ /* 0x001fe20008000000 */
[----:B------:R-:W-:Y:S10]  /*5b80*/  BRA `(.L_x_4480) ;  /* 0x0000000000f07947 */ /* 0x000ff40003800000 */
.L_x_4441:
        /* <DEDUP_REMOVED lines=60> */
.L_x_4480:
[----:B------:R-:W-:Y:S05]  /*5f50*/  BSYNC.RECONVERGENT B0 ;  /* 0x0000000000007941 */ /* 0x000fea0003800200 */
.L_x_4440:
[----:B------:R-:W0:Y:S01]  /*5f60*/  S2R R13, SR_TID.X ;  /* 0x00000000000d7919 */ /* 0x000e220000002100 */
[----:B------:R-:W1:Y:S02]  /*5f70*/  LDCU.64 UR6, c[0x0][0x3b0] ;  /* 0x00007600ff0677ac */ /* 0x000e640008000a00 */
[----:B-1----:R-:W-:-:S06]  /*5f80*/  UIMAD.WIDE.U32 UR6, UR4, 0x8, UR6 ;  /* 0x00000008040678a5 */ /* 0x002fcc000f8e0006 */
[----:B------:R-:W-:Y:S02]  /*5f90*/  IMAD.U32 R2, RZ, RZ, UR6 ;  /* 0x00000006ff027e24 */ /* 0x000fe4000f8e00ff */
[----:B------:R-:W-:Y:S02]  /*5fa0*/  IMAD.U32 R3, RZ, RZ, UR7 ;  /* 0x00000007ff037e24 */ /* 0x000fe4000f8e00ff */
[----:B0-----:R-:W-:-:S05]  /*5fb0*/  IMAD.WIDE.U32 R2, R13, 0x20, R2 ;  /* 0x000000200d027825 */ /* 0x001fca00078e0002 */
[----:B------:R-:W-:Y:S04]  /*5fc0*/  STG.E.ENL2.256 desc[UR10][R2.64], R20, R16 ;  /* 0xf80000140210797f */ /* 0x000fe8000f12180a */
[----:B------:R-:W-:Y:S01]  /*5fd0*/  STG.E.ENL2.256 desc[UR10][R2.64+0x1000], R4, R8 ;  /* 0xf80080040208797f */ /* 0x000fe2000f12180a */
[----:B------:R-:W-:Y:S05]  /*5fe0*/  EXIT ;  /* 0x000000000000794d */ /* 0x000fea0003800000 */
.L_x_4481:
        /* <DEDUP_REMOVED lines=9> */
.L_x_7965:


//--------------------- .text._ZN2at6native29vectorized_elementwise_kernelILi8EZZZNS0_60_GLOBAL__N__171e0b9f_22_ActivationEluKernel_cu_9e10b42f_306119elu_backward_kernelERNS_18TensorIteratorBaseERKN3c106ScalarES8_S8_bENKUlvE_clEvENKUlvE_clEvEUlddE_St5arrayIPcLm3EEEEviT0_T1_ --------------------------
	.section	.text._ZN2at6native29vectorized_elementwise_kernelILi8EZZZNS0_60_GLOBAL__N__171e0b9f_22_ActivationEluKernel_cu_9e10b42f_306119elu_backward_kernelERNS_18TensorIteratorBaseERKN3c106ScalarES8_S8_bENKUlvE_clEvENKUlvE_clEvEUlddE_St5arrayIPcLm3EEEEviT0_T1_,"ax",@progbits
	.align	128
        .global         _ZN2at6native29vectorized_elementwise_kernelILi8EZZZNS0_60_GLOBAL__N__171e0b9f_22_ActivationEluKernel_cu_9e10b42f_306119elu_backward_kernelERNS_18TensorIteratorBaseERKN3c106ScalarES8_S8_bENKUlvE_clEvENKUlvE_clEvEUlddE_St5arrayIPcLm3EEEEviT0_T1_
        .type           _ZN2at6native29vectorized_elementwise_kernelILi8EZZZNS0_60_GLOBAL__N__171e0b9f_22_ActivationEluKernel_cu_9e10b42f_306119elu_backward_kernelERNS_18TensorIteratorBaseERKN3c106ScalarES8_S8_bENKUlvE_clEvENKUlvE_clEvEUlddE_St5arrayIPcLm3EEEEviT0_T1_,@function
        .size           _ZN2at6native29vectorized_elementwise_kernelILi8EZZZNS0_60_GLOBAL__N__171e0b9f_22_ActivationEluKernel_cu_9e10b42f_306119elu_backward_kernelERNS_18TensorIteratorBaseERKN3c106ScalarES8_S8_bENKUlvE_clEvENKUlvE_clEvEUlddE_St5arrayIPcLm3EEEEviT0_T1_,(.L_x_7966 - _ZN2at6native29vectorized_elementwise_kernelILi8EZZZNS0_60_GLOBAL__N__171e0b9f_22_ActivationEluKernel_cu_9e10b42f_306119elu_backward_kernelERNS_18TensorIteratorBaseERKN3c106ScalarES8_S8_bENKUlvE_clEvENKUlvE_clEvEUlddE_St5arrayIPcLm3EEEEviT0_T1_)
        .other          _ZN2at6native29vectorized_elementwise_kernelILi8EZZZNS0_60_GLOBAL__N__171e0b9f_22_ActivationEluKernel_cu_9e10b42f_306119elu_backward_kernelERNS_18TensorIteratorBaseERKN3c106ScalarES8_S8_bENKUlvE_clEvENKUlvE_clEvEUlddE_St5arrayIPcLm3EEEEviT0_T1_,@"STO_CUDA_ENTRY STV_DEFAULT"
_ZN2at6native29vectorized_elementwise_kernelILi8EZZZNS0_60_GLOBAL__N__171e0b9f_22_ActivationEluKernel_cu_9e10b42f_306119elu_backward_kernelERNS_18TensorIteratorBaseERKN3c106ScalarES8_S8_bENKUlvE_clEvENKUlvE_clEvEUlddE_St5arrayIPcLm3EEEEviT0_T1_:
.text._ZN2at6native29vectorized_elementwise_kernelILi8EZZZNS0_60_GLOBAL__N__171e0b9f_22_ActivationEluKernel_cu_9e10b42f_306119elu_backward_kernelERNS_18TensorIteratorBaseERKN3c106ScalarES8_S8_bENKUlvE_clEvENKUlvE_clEvEUlddE_St5arrayIPcLm3EEEEviT0_T1_:
        /* <DEDUP_REMOVED lines=167> */
.L_x_4489:
[----:B------:R-:W-:Y:S05]  /*0a70*/  BSYNC.RECONVERGENT B2 ;  /* 0x0000000000027941 */ /* 0x000fea0003800200 */
.L_x_4488:
[----:B------:R-:W0:Y:S02]  /*0a80*/  LDCU.64 UR6, c[0x0][0x388] ;  /* 0x00007100ff0677ac */ /* 0x000e240008000a00 */
[----:B0-----:R-:W-:-:S08]  /*0a90*/  DMUL R18, R18, UR6 ;  /* 0x0000000612127c28 */ /* 0x001fd00008000000 */
[----:B------:R-:W-:Y:S01]  /*0aa0*/  DMUL R18, R18, R38 ;  /* 0x0000002612127228 */ /* 0x000fe20000000000 */
[----:B------:R-:W-:Y:S10]  /*0ab0*/  BRA `(.L_x_4486) ;  /* 0x0000000000087947 */ /* 0x000ff40003800000 */
.L_x_4487:
[----:B------:R-:W0:Y:S02]  /*0ac0*/  LDCU.64 UR6, c[0x0][0x390] ;  /* 0x00007200ff0677ac */ /* 0x000e240008000a00 */
[----:B0-----:R-:W-:-:S11]  /*0ad0*/  DMUL R18, R18, UR6 ;  /* 0x0000000612127c28 */ /* 0x001fd60008000000 */
.L_x_4486:
[----:B------:R-:W-:Y:S05]  /*0ae0*/  BSYNC.RECONVERGENT B1 ;  /* 0x0000000000017941 */ /* 0x000fea0003800200 */
.L_x_4485:
        /* <DEDUP_REMOVED lines=67> */
.L_x_4494:
[----:B------:R-:W-:Y:S05]  /*0f20*/  BSYNC.RECONVERGENT B2 ;  /* 0x0000000000027941 */ /* 0x000fea0003800200 */
.L_x_4493:
[----:B------:R-:W0:Y:S02]  /*0f30*/  LDCU.64 UR6, c[0x0][0x388] ;  /* 0x00007100ff0677ac */ /* 0x000e240008000a00 */
[----:B0-----:R-:W-:-:S08]  /*0f40*/  DMUL R14, R14, UR6 ;  /* 0x000000060e0e7c28 */ /* 0x001fd00008000000 */
[----:B------:R-:W-:Y:S01]  /*0f50*/  DMUL R14, R14, R26 ;  /* 0x0000001a0e0e7228 */ /* 0x000fe20000000000 */
[----:B------:R-:W-:Y:S10]  /*0f60*/  BRA `(.L_x_4491) ;  /* 0x0000000000087947 */ /* 0x000ff40003800000 */
.L_x_4492:
[----:B------:R-:W0:Y:S02]  /*0f70*/  LDCU.64 UR6, c[0x0][0x390] ;  /* 0x00007200ff0677ac */ /* 0x000e240008000a00 */
[----:B0-----:R-:W-:-:S11]  /*0f80*/  DMUL R14, R14, UR6 ;  /* 0x000000060e0e7c28 */ /* 0x001fd60008000000 */
.L_x_4491:
[----:B------:R-:W-:Y:S05]  /*0f90*/  BSYNC.RECONVERGENT B1 ;  /* 0x0000000000017941 */ /* 0x000fea0003800200 */
.L_x_4490:
        /* <DEDUP_REMOVED lines=67> */
.L_x_4499:
[----:B------:R-:W-:Y:S05]  /*13d0*/  BSYNC.RECONVERGENT B2 ;  /* 0x0000000000027941 */ /* 0x000fea0003800200 */
.L_x_4498:
[----:B------:R-:W0:Y:S02]  /*13e0*/  LDCU.64 UR6, c[0x0][0x388] ;  /* 0x00007100ff0677ac */ /* 0x000e240008000a00 */
[----:B0-----:R-:W-:-:S08]  /*13f0*/  DMUL R10, R10, UR6 ;  /* 0x000000060a0a7c28 */ /* 0x001fd00008000000 */
[----:B------:R-:W-:Y:S01]  /*1400*/  DMUL R10, R10, R16 ;  /* 0x000000100a0a7228 */ /* 0x000fe20000000000 */
[----:B------:R-:W-:Y:S10]  /*1410*/  BRA `(.L_x_4496) ;  /* 0x0000000000087947 */ /* 0x000ff40003800000 */
.L_x_4497:
[----:B------:R-:W0:Y:S02]  /*1420*/  LDCU.64 UR6, c[0x0][0x390] ;  /* 0x00007200ff0677ac */ /* 0x000e240008000a00 */
[----:B0-----:R-:W-:-:S11]  /*1430*/  DMUL R10, R10, UR6 ;  /* 0x000000060a0a7c28 */ /* 0x001fd60008000000 */
.L_x_4496:
[----:B------:R-:W-:Y:S05]  /*1440*/  BSYNC.RECONVERGENT B1 ;  /* 0x0000000000017941 */ /* 0x000fea0003800200 */
.L_x_4495:
        /* <DEDUP_REMOVED lines=67> */
.L_x_4504:
[----:B------:R-:W-:Y:S05]  /*1880*/  BSYNC.RECONVERGENT B2 ;  /* 0x0000000000027941 */ /* 0x000fea0003800200 */
.L_x_4503:
[----:B------:R-:W0:Y:S02]  /*1890*/  LDCU.64 UR6, c[0x0][0x388] ;  /* 0x00007100ff0677ac */ /* 0x000e240008000a00 */
[----:B0-----:R-:W-:-:S08]  /*18a0*/  DMUL R6, R6, UR6 ;  /* 0x0000000606067c28 */ /* 0x001fd00008000000 */
[----:B------:R-:W-:Y:S01]  /*18b0*/  DMUL R6, R6, R12 ;  /* 0x0000000c06067228 */ /* 0x000fe20000000000 */
[----:B------:R-:W-:Y:S10]  /*18c0*/  BRA `(.L_x_4501) ;  /* 0x0000000000087947 */ /* 0x000ff40003800000 */
.L_x_4502:
[----:B------:R-:W0:Y:S02]  /*18d0*/  LDCU.64 UR6, c[0x0][0x390] ;  /* 0x00007200ff0677ac */ /* 0x000e240008000a00 */
[----:B0-----:R-:W-:-:S11]  /*18e0*/  DMUL R6, R6, UR6 ;  /* 0x0000000606067c28 */ /* 0x001fd60008000000 */
.L_x_4501:
[----:B------:R-:W-:Y:S05]  /*18f0*/  BSYNC.RECONVERGENT B1 ;  /* 0x0000000000017941 */ /* 0x000fea0003800200 */
.L_x_4500:
        /* <DEDUP_REMOVED lines=68> */
.L_x_4509:
[----:B------:R-:W-:Y:S05]  /*1d40*/  BSYNC.RECONVERGENT B2 ;  /* 0x0000000000027941 */ /* 0x000fea0003800200 */
.L_x_4508:
[----:B------:R-:W0:Y:S02]  /*1d50*/  LDCU.64 UR6, c[0x0][0x388] ;  /* 0x00007100ff0677ac */ /* 0x000e240008000a00 */
[----:B0-----:R-:W-:-:S08]  /*1d60*/  DMUL R2, R2, UR6 ;  /* 0x0000000602027c28 */ /* 0x001fd00008000000 */
[----:B------:R-:W-:Y:S01]  /*1d70*/  DMUL R2, R2, R8 ;  /* 0x0000000802027228 */ /* 0x000fe20000000000 */
[----:B------:R-:W-:Y:S10]  /*1d80*/  BRA `(.L_x_4506) ;  /* 0x0000000000087947 */ /* 0x000ff40003800000 */
.L_x_4507:
[----:B------:R-:W0:Y:S02]  /*1d90*/  LDCU.64 UR6, c[0x0][0x390] ;  /* 0x00007200ff0677ac */ /* 0x000e240008000a00 */
[----:B0-----:R-:W-:-:S11]  /*1da0*/  DMUL R2, R2, UR6 ;  /* 0x0000000602027c28 */ /* 0x001fd60008000000 */
.L_x_4506:
[----:B------:R-:W-:Y:S05]  /*1db0*/  BSYNC.RECONVERGENT B1 ;  /* 0x0000000000017941 */ /* 0x000fea0003800200 */
.L_x_4505:
        /* <DEDUP_REMOVED lines=68> */
.L_x_4514:
[----:B------:R-:W-:Y:S05]  /*2200*/  BSYNC.RECONVERGENT B2 ;  /* 0x0000000000027941 */ /* 0x000fea0003800200 */
.L_x_4513:
[----:B------:R-:W0:Y:S02]  /*2210*/  LDCU.64 UR6, c[0x0][0x388] ;  /* 0x00007100ff0677ac */ /* 0x000e240008000a00 */
[----:B0-----:R-:W-:-:S08]  /*2220*/  DMUL R34, R34, UR6 ;  /* 0x0000000622227c28 */ /* 0x001fd00008000000 */
[----:B------:R-:W-:Y:S01]  /*2230*/  DMUL R34, R34, R8 ;  /* 0x0000000822227228 */ /* 0x000fe20000000000 */
[----:B------:R-:W-:Y:S10]  /*2240*/  BRA `(.L_x_4511) ;  /* 0x0000000000087947 */ /* 0x000ff40003800000 */
.L_x_4512:
[----:B------:R-:W0:Y:S02]  /*2250*/  LDCU.64 UR6, c[0x0][0x390] ;  /* 0x00007200ff0677ac */ /* 0x000e240008000a00 */
[----:B0-----:R-:W-:-:S11]  /*2260*/  DMUL R34, R34, UR6 ;  /* 0x0000000622227c28 */ /* 0x001fd60008000000 */
.L_x_4511:
[----:B------:R-:W-:Y:S05]  /*2270*/  BSYNC.RECONVERGENT B1 ;  /* 0x0000000000017941 */ /* 0x000fea0003800200 */
.L_x_4510:
        /* <DEDUP_REMOVED lines=68> */
.L_x_4519:
[----:B------:R-:W-:Y:S05]  /*26c0*/  BSYNC.RECONVERGENT B2 ;  /* 0x0000000000027941 */ /* 0x000fea0003800200 */
.L_x_4518:
[----:B------:R-:W0:Y:S02]  /*26d0*/  LDCU.64 UR6, c[0x0][0x388] ;  /* 0x00007100ff0677ac */ /* 0x000e240008000a00 */
[----:B0-----:R-:W-:-:S08]  /*26e0*/  DMUL R30, R30, UR6 ;  /* 0x000000061e1e7c28 */ /* 0x001fd00008000000 */
[----:B------:R-:W-:Y:S01]  /*26f0*/  DMUL R30, R30, R8 ;  /* 0x000000081e1e7228 */ /* 0x000fe20000000000 */
[----:B------:R-:W-:Y:S10]  /*2700*/  BRA `(.L_x_4516) ;  /* 0x0000000000087947 */ /* 0x000ff40003800000 */
.L_x_4517:
[----:B------:R-:W0:Y:S02]  /*2710*/  LDCU.64 UR6, c[0x0][0x390] ;  /* 0x00007200ff0677ac */ /* 0x000e240008000a00 */
[----:B0-----:R-:W-:-:S11]  /*2720*/  DMUL R30, R30, UR6 ;  /* 0x000000061e1e7c28 */ /* 0x001fd60008000000 */
.L_x_4516:
[----:B------:R-:W-:Y:S05]  /*2730*/  BSYNC.RECONVERGENT B1 ;  /* 0x0000000000017941 */ /* 0x000fea0003800200 */
.L_x_4515:
        /* <DEDUP_REMOVED lines=69> */
.L_x_4523:
[----:B------:R-:W-:Y:S05]  /*2b90*/  BSYNC.RECONVERGENT B1 ;  /* 0x0000000000017941 */ /* 0x000fea0003800200 */
.L_x_4522:
[----:B------:R-:W-:Y:S01]  /*2ba0*/  DMUL R22, R22, R8 ;  /* 0x0000000816167228 */ /* 0x000fe20000000000 */
[----:B------:R-:W-:Y:S10]  /*2bb0*/  BRA `(.L_x_4520) ;  /* 0x0000000400c07947 */ /* 0x000ff40003800000 */
.L_x_4521:
[----:B------:R-:W0:Y:S02]  /*2bc0*/  LDCU.64 UR6, c[0x0][0x390] ;  /* 0x00007200ff0677ac */ /* 0x000e240008000a00 */
[----:B0-----:R-:W-:Y:S01]  /*2bd0*/  DMUL R22, R22, UR6 ;  /* 0x0000000616167c28 */ /* 0x001fe20008000000 */
[----:B------:R-:W-:Y:S10]  /*2be0*/  BRA `(.L_x_4520) ;  /* 0x0000000400b47947 */ /* 0x000ff40003800000 */
.L_x_4484:
        /* <DEDUP_REMOVED lines=12> */
.L_x_4525:
[----:B------:R-:W-:Y:S05]  /*2cb0*/  BSYNC.RECONVERGENT B1 ;  /* 0x0000000000017941 */ /* 0x000fea0003800200 */
.L_x_4524:
        /* <DEDUP_REMOVED lines=13> */
.L_x_4527:
[----:B------:R-:W-:Y:S05]  /*2d90*/  BSYNC.RECONVERGENT B1 ;  /* 0x0000000000017941 */ /* 0x000fea0003800200 */
.L_x_4526:
        /* <DEDUP_REMOVED lines=23> */
.L_x_4529:
[----:B------:R-:W-:Y:S05]  /*2f10*/  BSYNC.RECONVERGENT B1 ;  /* 0x0000000000017941 */ /* 0x000fea0003800200 */
.L_x_4528:
        /* <DEDUP_REMOVED lines=11> */
.L_x_4531:
[----:B------:R-:W-:Y:S05]  /*2fd0*/  BSYNC.RECONVERGENT B1 ;  /* 0x0000000000017941 */ /* 0x000fea0003800200 */
.L_x_4530:
        /* <DEDUP_REMOVED lines=11> */
.L_x_4533:
[----:B------:R-:W-:Y:S05]  /*3090*/  BSYNC.RECONVERGENT B1 ;  /* 0x0000000000017941 */ /* 0x000fea0003800200 */
.L_x_4532:
        /* <DEDUP_REMOVED lines=11> */
.L_x_4535:
[----:B------:R-:W-:Y:S05]  /*3150*/  BSYNC.RECONVERGENT B1 ;  /* 0x0000000000017941 */ /* 0x000fea0003800200 */
.L_x_4534:
        /* <DEDUP_REMOVED lines=11> */
.L_x_4537:
[----:B------:R-:W-:Y:S05]  /*3210*/  BSYNC.RECONVERGENT B1 ;  /* 0x0000000000017941 */ /* 0x000fea0003800200 */
.L_x_4536:
        /* <DEDUP_REMOVED lines=10> */
.L_x_4520:
[----:B------:R-:W-:Y:S05]  /*32c0*/  BSYNC.RECONVERGENT B0 ;  /* 0x0000000000007941 */ /* 0x000fea0003800200 */
.L_x_4483:
        /* <DEDUP_REMOVED lines=21> */
.L_x_4540:
[----:B------:R-:W-:-:S13]  /*3420*/  ISETP.GE.U32.AND P0, PT, R32, UR5, PT ;  /* 0x0000000520007c0c */ /* 0x000fda000bf06070 */
[----:B------:R-:W-:Y:S05]  /*3430*/  @P0 BRA `(.L_x_4542) ;  /* 0x0000000000300947 */ /* 0x000fea0003800000 */
[----:B0-----:R-:W0:Y:S01]  /*3440*/  LDC.64 R4, c[0x0][0x3b0] ;  /* 0x0000ec00ff047b82 */ /* 0x001e220000000a00 */
[C---:B------:R-:W-:Y:S02]  /*3450*/  VIADD R9, R32.reuse, UR4 ;  /* 0x0000000420097c36 */ /* 0x040fe40008000000 */
[----:B------:R-:W-:Y:S02]  /*3460*/  VIADD R32, R32, 0x80 ;  /* 0x0000008020207836 */ /* 0x000fe40000000000 */
[----:B0-----:R-:W-:-:S05]  /*3470*/  IMAD.WIDE.U32 R4, R9, 0x8, R4 ;  /* 0x0000000809047825 */ /* 0x001fca00078e0004 */
[----:B------:R1:W-:Y:S02]  /*3480*/  STG.E.64 desc[UR10][R4.64], R6 ;  /* 0x0000000604007986 */ /* 0x0003e4000c101b0a */
.L_x_4541:
[----:B------:R-:W-:-:S13]  /*3490*/  ISETP.GE.U32.AND P0, PT, R32, UR5, PT ;  /* 0x0000000520007c0c */ /* 0x000fda000bf06070 */
[----:B------:R-:W-:Y:S05]  /*34a0*/  @P0 BRA `(.L_x_4543) ;  /* 0x0000000000340947 */ /* 0x000fea0003800000 */
[----:B01----:R-:W0:Y:S01]  /*34b0*/  LDC.64 R4, c[0x0][0x3b0] ;  /* 0x0000ec00ff047b82 */ /* 0x003e220000000a00 */
[C---:B------:R-:W-:Y:S02]  /*34c0*/  VIADD R7, R32.reuse, UR4 ;  /* 0x0000000420077c36 */ /* 0x040fe40008000000 */
[----:B------:R-:W-:Y:S02]  /*34d0*/  VIADD R32, R32, 0x80 ;  /* 0x0000008020207836 */ /* 0x000fe40000000000 */
[----:B0-----:R-:W-:-:S05]  /*34e0*/  IMAD.WIDE.U32 R4, R7, 0x8, R4 ;  /* 0x0000000807047825 */ /* 0x001fca00078e0004 */
[----:B------:R1:W-:Y:S02]  /*34f0*/  STG.E.64 desc[UR10][R4.64], R2 ;  /* 0x0000000204007986 */ /* 0x0003e4000c101b0a */
.L_x_4542:
        /* <DEDUP_REMOVED lines=8> */
.L_x_4543:
[----:B------:R-:W-:Y:S05]  /*3580*/  BSYNC.RELIABLE B1 ;  /* 0x0000000000017941 */ /* 0x000fea0003800100 */
.L_x_4539:
[----:B------:R-:W-:-:S13]  /*3590*/  ISETP.GE.U32.AND P0, PT, R32, UR5, PT ;  /* 0x0000000520007c0c */ /* 0x000fda000bf06070 */
[----:B--2---:R-:W2:Y:S01]  /*35a0*/  @!P0 LDC.64 R2, c[0x0][0x3b0] ;  /* 0x0000ec00ff028b82 */ /* 0x004ea20000000a00 */
[C---:B01----:R-:W-:Y:S02]  /*35b0*/  @!P0 VIADD R5, R32.reuse, UR4 ;  /* 0x0000000420058c36 */ /* 0x043fe40008000000 */
[----:B------:R-:W-:Y:S02]  /*35c0*/  @!P0 VIADD R32, R32, 0x80 ;  /* 0x0000008020208836 */ /* 0x000fe40000000000 */
[----:B--2---:R-:W-:-:S05]  /*35d0*/  @!P0 IMAD.WIDE.U32 R2, R5, 0x8, R2 ;  /* 0x0000000805028825 */ /* 0x004fca00078e0002 */
[----:B------:R2:W-:Y:S02]  /*35e0*/  @!P0 STG.E.64 desc[UR10][R2.64], R30 ;  /* 0x0000001e02008986 */ /* 0x0005e4000c101b0a */
.L_x_4544:
[----:B------:R-:W-:Y:S05]  /*35f0*/  BSYNC.RECONVERGENT B0 ;  /* 0x0000000000007941 */ /* 0x000fea0003800200 */
.L_x_4538:
        /* <DEDUP_REMOVED lines=8> */
.L_x_4482:
        /* <DEDUP_REMOVED lines=82> */
.L_x_4550:
[----:B------:R-:W-:Y:S05]  /*3ba0*/  BSYNC.RECONVERGENT B2 ;  /* 0x0000000000027941 */ /* 0x000fea0003800200 */
.L_x_4549:
[----:B------:R-:W0:Y:S02]  /*3bb0*/  LDCU.64 UR6, c[0x0][0x388] ;  /* 0x00007100ff0677ac */ /* 0x000e240008000a00 */
[----:B0-----:R-:W-:-:S08]  /*3bc0*/  DMUL R20, R20, UR6 ;  /* 0x0000000614147c28 */ /* 0x001fd00008000000 */
[----:B------:R-:W-:Y:S01]  /*3bd0*/  DMUL R20, R20, R36 ;  /* 0x0000002414147228 */ /* 0x000fe20000000000 */
[----:B------:R-:W-:Y:S10]  /*3be0*/  BRA `(.L_x_4551) ;  /* 0x0000000000087947 */ /* 0x000ff40003800000 */
.L_x_4548:
[----:B------:R-:W0:Y:S02]  /*3bf0*/  LDCU.64 UR6, c[0x0][0x390] ;  /* 0x00007200ff0677ac */ /* 0x000e240008000a00 */
[----:B0-----:R-:W-:-:S11]  /*3c00*/  DMUL R20, R20, UR6 ;  /* 0x0000000614147c28 */ /* 0x001fd60008000000 */
.L_x_4551:
[----:B------:R-:W-:Y:S05]  /*3c10*/  BSYNC.RECONVERGENT B1 ;  /* 0x0000000000017941 */ /* 0x000fea0003800200 */
.L_x_4547:
        /* <DEDUP_REMOVED lines=64> */
.L_x_4555:
[----:B------:R-:W-:Y:S05]  /*4020*/  BSYNC.RECONVERGENT B2 ;  /* 0x0000000000027941 */ /* 0x000fea0003800200 */
.L_x_4554:
[----:B------:R-:W0:Y:S02]  /*4030*/  LDCU.64 UR6, c[0x0][0x388] ;  /* 0x00007100ff0677ac */ /* 0x000e240008000a00 */
[----:B0-----:R-:W-:-:S08]  /*4040*/  DMUL R22, R22, UR6 ;  /* 0x0000000616167c28 */ /* 0x001fd00008000000 */
[----:B------:R-:W-:Y:S01]  /*4050*/  DMUL R22, R22, R32 ;  /* 0x0000002016167228 */ /* 0x000fe20000000000 */
[----:B------:R-:W-:Y:S10]  /*4060*/  BRA `(.L_x_4556) ;  /* 0x0000000000087947 */ /* 0x000ff40003800000 */
.L_x_4553:
[----:B------:R-:W0:Y:S02]  /*4070*/  LDCU.64 UR6, c[0x0][0x390] ;  /* 0x00007200ff0677ac */ /* 0x000e240008000a00 */
[----:B0-----:R-:W-:-:S11]  /*4080*/  DMUL R22, R22, UR6 ;  /* 0x0000000616167c28 */ /* 0x001fd60008000000 */
.L_x_4556:
[----:B------:R-:W-:Y:S05]  /*4090*/  BSYNC.RECONVERGENT B1 ;  /* 0x0000000000017941 */ /* 0x000fea0003800200 */
.L_x_4552:
        /* <DEDUP_REMOVED lines=64> */
.L_x_4560:
[----:B------:R-:W-:Y:S05]  /*44a0*/  BSYNC.RECONVERGENT B2 ;  /* 0x0000000000027941 */ /* 0x000fea0003800200 */
.L_x_4559:
[----:B------:R-:W0:Y:S02]  /*44b0*/  LDCU.64 UR6, c[0x0][0x388] ;  /* 0x00007100ff0677ac */ /* 0x000e240008000a00 */
[----:B0-----:R-:W-:-:S08]  /*44c0*/  DMUL R16, R16, UR6 ;  /* 0x0000000610107c28 */ /* 0x001fd00008000000 */
[----:B------:R-:W-:Y:S01]  /*44d0*/  DMUL R16, R16, R32 ;  /* 0x0000002010107228 */ /* 0x000fe20000000000 */
[----:B------:R-:W-:Y:S10]  /*44e0*/  BRA `(.L_x_4561) ;  /* 0x0000000000087947 */ /* 0x000ff40003800000 */
.L_x_4558:
[----:B------:R-:W0:Y:S02]  /*44f0*/  LDCU.64 UR6, c[0x0][0x390] ;  /* 0x00007200ff0677ac */ /* 0x000e240008000a00 */
[----:B0-----:R-:W-:-:S11]  /*4500*/  DMUL R16, R16, UR6 ;  /* 0x0000000610107c28 */ /* 0x001fd60008000000 */
.L_x_4561:
[----:B------:R-:W-:Y:S05]  /*4510*/  BSYNC.RECONVERGENT B1 ;  /* 0x0000000000017941 */ /* 0x000fea0003800200 */
.L_x_4557:
        /* <DEDUP_REMOVED lines=64> */
.L_x_4565:
[----:B------:R-:W-:Y:S05]  /*4920*/  BSYNC.RECONVERGENT B2 ;  /* 0x0000000000027941 */ /* 0x000fea0003800200 */
.L_x_4564:
[----:B------:R-:W0:Y:S02]  /*4930*/  LDCU.64 UR6, c[0x0][0x388] ;  /* 0x00007100ff0677ac */ /* 0x000e240008000a00 */
[----:B0-----:R-:W-:-:S08]  /*4940*/  DMUL R18, R18, UR6 ;  /* 0x0000000612127c28 */ /* 0x001fd00008000000 */
[----:B------:R-:W-:Y:S01]  /*4950*/  DMUL R18, R18, R28 ;  /* 0x0000001c12127228 */ /* 0x000fe20000000000 */
[----:B------:R-:W-:Y:S10]  /*4960*/  BRA `(.L_x_4566) ;  /* 0x0000000000087947 */ /* 0x000ff40003800000 */
.L_x_4563:
[----:B------:R-:W0:Y:S02]  /*4970*/  LDCU.64 UR6, c[0x0][0x390] ;  /* 0x00007200ff0677ac */ /* 0x000e240008000a00 */
[----:B0-----:R-:W-:-:S11]  /*4980*/  DMUL R18, R18, UR6 ;  /* 0x0000000612127c28 */ /* 0x001fd60008000000 */
.L_x_4566:
[----:B------:R-:W-:Y:S05]  /*4990*/  BSYNC.RECONVERGENT B1 ;  /* 0x0000000000017941 */ /* 0x000fea0003800200 */
.L_x_4562:
        /* <DEDUP_REMOVED lines=64> */
.L_x_4570:
[----:B------:R-:W-:Y:S05]  /*4da0*/  BSYNC.RECONVERGENT B2 ;  /* 0x0000000000027941 */ /* 0x000fea0003800200 */
.L_x_4569:
[----:B------:R-:W0:Y:S02]  /*4db0*/  LDCU.64 UR6, c[0x0][0x388] ;  /* 0x00007100ff0677ac */ /* 0x000e240008000a00 */
[----:B0-----:R-:W-:-:S08]  /*4dc0*/  DMUL R4, R4, UR6 ;  /* 0x0000000604047c28 */ /* 0x001fd00008000000 */
[----:B------:R-:W-:Y:S01]  /*4dd0*/  DMUL R4, R4, R28 ;  /* 0x0000001c04047228 */ /* 0x000fe20000000000 */
[----:B------:R-:W-:Y:S10]  /*4de0*/  BRA `(.L_x_4571) ;  /* 0x0000000000087947 */ /* 0x000ff40003800000 */
.L_x_4568:
[----:B------:R-:W0:Y:S02]  /*4df0*/  LDCU.64 UR6, c[0x0][0x390] ;  /* 0x00007200ff0677ac */ /* 0x000e240008000a00 */
[----:B0-----:R-:W-:-:S11]  /*4e00*/  DMUL R4, R4, UR6 ;  /* 0x0000000604047c28 */ /* 0x001fd60008000000 */
.L_x_4571:
[----:B------:R-:W-:Y:S05]  /*4e10*/  BSYNC.RECONVERGENT B1 ;  /* 0x0000000000017941 */ /* 0x000fea0003800200 */
.L_x_4567:
        /* <DEDUP_REMOVED lines=64> */
.L_x_4575:
[----:B------:R-:W-:Y:S05]  /*5220*/  BSYNC.RECONVERGENT B2 ;  /* 0x0000000000027941 */ /* 0x000fea0003800200 */
.L_x_4574:
[----:B------:R-:W0:Y:S02]  /*5230*/  LDCU.64 UR6, c[0x0][0x388] ;  /* 0x00007100ff0677ac */ /* 0x000e240008000a00 */
[----:B0-----:R-:W-:-:S08]  /*5240*/  DMUL R6, R6, UR6 ;  /* 0x0000000606067c28 */ /* 0x001fd00008000000 */
[----:B------:R-:W-:Y:S01]  /*5250*/  DMUL R6, R6, R24 ;  /* 0x0000001806067228 */ /* 0x000fe20000000000 */
[----:B------:R-:W-:Y:S10]  /*5260*/  BRA `(.L_x_4576) ;  /* 0x0000000000087947 */ /* 0x000ff40003800000 */
.L_x_4573:
[----:B------:R-:W0:Y:S02]  /*5270*/  LDCU.64 UR6, c[0x0][0x390] ;  /* 0x00007200ff0677ac */ /* 0x000e240008000a00 */
[----:B0-----:R-:W-:-:S11]  /*5280*/  DMUL R6, R6, UR6 ;  /* 0x0000000606067c28 */ /* 0x001fd60008000000 */
.L_x_4576:
[----:B------:R-:W-:Y:S05]  /*5290*/  BSYNC.RECONVERGENT B1 ;  /* 0x0000000000017941 */ /* 0x000fea0003800200 */
.L_x_4572:
        /* <DEDUP_REMOVED lines=64> */
.L_x_4580:
[----:B------:R-:W-:Y:S05]  /*56a0*/  BSYNC.RECONVERGENT B2 ;  /* 0x0000000000027941 */ /* 0x000fea0003800200 */
.L_x_4579:
[----:B------:R-:W0:Y:S02]  /*56b0*/  LDCU.64 UR6, c[0x0][0x388] ;  /* 0x00007100ff0677ac */ /* 0x000e240008000a00 */
[----:B0-----:R-:W-:-:S08]  /*56c0*/  DMUL R8, R8, UR6 ;  /* 0x0000000608087c28 */ /* 0x001fd00008000000 */
[----:B------:R-:W-:Y:S01]  /*56d0*/  DMUL R8, R8, R24 ;  /* 0x0000001808087228 */ /* 0x000fe20000000000 */
[----:B------:R-:W-:Y:S10]  /*56e0*/  BRA `(.L_x_4581) ;  /* 0x0000000000087947 */ /* 0x000ff40003800000 */
.L_x_4578:
[----:B------:R-:W0:Y:S02]  /*56f0*/  LDCU.64 UR6, c[0x0][0x390] ;  /* 0x00007200ff0677ac */ /* 0x000e240008000a00 */
[----:B0-----:R-:W-:-:S11]  /*5700*/  DMUL R8, R8, UR6 ;  /* 0x0000000608087c28 */ /* 0x001fd60008000000 */
.L_x_4581:
[----:B------:R-:W-:Y:S05]  /*5710*/  BSYNC.RECONVERGENT B1 ;  /* 0x0000000000017941 */ /* 0x000fea0003800200 */
.L_x_4577:
        /* <DEDUP_REMOVED lines=65> */
.L_x_4584:
[----:B------:R-:W-:Y:S05]  /*5b30*/  BSYNC.RECONVERGENT B1 ;  /* 0x0000000000017941 */ /* 0x000fea0003800200 */
.L_x_4583:
[----:B------:R-:W-:Y:S01]  /*5b40*/  DMUL R10, R10, R24 ;  /* 0x000000180a0a7228 */ /* 0x000fe20000000000 */
[----:B------:R-:W-:Y:S10]  /*5b50*/  BRA `(.L_x_4585) ;  /* 0x0000000000fc7947 */ /* 0x000ff40003800000 */
.L_x_4582:
[----:B------:R-:W0:Y:S02]  /*5b60*/  LDCU.64 UR6, c[0x0][0x390] ;  /* 0x00007200ff0677ac */ /* 0x000e240008000a00 */
[----:B0-----:R-:W-:Y:S01]  /*5b70*/  DMUL R10, R10, UR6 ;  /* 0x000000060a0a7c28 */ /* 0x001fe20008000000 */
[----:B------:R-:W-:Y:S10]  /*5b80*/  BRA `(.L_x_4585) ;  /* 0x0000000000f07947 */ /* 0x000ff40003800000 */
.L_x_4546:
        /* <DEDUP_REMOVED lines=60> */
.L_x_4585:
[----:B------:R-:W-:Y:S05]  /*5f50*/  BSYNC.RECONVERGENT B0 ;  /* 0x0000000000007941 */ /* 0x000fea0003800200 */
.L_x_4545:
        /* <DEDUP_REMOVED lines=9> */
.L_x_4586:
        /* <DEDUP_REMOVED lines=9> */
.L_x_7966:


//--------------------- .text._ZN2at6native18elementwise_kernelILi128ELi4EZNS0_15gpu_kernel_implIZZZNS0_60_GLOBAL__N__171e0b9f_22_ActivationEluKernel_cu_9e10b42f_306110elu_kernelERNS_18TensorIteratorBaseERKN3c106ScalarES9_S9_ENKUlvE_clEvENKUlvE2_clEvEUlNS6_8BFloat16EE_EEvS5_RKT_EUliE_EEviT1_ --------------------------
	.section	.text._ZN2at6native18elementwise_kernelILi128ELi4EZNS0_15gpu_kernel_implIZZZNS0_60_GLOBAL__N__171e0b9f_22_ActivationEluKernel_cu_9e10b42f_306110elu_kernelERNS_18TensorIteratorBaseERKN3c106ScalarES9_S9_ENKUlvE_clEvENKUlvE2_clEvEUlNS6_8BFloat16EE_EEvS5_RKT_EUliE_EEviT1_,"ax",@progbits
	.align	128
        .global         _ZN2at6native18elementwise_kernelILi128ELi4EZNS0_15gpu_kernel_implIZZZNS0_60_GLOBAL__N__171e0b9f_22_ActivationEluKernel_cu_9e10b42f_306110elu_kernelERNS_18TensorIteratorBaseERKN3c106ScalarES9_S9_ENKUlvE_clEvENKUlvE2_clEvEUlNS6_8BFloat16EE_EEvS5_RKT_EUliE_EEviT1_
        .type           _ZN2at6native18elementwise_kernelILi128ELi4EZNS0_15gpu_kernel_implIZZZNS0_60_GLOBAL__N__171e0b9f_22_ActivationEluKernel_cu_9e10b42f_306110elu_kernelERNS_18TensorIteratorBaseERKN3c106ScalarES9_S9_ENKUlvE_clEvENKUlvE2_clEvEUlNS6_8BFloat16EE_EEvS5_RKT_EUliE_EEviT1_,@function
        .size           _ZN2at6native18elementwise_kernelILi128ELi4EZNS0_15gpu_kernel_implIZZZNS0_60_GLOBAL__N__171e0b9f_22_ActivationEluKernel_cu_9e10b42f_306110elu_kernelERNS_18TensorIteratorBaseERKN3c106ScalarES9_S9_ENKUlvE_clEvENKUlvE2_clEvEUlNS6_8BFloat16EE_EEvS5_RKT_EUliE_EEviT1_,(.L_x_7967 - _ZN2at6native18elementwise_kernelILi128ELi4EZNS0_15gpu_kernel_implIZZZNS0_60_GLOBAL__N__171e0b9f_22_ActivationEluKernel_cu_9e10b42f_306110elu_kernelERNS_18TensorIteratorBaseERKN3c106ScalarES9_S9_ENKUlvE_clEvENKUlvE2_clEvEUlNS6_8BFloat16EE_EEvS5_RKT_EUliE_EEviT1_)
        .other          _ZN2at6native18elementwise_kernelILi128ELi4EZNS0_15gpu_kernel_implIZZZNS0_60_GLOBAL__N__171e0b9f_22_ActivationEluKernel_cu_9e10b42f_306110elu_kernelERNS_18TensorIteratorBaseERKN3c106ScalarES9_S9_ENKUlvE_clEvENKUlvE2_clEvEUlNS6_8BFloat16EE_EEvS5_RKT_EUliE_EEviT1_,@"STO_CUDA_ENTRY STV_DEFAULT"
_ZN2at6native18elementwise_kernelILi128ELi4EZNS0_15gpu_kernel_implIZZZNS0_60_GLOBAL__N__171e0b9f_22_ActivationEluKernel_cu_9e10b42f_306110elu_kernelERNS_18TensorIteratorBaseERKN3c106ScalarES9_S9_ENKUlvE_clEvENKUlvE2_clEvEUlNS6_8BFloat16EE_EEvS5_RKT_EUliE_EEviT1_:
.text._ZN2at6native18elementwise_kernelILi128ELi4EZNS0_15gpu_kernel_implIZZZNS0_60_GLOBAL__N__171e0b9f_22_ActivationEluKernel_cu_9e10b42f_306110elu_kernelERNS_18TensorIteratorBaseERKN3c106ScalarES9_S9_ENKUlvE_clEvENKUlvE2_clEvEUlNS6_8BFloat16EE_EEvS5_RKT_EUliE_EEviT1_:
[----:B------:R-:W0:Y:S01]  /*0000*/  LDC R1, c[0x0][0x37c] ;  /* 0x0000df00ff017b82 */ /* 0x000e220000000800 */
[----:B------:R-:W1:Y:S07]  /*0010*/  S2R R17, SR_TID.X ;  /* 0x0000000000117919 */ /* 0x000e6e0000002100 */
[----:B------:R-:W2:Y:S01]  /*0020*/  S2UR UR4, SR_CTAID.X ;  /* 0x00000000000479c3 */ /* 0x000ea20000002500 */
[----:B------:R-:W3:Y:S01]  /*0030*/  LDCU UR39, c[0x0][0x388] ;  /* 0x00007100ff2777ac */ /* 0x000ee20008000800 */
[----:B------:R-:W-:Y:S01]  /*0040*/  BSSY.RECONVERGENT B6, `(.L_x_4587) ;  /* 0x000034a000067945 */ /* 0x000fe20003800200 */
[----:B------:R-:W4:Y:S01]  /*0050*/  LDCU UR5, c[0x0][0x380] ;  /* 0x00007000ff0577ac */ /* 0x000f220008000800 */
[----:B------:R-:W0:Y:S01]  /*0060*/  LDCU.64 UR36, c[0x0][0x358] ;  /* 0x00006b00ff2477ac */ /* 0x000e220008000a00 */
[----:B------:R-:W0:Y:S01]  /*0070*/  LDCU.U8 UR41, c[0x0][0x5a8] ;  /* 0x0000b500ff2977ac */ /* 0x000e220008000000 */
[----:B------:R-:W0:Y:S01]  /*0080*/  LDCU.U8 UR42, c[0x0][0x5a9] ;  /* 0x0000b520ff2a77ac */ /* 0x000e220008000000 */
[----:B---3--:R-:W-:-:S02]  /*0090*/  UIADD3 UR40, UPT, UPT, UR39, -0x1, URZ ;  /* 0xffffffff27287890 */ /* 0x008fc4000fffe0ff */
[----:B--2---:R-:W-:Y:S02]  /*00a0*/  USHF.L.U32 UR4, UR4, 0x9, URZ ;  /* 0x0000000904047899 */ /* 0x004fe400080006ff */
[----:B------:R-:W-:-:S04]  /*00b0*/  UISETP.LT.U32.AND UP0, UPT, UR40, 0x18, UPT ;  /* 0x000000182800788c */ /* 0x000fc8000bf01070 */
[----:B------:R-:W-:Y:S01]  /*00c0*/  USEL UR38, UR40, 0x18, UP0 ;  /* 0x0000001828267887 */ /* 0x000fe20008000000 */
[----:B-1----:R-:W-:-:S03]  /*00d0*/  LOP3.LUT R17, R17, UR4, RZ, 0xfc, !PT ;  /* 0x0000000411117c12 */ /* 0x002fc6000f8efcff */
[----:B------:R-:W-:Y:S01]  /*00e0*/  UIADD3 UR38, UPT, UPT, UR38, 0x1, URZ ;  /* 0x0000000126267890 */ /* 0x000fe2000fffe0ff */
[----:B----4-:R-:W-:-:S13]  /*00f0*/  ISETP.GE.AND P0, PT, R17, UR5, PT ;  /* 0x0000000511007c0c */ /* 0x010fda000bf06270 */
[----:B0-----:R-:W-:Y:S05]  /*0100*/  @P0 BRA `(.L_x_4588) ;  /* 0x0000003000f40947 */ /* 0x001fea0003800000 */
[----:B------:R-:W-:Y:S01]  /*0110*/  UISETP.NE.AND UP0, UPT, UR39, URZ, UPT ;  /* 0x000000ff2700728c */ /* 0x000fe2000bf05270 */
[----:B------:R-:W-:Y:S02]  /*0120*/  IMAD.MOV.U32 R0, RZ, RZ, RZ ;  /* 0x000000ffff007224 */ /* 0x000fe400078e00ff */
[----:B------:R-:W-:-:S06]  /*0130*/  IMAD.MOV.U32 R16, RZ, RZ, RZ ;  /* 0x000000ffff107224 */ /* 0x000fcc00078e00ff */
[----:B------:R-:W-:Y:S05]  /*0140*/  BRA.U !UP0, `(.L_x_4589) ;  /* 0x0000001108a87547 */ /* 0x000fea000b800000 */
[----:B------:R-:W0:Y:S01]  /*0150*/  LDCU.64 UR4, c[0x0][0x390] ;  /* 0x00007200ff0477ac */ /* 0x000e220008000a00 */
[----:B------:R-:W-:Y:S01]  /*0160*/  IMAD.MOV.U32 R16, RZ, RZ, RZ ;  /* 0x000000ffff107224 */ /* 0x000fe200078e00ff */
[----:B------:R-:W1:Y:S01]  /*0170*/  LDCU UR6, c[0x0][0x38c] ;  /* 0x00007180ff0677ac */ /* 0x000e620008000800 */
[----:B------:R-:W2:Y:S01]  /*0180*/  LDCU.64 UR8, c[0x0][0x4b8] ;  /* 0x00009700ff0877ac */ /* 0x000ea20008000a00 */
[----:B------:R-:W-:Y:S01]  /*0190*/  UISETP.NE.AND UP0, UPT, UR40, URZ, UPT ;  /* 0x000000ff2800728c */ /* 0x000fe2000bf05270 */
[----:B0-----:R-:W-:-:S05]  /*01a0*/  IMAD.HI.U32 R2, R17, UR4, R16 ;  /* 0x0000000411027c27 */ /* 0x001fca000f8e0010 */
[----:B------:R-:W-:-:S04]  /*01b0*/  SHF.R.U32.HI R3, RZ, UR5, R2 ;  /* 0x00000005ff037c19 */ /* 0x000fc80008011602 */
[----:B------:R-:W-:-:S05]  /*01c0*/  IADD3 R0, PT, PT, -R3, RZ, RZ ;  /* 0x000000ff03007210 */ /* 0x000fca0007ffe1ff */
[----:B-1----:R-:W-:-:S04]  /*01d0*/  IMAD R0, R0, UR6, R17 ;  /* 0x0000000600007c24 */ /* 0x002fc8000f8e0211 */
[C---:B--2---:R-:W-:Y:S02]  /*01e0*/  IMAD R16, R0.reuse, UR8, RZ ;  /* 0x0000000800107c24 */ /* 0x044fe4000f8e02ff */
[----:B------:R-:W-:Y:S01]  /*01f0*/  IMAD R0, R0, UR9, RZ ;  /* 0x0000000900007c24 */ /* 0x000fe2000f8e02ff */
[----:B------:R-:W-:Y:S06]  /*0200*/  BRA.U !UP0, `(.L_x_4589) ;  /* 0x0000001108787547 */ /* 0x000fec000b800000 */
[----:B------:R-:W0:Y:S01]  /*0210*/  LDCU.64 UR6, c[0x0][0x398] ;  /* 0x00007300ff0677ac */ /* 0x000e220008000a00 */
[----:B------:R-:W-:Y:S01]  /*0220*/  IMAD.MOV.U32 R2, RZ, RZ, RZ ;  /* 0x000000ffff027224 */ /* 0x000fe200078e00ff */
[----:B------:R-:W1:Y:S01]  /*0230*/  LDCU UR4, c[0x0][0x3a0] ;  /* 0x00007400ff0477ac */ /* 0x000e620008000800 */
[----:B------:R-:W2:Y:S01]  /*0240*/  LDCU.64 UR8, c[0x0][0x4c0] ;  /* 0x00009800ff0877ac */ /* 0x000ea20008000a00 */
[----:B------:R-:W-:Y:S01]  /*0250*/  UISETP.NE.AND UP0, UPT, UR38, 0x2, UPT ;  /* 0x000000022600788c */ /* 0x000fe2000bf05270 */
[----:B0-----:R-:W-:-:S05]  /*0260*/  IMAD.HI.U32 R4, R3, UR7, R2 ;  /* 0x0000000703047c27 */ /* 0x001fca000f8e0002 */
[----:B-1----:R-:W-:-:S05]  /*0270*/  SHF.R.U32.HI R5, RZ, UR4, R4 ;  /* 0x00000004ff057c19 */ /* 0x002fca0008011604 */
[----:B------:R-:W-:-:S04]  /*0280*/  IMAD.MOV R2, RZ, RZ, -R5 ;  /* 0x000000ffff027224 */ /* 0x000fc800078e0a05 */
[----:B------:R-:W-:-:S04]  /*0290*/  IMAD R3, R2, UR6, R3 ;  /* 0x0000000602037c24 */ /* 0x000fc8000f8e0203 */
[C---:B--2---:R-:W-:Y:S02]  /*02a0*/  IMAD R16, R3.reuse, UR8, R16 ;  /* 0x0000000803107c24 */ /* 0x044fe4000f8e0210 */
[----:B------:R-:W-:Y:S01]  /*02b0*/  IMAD R0, R3, UR9, R0 ;  /* 0x0000000903007c24 */ /* 0x000fe2000f8e0200 */
[----:B------:R-:W-:Y:S06]  /*02c0*/  BRA.U !UP0, `(.L_x_4589) ;  /* 0x0000001108487547 */ /* 0x000fec000b800000 */
[----:B------:R-:W0:Y:S01]  /*02d0*/  LDCU.64 UR4, c[0x0][0x3a8] ;  /* 0x00007500ff0477ac */ /* 0x000e220008000a00 */
[----:B------:R-:W-:Y:S01]  /*02e0*/  IMAD.MOV.U32 R4, RZ, RZ, RZ ;  /* 0x000000ffff047224 */ /* 0x000fe200078e00ff */
[----:B------:R-:W1:Y:S01]  /*02f0*/  LDCU UR6, c[0x0][0x3a4] ;  /* 0x00007480ff0677ac */ /* 0x000e620008000800 */
[----:B------:R-:W2:Y:S01]  /*0300*/  LDCU.64 UR8, c[0x0][0x4c8] ;  /* 0x00009900ff0877ac */ /* 0x000ea20008000a00 */
[----:B------:R-:W-:Y:S01]  /*0310*/  UISETP.NE.AND UP0, UPT, UR38, 0x3, UPT ;  /* 0x000000032600788c */ /* 0x000fe2000bf05270 */
[----:B0-----:R-:W-:-:S05]  /*0320*/  IMAD.HI.U32 R2, R5, UR4, R4 ;  /* 0x0000000405027c27 */ /* 0x001fca000f8e0004 */
[----:B------:R-:W-:-:S04]  /*0330*/  SHF.R.U32.HI R3, RZ, UR5, R2 ;  /* 0x00000005ff037c19 */ /* 0x000fc80008011602 */
[----:B------:R-:W-:-:S05]  /*0340*/  IADD3 R4, PT, PT, -R3, RZ, RZ ;  /* 0x000000ff03047210 */ /* 0x000fca0007ffe1ff */
[----:B-1----:R-:W-:-:S04]  /*0350*/  IMAD R5, R4, UR6, R5 ;  /* 0x0000000604057c24 */ /* 0x002fc8000f8e0205 */
        /* <DEDUP_REMOVED lines=16> */
[----:B------:R-:W-:Y:S01]  /*0460*/  HFMA2 R4, -RZ, RZ, 0, 0 ;  /* 0x00000000ff047431 */ /* 0x000fe200000001ff */
[----:B------:R-:W1:Y:S01]  /*0470*/  LDCU UR6, c[0x0][0x3bc] ;  /* 0x00007780ff0677ac */ /* 0x000e620008000800 */
[----:B------:R-:W2:Y:S01]  /*0480*/  LDCU.64 UR8, c[0x0][0x4d8] ;  /* 0x00009b00ff0877ac */ /* 0x000ea20008000a00 */
[----:B------:R-:W-:Y:S02]  /*0490*/  UISETP.NE.AND UP0, UPT, UR38, 0x5, UPT ;  /* 0x000000052600788c */ /* 0x000fe4000bf05270 */
[----:B0-----:R-:W-:-:S05]  /*04a0*/  IMAD.HI.U32 R2, R5, UR4, R4 ;  /* 0x0000000405027c27 */ /* 0x001fca000f8e0004 */
[----:B------:R-:W-:-:S05]  /*04b0*/  SHF.R.U32.HI R3, RZ, UR5, R2 ;  /* 0x00000005ff037c19 */ /* 0x000fca0008011602 */
[----:B------:R-:W-:-:S04]  /*04c0*/  IMAD.MOV R4, RZ, RZ, -R3 ;  /* 0x000000ffff047224 */ /* 0x000fc800078e0a03 */
        /* <DEDUP_REMOVED lines=10> */
[----:B-1----:R-:W-:-:S04]  /*0570*/  SHF.R.U32.HI R5, RZ, UR4, R4 ;  /* 0x00000004ff057c19 */ /* 0x002fc80008011604 */
[----:B------:R-:W-:-:S05]  /*0580*/  IADD3 R2, PT, PT, -R5, RZ, RZ ;  /* 0x000000ff05027210 */ /* 0x000fca0007ffe1ff */
        /* <DEDUP_REMOVED lines=17> */
[----:B------:R-:W-:Y:S01]  /*06a0*/  MOV R2, RZ ;  /* 0x000000ff00027202 */ /* 0x000fe20000000f00 */
[----:B------:R-:W1:Y:S01]  /*06b0*/  LDCU UR4, c[0x0][0x3e8] ;  /* 0x00007d00ff0477ac */ /* 0x000e620008000800 */
[----:B------:R-:W2:Y:S01]  /*06c0*/  LDCU.64 UR8, c[0x0][0x4f0] ;  /* 0x00009e00ff0877ac */ /* 0x000ea20008000a00 */
[----:B------:R-:W-:Y:S02]  /*06d0*/  UISETP.NE.AND UP0, UPT, UR38, 0x8, UPT ;  /* 0x000000082600788c */ /* 0x000fe4000bf05270 */
        /* <DEDUP_REMOVED lines=202> */
[----:B------:R-:W2:Y:S02]  /*1380*/  LDCU.64 UR8, c[0x0][0x578] ;  /* 0x0000af00ff0877ac */ /* 0x000ea40008000a00 */
[----:B0-----:R-:W-:-:S05]  /*1390*/  IMAD.HI.U32 R2, R5, UR4, R4 ;  /* 0x0000000405027c27 */ /* 0x001fca000f8e0004 */
[----:B------:R-:W-:-:S05]  /*13a0*/  SHF.R.U32.HI R2, RZ, UR5, R2 ;  /* 0x00000005ff027c19 */ /* 0x000fca0008011602 */
[----:B------:R-:W-:-:S04]  /*13b0*/  IMAD.MOV R3, RZ, RZ, -R2 ;  /* 0x000000ffff037224 */ /* 0x000fc800078e0a02 */
[----:B-1----:R-:W-:-:S04]  /*13c0*/  IMAD R5, R3, UR6, R5 ;  /* 0x0000000603057c24 */ /* 0x002fc8000f8e0205 */
[C---:B--2---:R-:W-:Y:S02]  /*13d0*/  IMAD R16, R5.reuse, UR8, R16 ;  /* 0x0000000805107c24 */ /* 0x044fe4000f8e0210 */
[----:B------:R-:W-:-:S07]  /*13e0*/  IMAD R0, R5, UR9, R0 ;  /* 0x0000000905007c24 */ /* 0x000fce000f8e0200 */
.L_x_4589:
        /* <DEDUP_REMOVED lines=18> */
.L_x_4593:
[----:B------:R-:W2:Y:S02]  /*1510*/  LDG.E.U8 R2, desc[UR36][R2.64] ;  /* 0x0000002402027981 */ /* 0x000ea4000c1e1100 */
[----:B--2---:R-:W-:-:S04]  /*1520*/  I2FP.F32.U32 R0, R2 ;  /* 0x0000000200007245 */ /* 0x004fc80000201000 */
[----:B------:R-:W-:Y:S01]  /*1530*/  F2FP.BF16.F32.PACK_AB R0, RZ, R0 ;  /* 0x00000000ff00723e */ /* 0x000fe200000010ff */
[----:B------:R-:W-:Y:S06]  /*1540*/  BRA `(.L_x_4595) ;  /* 0x0000000c00847947 */ /* 0x000fec0003800000 */
.L_x_4592:
        /* <DEDUP_REMOVED lines=10> */
.L_x_4597:
[----:B------:R-:W2:Y:S02]  /*15f0*/  LDG.E R2, desc[UR36][R2.64] ;  /* 0x0000002402027981 */ /* 0x000ea4000c1e1900 */
[----:B--2---:R-:W-:-:S04]  /*1600*/  I2FP.F32.S32 R0, R2 ;  /* 0x0000000200007245 */ /* 0x004fc80000201400 */
[----:B------:R-:W-:Y:S01]  /*1610*/  F2FP.BF16.F32.PACK_AB R0, RZ, R0 ;  /* 0x00000000ff00723e */ /* 0x000fe200000010ff */
[----:B------:R-:W-:Y:S06]  /*1620*/  BRA `(.L_x_4595) ;  /* 0x0000000c004c7947 */ /* 0x000fec0003800000 */
.L_x_4596:
[----:B------:R-:W2:Y:S02]  /*1630*/  LDG.E.U16 R2, desc[UR36][R2.64] ;  /* 0x0000002402027981 */ /* 0x000ea4000c1e1500 */
[----:B--2---:R-:W0:Y:S02]  /*1640*/  I2F.S16 R0, R2 ;  /* 0x0000000200007306 */ /* 0x004e240000101400 */
[----:B0-----:R-:W-:Y:S01]  /*1650*/  F2FP.BF16.F32.PACK_AB R0, RZ, R0 ;  /* 0x00000000ff00723e */ /* 0x001fe200000010ff */
[----:B------:R-:W-:Y:S06]  /*1660*/  BRA `(.L_x_4595) ;  /* 0x0000000c003c7947 */ /* 0x000fec0003800000 */
.L_x_4591:
        /* <DEDUP_REMOVED lines=9> */
.L_x_4599:
[----:B------:R-:W2:Y:S02]  /*1700*/  LDG.E.U16 R0, desc[UR36][R2.64] ;  /* 0x0000002402007981 */ /* 0x000ea4000c1e1500 */
[----:B--2---:R-:W-:-:S05]  /*1710*/  HADD2.F32 R0, -RZ, R0.H0_H0 ;  /* 0x20000000ff007230 */ /* 0x004fca0000004100 */
[----:B------:R-:W-:Y:S01]  /*1720*/  F2FP.BF16.F32.PACK_AB R0, RZ, R0 ;  /* 0x00000000ff00723e */ /* 0x000fe200000010ff */
[----:B------:R-:W-:Y:S06]  /*1730*/  BRA `(.L_x_4595) ;  /* 0x0000000c00087947 */ /* 0x000fec0003800000 */
.L_x_4598:
        /* <DEDUP_REMOVED lines=9> */
.L_x_4601:
[----:B------:R-:W2:Y:S02]  /*17d0*/  LDG.E.U16 R2, desc[UR36][R2.64] ;  /* 0x0000002402027981 */ /* 0x000ea4000c1e1500 */
[----:B--2---:R-:W-:-:S05]  /*17e0*/  HADD2.F32 R0, -RZ, R2.H0_H0 ;  /* 0x20000002ff007230 */ /* 0x004fca0000004100 */
[----:B------:R-:W-:Y:S01]  /*17f0*/  F2FP.BF16.F32.PACK_AB R0, RZ, R0 ;  /* 0x00000000ff00723e */ /* 0x000fe200000010ff */
[----:B------:R-:W-:Y:S06]  /*1800*/  BRA `(.L_x_4595) ;  /* 0x0000000800d47947 */ /* 0x000fec0003800000 */
.L_x_4600:
        /* <DEDUP_REMOVED lines=8> */
.L_x_4590:
        /* <DEDUP_REMOVED lines=13> */
.L_x_4604:
        /* <DEDUP_REMOVED lines=8> */
.L_x_4603:
        /* <DEDUP_REMOVED lines=27> */
.L_x_4606:
[----:B------:R-:W2:Y:S02]  /*1b90*/  LDG.E.U8 R2, desc[UR36][R2.64] ;  /* 0x0000002402027981 */ /* 0x000ea4000c1e1100 */
[C---:B--2---:R-:W-:Y:S01]  /*1ba0*/  IMAD.SHL.U32 R4, R2.reuse, 0x2000000, RZ ;  /* 0x0200000002047824 */ /* 0x044fe200078e00ff */
[----:B------:R-:W-:-:S04]  /*1bb0*/  SHF.L.U32 R5, R2, 0x8, RZ ;  /* 0x0000000802057819 */ /* 0x000fc800000006ff */
        /* <DEDUP_REMOVED lines=10> */
.L_x_4605:
[----:B------:R0:W5:Y:S01]  /*1c60*/  LDG.E.U16 R0, desc[UR36][R2.64] ;  /* 0x0000002402007981 */ /* 0x000162000c1e1500 */
[----:B------:R-:W-:Y:S05]  /*1c70*/  BRA `(.L_x_4595) ;  /* 0x0000000400b87947 */ /* 0x000fea0003800000 */
.L_x_4602:
        /* <DEDUP_REMOVED lines=12> */
.L_x_4609:
        /* <DEDUP_REMOVED lines=21> */
.L_x_4613:
[----:B------:R-:W-:Y:S05]  /*1e90*/  BSYNC.RECONVERGENT B1 ;  /* 0x0000000000017941 */ /* 0x000fea0003800200 */
.L_x_4612:
[----:B------:R-:W-:Y:S01]  /*1ea0*/  IMAD.SHL.U32 R0, R0, 0x100000, RZ ;  /* 0x0010000000007824 */ /* 0x000fe200078e00ff */
[----:B------:R-:W-:-:S04]  /*1eb0*/  LEA R2, R2, 0x3b800000, 0x17 ;  /* 0x3b80000002027811 */ /* 0x000fc800078eb8ff */
[----:B------:R-:W-:-:S07]  /*1ec0*/  LOP3.LUT R0, R2, R0, R7, 0xfe, !PT ;  /* 0x0000000002007212 */ /* 0x000fce00078efe07 */
.L_x_4611:
[----:B------:R-:W-:Y:S05]  /*1ed0*/  BSYNC.RECONVERGENT B0 ;  /* 0x0000000000007941 */ /* 0x000fea0003800200 */
.L_x_4610:
[----:B------:R-:W-:Y:S01]  /*1ee0*/  F2FP.BF16.F32.PACK_AB R0, RZ, R0 ;  /* 0x00000000ff00723e */ /* 0x000fe200000010ff */
[----:B------:R-:W-:Y:S06]  /*1ef0*/  BRA `(.L_x_4595) ;  /* 0x0000000400187947 */ /* 0x000fec0003800000 */
.L_x_4608:
        /* <DEDUP_REMOVED lines=21> */
.L_x_4617:
[----:B------:R-:W-:Y:S05]  /*2050*/  BSYNC.RECONVERGENT B1 ;  /* 0x0000000000017941 */ /* 0x000fea0003800200 */
.L_x_4616:
[----:B------:R-:W-:Y:S01]  /*2060*/  IMAD.SHL.U32 R0, R0, 0x200000, RZ ;  /* 0x0020000000007824 */ /* 0x000fe200078e00ff */
[----:B------:R-:W-:-:S04]  /*2070*/  LEA R2, R2, 0x37800000, 0x17 ;  /* 0x3780000002027811 */ /* 0x000fc800078eb8ff */
[----:B------:R-:W-:-:S07]  /*2080*/  LOP3.LUT R0, R2, R0, R7, 0xfe, !PT ;  /* 0x0000000002007212 */ /* 0x000fce00078efe07 */
.L_x_4615:
[----:B------:R-:W-:Y:S05]  /*2090*/  BSYNC.RECONVERGENT B0 ;  /* 0x0000000000007941 */ /* 0x000fea0003800200 */
.L_x_4614:
[----:B------:R-:W-:Y:S01]  /*20a0*/  F2FP.BF16.F32.PACK_AB R0, RZ, R0 ;  /* 0x00000000ff00723e */ /* 0x000fe200000010ff */
[----:B------:R-:W-:Y:S06]  /*20b0*/  BRA `(.L_x_4595) ;  /* 0x0000000000a87947 */ /* 0x000fec0003800000 */
.L_x_4607:
[----:B------:R-:W-:-:S09]  /*20c0*/  UISETP.NE.AND UP0, UPT, UR4, 0x1c, UPT ;  /* 0x0000001c0400788c */ /* 0x000fd2000bf05270 */
[----:B------:R-:W-:Y:S05]  /*20d0*/  BRA.U !UP0, `(.L_x_4618) ;  /* 0x0000000108947547 */ /* 0x000fea000b800000 */
[----:B------:R-:W-:-:S09]  /*20e0*/  UISETP.NE.AND UP0, UPT, UR4, 0x1d, UPT ;  /* 0x0000001d0400788c */ /* 0x000fd2000bf05270 */
[----:B------:R-:W-:Y:S05]  /*20f0*/  BRA.U !UP0, `(.L_x_4619) ;  /* 0x00000001087c7547 */ /* 0x000fea000b800000 */
[----:B------:R-:W-:-:S09]  /*2100*/  UISETP.NE.AND UP0, UPT, UR4, 0x2c, UPT ;  /* 0x0000002c0400788c */ /* 0x000fd2000bf05270 */
[----:B------:R-:W-:Y:S05]  /*2110*/  BRA.U !UP0, `(.L_x_4620) ;  /* 0x0000000108487547 */ /* 0x000fea000b800000 */
.L_x_4594:
        /* <DEDUP_REMOVED lines=16> */
.L_x_4621:
[----:B------:R-:W-:Y:S01]  /*2220*/  PRMT R0, RZ, 0x7610, R0 ;  /* 0x00007610ff007816 */ /* 0x000fe20000000000 */
[----:B------:R-:W-:Y:S06]  /*2230*/  BRA `(.L_x_4595) ;  /* 0x0000000000487947 */ /* 0x000fec0003800000 */
.L_x_4620:
        /* <DEDUP_REMOVED lines=8> */
.L_x_4623:
[----:B------:R-:W-:Y:S05]  /*22c0*/  BSYNC.RECONVERGENT B0 ;  /* 0x0000000000007941 */ /* 0x000fea0003800200 */
.L_x_4622:
[----:B------:R-:W-:Y:S01]  /*22d0*/  F2FP.BF16.F32.PACK_AB R0, RZ, R0 ;  /* 0x00000000ff00723e */ /* 0x000fe200000010ff */
[----:B------:R-:W-:Y:S06]  /*22e0*/  BRA `(.L_x_4595) ;  /* 0x00000000001c7947 */ /* 0x000fec0003800000 */
.L_x_4619:
[----:B------:R-:W2:Y:S02]  /*22f0*/  LDG.E.64 R2, desc[UR36][R2.64] ;  /* 0x0000002402027981 */ /* 0x000ea4000c1e1b00 */
[----:B--2---:R-:W0:Y:S02]  /*2300*/  I2F.U64 R0, R2 ;  /* 0x0000000200007312 */ /* 0x004e240000301000 */
[----:B0-----:R-:W-:Y:S01]  /*2310*/  F2FP.BF16.F32.PACK_AB R0, RZ, R0 ;  /* 0x00000000ff00723e */ /* 0x001fe200000010ff */
[----:B------:R-:W-:Y:S06]  /*2320*/  BRA `(.L_x_4595) ;  /* 0x00000000000c7947 */ /* 0x000fec0003800000 */
.L_x_4618:
[----:B------:R-:W2:Y:S02]  /*2330*/  LDG.E R2, desc[UR36][R2.64] ;  /* 0x0000002402027981 */ /* 0x000ea4000c1e1900 */
[----:B--2---:R-:W-:-:S04]  /*2340*/  I2FP.F32.U32 R0, R2 ;  /* 0x0000000200007245 */ /* 0x004fc80000201000 */
[----:B------:R-:W-:-:S07]  /*2350*/  F2FP.BF16.F32.PACK_AB R0, RZ, R0 ;  /* 0x00000000ff00723e */ /* 0x000fce00000010ff */
.L_x_4595:
[----:B0----5:R-:W-:Y:S01]  /*2360*/  IMAD.U32 R3, R0, 0x10000, RZ ;  /* 0x0001000000037824 */ /* 0x021fe200078e00ff */
[----:B------:R-:W-:Y:S04]  /*2370*/  BSSY.RECONVERGENT B0, `(.L_x_4624) ;  /* 0x0000022000007945 */ /* 0x000fe80003800200 */
[----:B------:R-:W-:-:S13]  /*2380*/  FSETP.GT.FTZ.AND P0, PT, R3, RZ, PT ;  /* 0x000000ff0300720b */ /* 0x000fda0003f14000 */
[----:B------:R-:W0:Y:S02]  /*2390*/  @P0 LDC R0, c[0x0][0x594] ;  /* 0x00016500ff000b82 */ /* 0x000e240000000800 */
[----:B0-----:R-:W-:Y:S01]  /*23a0*/  @P0 FMUL.FTZ R0, R3, R0 ;  /* 0x0000000003000220 */ /* 0x001fe20000410000 */
[----:B------:R-:W-:Y:S06]  /*23b0*/  @P0 BRA `(.L_x_4625) ;  /* 0x0000000000740947 */ /* 0x000fec0003800000 */
[----:B------:R-:W0:Y:S01]  /*23c0*/  LDCU UR4, c[0x0][0x598] ;  /* 0x0000b300ff0477ac */ /* 0x000e220008000800 */
[----:B------:R-:W-:Y:S02]  /*23d0*/  HFMA2 R5, -RZ, RZ, 0.83837890625, -4044 ;  /* 0x3ab5ebe6ff057431 */ /* 0x000fe400000001ff */
[----:B0-----:R-:W-:Y:S01]  /*23e0*/  FMUL.FTZ R0, R3, UR4 ;  /* 0x0000000403007c20 */ /* 0x001fe20008410000 */
[----:B------:R-:W0:Y:S03]  /*23f0*/  LDCU UR4, c[0x0][0x590] ;  /* 0x0000b200ff0477ac */ /* 0x000e260008000800 */
[C---:B------:R-:W-:Y:S01]  /*2400*/  FMUL.FTZ R2, R0.reuse, 1.4426950216293334961 ;  /* 0x3fb8aa3b00027820 */ /* 0x040fe20000410000 */
[----:B------:R-:W-:-:S05]  /*2410*/  FSETP.GEU.FTZ.AND P0, PT, |R0|, 0.40999999642372131348, PT ;  /* 0x3ed1eb850000780b */ /* 0x000fca0003f1e200 */
[----:B------:R-:W1:Y:S02]  /*2420*/  FRND R2, R2 ;  /* 0x0000000200027307 */ /* 0x000e640000201000 */
[----:B-1----:R-:W-:Y:S02]  /*2430*/  FSEL R3, R2, RZ, P0 ;  /* 0x000000ff02037208 */ /* 0x002fe40000000000 */
[----:B------:R-:W-:Y:S02]  /*2440*/  FSETP.NEU.FTZ.AND P0, PT, R0, RZ, PT ;  /* 0x000000ff0000720b */ /* 0x000fe40003f1d000 */
[C---:B------:R-:W-:Y:S01]  /*2450*/  FSETP.NEU.FTZ.AND P1, PT, R3.reuse, 128, PT ;  /* 0x430000000300780b */ /* 0x040fe20003f3d000 */
[----:B------:R-:W-:-:S04]  /*2460*/  FFMA.FTZ R4, R3, -0.693145751953125, R0 ;  /* 0xbf31720003047823 */ /* 0x000fc80000010000 */
[C---:B------:R-:W-:Y:S01]  /*2470*/  FFMA.FTZ R4, R3.reuse, -1.428606765330187045e-06, R4 ;  /* 0xb5bfbe8e03047823 */ /* 0x040fe20000010004 */
[----:B------:R-:W-:-:S03]  /*2480*/  FSEL R3, R3, 127, P1 ;  /* 0x42fe000003037808 */ /* 0x000fc60000800000 */
[C---:B------:R-:W-:Y:S01]  /*2490*/  FFMA.FTZ R5, R4.reuse, R5, 0.0083824126049876213074 ;  /* 0x3c09566304057423 */ /* 0x040fe20000010005 */
[----:B------:R-:W1:Y:S01]  /*24a0*/  MUFU.EX2 R6, R3 ;  /* 0x0000000300067308 */ /* 0x000e620000000800 */
[----:B------:R-:W-:Y:S02]  /*24b0*/  FSETP.GEU.FTZ.AND P2, PT, R3, -25, PT ;  /* 0xc1c800000300780b */ /* 0x000fe40003f5e000 */
[----:B------:R-:W-:-:S04]  /*24c0*/  FFMA.FTZ R5, R4, R5, 0.041667830199003219604 ;  /* 0x3d2aabe304057423 */ /* 0x000fc80000010005 */
[----:B------:R-:W-:-:S04]  /*24d0*/  FFMA.FTZ R5, R4, R5, 0.16666397452354431152 ;  /* 0x3e2aa9f604057423 */ /* 0x000fc80000010005 */
[----:B------:R-:W-:-:S04]  /*24e0*/  FFMA.FTZ R5, R4, R5, 0.49999994039535522461 ;  /* 0x3efffffe04057423 */ /* 0x000fc80000010005 */
[----:B------:R-:W-:Y:S01]  /*24f0*/  FMUL.FTZ R5, R4, R5 ;  /* 0x0000000504057220 */ /* 0x000fe20000410000 */
[----:B-1----:R-:W-:-:S03]  /*2500*/  FADD.FTZ R2, R6, -1 ;  /* 0xbf80000006027421 */ /* 0x002fc60000010000 */
[----:B------:R-:W-:-:S04]  /*2510*/  FFMA.FTZ R5, R4, R5, R4 ;  /* 0x0000000504057223 */ /* 0x000fc80000010004 */
[----:B------:R-:W-:-:S04]  /*2520*/  FFMA.FTZ R2, R5, R6, R2 ;  /* 0x0000000605027223 */ /* 0x000fc80000010002 */
[----:B------:R-:W-:Y:S01]  /*2530*/  @!P1 FADD.FTZ R2, R2, R2 ;  /* 0x0000000202029221 */ /* 0x000fe20000010000 */
[----:B------:R-:W-:-:S04]  /*2540*/  FSETP.GT.FTZ.AND P1, PT, R3, 128, PT ;  /* 0x430000000300780b */ /* 0x000fc80003f34000 */
[----:B------:R-:W-:-:S04]  /*2550*/  FSEL R2, R2, +INF , !P1 ;  /* 0x7f80000002027808 */ /* 0x000fc80004800000 */
[----:B------:R-:W-:Y:S01]  /*2560*/  FSEL R2, R2, -1, P2 ;  /* 0xbf80000002027808 */ /* 0x000fe20001000000 */
[----:B------:R-:W-:-:S04]  /*2570*/  @!P0 FADD.FTZ R2, R0, R0 ;  /* 0x0000000000028221 */ /* 0x000fc80000010000 */
[----:B0-----:R-:W-:-:S07]  /*2580*/  FMUL.FTZ R0, R2, UR4 ;  /* 0x0000000402007c20 */ /* 0x001fce0008410000 */
.L_x_4625:
[----:B------:R-:W-:Y:S05]  /*2590*/  BSYNC.RECONVERGENT B0 ;  /* 0x0000000000007941 */ /* 0x000fea0003800200 */
.L_x_4624:
[----:B------:R-:W0:Y:S01]  /*25a0*/  LDCU.64 UR6, c[0x0][0x580] ;  /* 0x0000b000ff0677ac */ /* 0x000e220008000a00 */
[----:B------:R1:W2:Y:S01]  /*25b0*/  F2F.BF16.F32 R5, R0 ;  /* 0x0000000000057304 */ /* 0x0002a20000202000 */
[----:B------:R-:W-:-:S04]  /*25c0*/  UPRMT UR4, UR41, 0x9910, URZ ;  /* 0x0000991029047896 */ /* 0x000fc800080000ff */
[----:B------:R-:W-:Y:S01]  /*25d0*/  UISETP.GT.AND UP0, UPT, UR4, 0x9, UPT ;  /* 0x000000090400788c */ /* 0x000fe2000bf04270 */
[----:B0-----:R-:W-:-:S05]  /*25e0*/  IADD3 R2, P0, PT, R16, UR6, RZ ;  /* 0x0000000610027c10 */ /* 0x001fca000ff1e0ff */
[----:B------:R-:W-:-:S03]  /*25f0*/  IMAD.X R3, RZ, RZ, UR7, P0 ;  /* 0x00000007ff037e24 */ /* 0x000fc600080e06ff */
[----:B-12---:R-:W-:Y:S05]  /*2600*/  BRA.U UP0, `(.L_x_4626) ;  /* 0x00000005000c7547 */ /* 0x006fea000b800000 */
        /* <DEDUP_REMOVED lines=8> */
[----:B------:R-:W-:-:S04]  /*2690*/  IMAD.U32 R0, R5, 0x10000, RZ ;  /* 0x0001000005007824 */ /* 0x000fc800078e00ff */
[----:B------:R-:W0:Y:S02]  /*26a0*/  F2I.FTZ.TRUNC.NTZ R5, R0 ;  /* 0x0000000000057305 */ /* 0x000e24000021f100 */
[----:B0-----:R0:W-:Y:S01]  /*26b0*/  STG.E.U8 desc[UR36][R2.64], R5 ;  /* 0x0000000502007986 */ /* 0x0011e2000c101124 */
[----:B------:R-:W-:Y:S05]  /*26c0*/  BRA `(.L_x_4631) ;  /* 0x0000000c00807947 */ /* 0x000fea0003800000 */
.L_x_4629:
[----:B------:R-:W-:-:S06]  /*26d0*/  SHF.L.U32 R5, R5, 0x10, RZ ;  /* 0x0000001005057819 */ /* 0x000fcc00000006ff */
[----:B------:R-:W0:Y:S02]  /*26e0*/  F2I.S64.TRUNC R4, R5 ;  /* 0x0000000500047311 */ /* 0x000e24000020d900 */
[----:B0-----:R0:W-:Y:S01]  /*26f0*/  STG.E.U8 desc[UR36][R2.64], R4 ;  /* 0x0000000402007986 */ /* 0x0011e2000c101124 */
[----:B------:R-:W-:Y:S05]  /*2700*/  BRA `(.L_x_4631) ;  /* 0x0000000c00707947 */ /* 0x000fea0003800000 */
.L_x_4628:
        /* <DEDUP_REMOVED lines=10> */
.L_x_4633:
[----:B------:R-:W-:-:S06]  /*27b0*/  IMAD.U32 R5, R5, 0x10000, RZ ;  /* 0x0001000005057824 */ /* 0x000fcc00078e00ff */
[----:B------:R-:W0:Y:S02]  /*27c0*/  F2I.FTZ.TRUNC.NTZ R5, R5 ;  /* 0x0000000500057305 */ /* 0x000e24000021f100 */
[----:B0-----:R0:W-:Y:S01]  /*27d0*/  STG.E desc[UR36][R2.64], R5 ;  /* 0x0000000502007986 */ /* 0x0011e2000c101924 */
[----:B------:R-:W-:Y:S05]  /*27e0*/  BRA `(.L_x_4631) ;  /* 0x0000000c00387947 */ /* 0x000fea0003800000 */
.L_x_4632:
[----:B------:R-:W-:-:S06]  /*27f0*/  SHF.L.U32 R5, R5, 0x10, RZ ;  /* 0x0000001005057819 */ /* 0x000fcc00000006ff */
[----:B------:R-:W0:Y:S02]  /*2800*/  F2I.FTZ.TRUNC.NTZ R5, R5 ;  /* 0x0000000500057305 */ /* 0x000e24000021f100 */
[----:B0-----:R0:W-:Y:S01]  /*2810*/  STG.E.U16 desc[UR36][R2.64], R5 ;  /* 0x0000000502007986 */ /* 0x0011e2000c101524 */
[----:B------:R-:W-:Y:S05]  /*2820*/  BRA `(.L_x_4631) ;  /* 0x0000000c00287947 */ /* 0x000fea0003800000 */
.L_x_4627:
        /* <DEDUP_REMOVED lines=9> */
.L_x_4635:
[----:B------:R-:W-:-:S05]  /*28c0*/  IMAD.U32 R0, R5, 0x10000, RZ ;  /* 0x0001000005007824 */ /* 0x000fca00078e00ff */
[----:B------:R-:W-:-:S05]  /*28d0*/  F2FP.F16.F32.PACK_AB R0, RZ, R0 ;  /* 0x00000000ff00723e */ /* 0x000fca00000000ff */
[----:B------:R0:W-:Y:S01]  /*28e0*/  STG.E.U16 desc[UR36][R2.64], R0 ;  /* 0x0000000002007986 */ /* 0x0001e2000c101524 */
[----:B------:R-:W-:Y:S05]  /*28f0*/  BRA `(.L_x_4631) ;  /* 0x0000000800f47947 */ /* 0x000fea0003800000 */
.L_x_4634:
[----:B------:R-:W-:-:S09]  /*2900*/  UISETP.NE.AND UP0, UPT, UR4, 0x7, UPT ;  /* 0x000000070400788c */ /* 0x000fd2000bf05270 */
[----:B------:R-:W-:Y:S05]  /*2910*/  BRA.U !UP0, `(.L_x_4636) ;  /* 0x0000000108347547 */ /* 0x000fea000b800000 */
[----:B------:R-:W-:-:S09]  /*2920*/  UISETP.NE.AND UP0, UPT, UR4, 0x8, UPT ;  /* 0x000000080400788c */ /* 0x000fd2000bf05270 */
[----:B------:R-:W-:Y:S05]  /*2930*/  BRA.U !UP0, `(.L_x_4637) ;  /* 0x0000000108187547 */ /* 0x000fea000b800000 */
[----:B------:R-:W-:-:S09]  /*2940*/  UISETP.NE.AND UP0, UPT, UR4, 0x9, UPT ;  /* 0x000000090400788c */ /* 0x000fd2000bf05270 */
[----:B------:R-:W-:Y:S05]  /*2950*/  BRA.U UP0, `(.L_x_4630) ;  /* 0x00000009003c7547 */ /* 0x000fea000b800000 */
[----:B------:R-:W-:Y:S01]  /*2960*/  SHF.L.U32 R4, R5, 0x10, RZ ;  /* 0x0000001005047819 */ /* 0x000fe200000006ff */
[----:B------:R-:W-:-:S05]  /*2970*/  IMAD.MOV.U32 R5, RZ, RZ, RZ ;  /* 0x000000ffff057224 */ /* 0x000fca00078e00ff */
[----:B------:R0:W-:Y:S01]  /*2980*/  STG.E.64 desc[UR36][R2.64], R4 ;  /* 0x0000000402007986 */ /* 0x0001e2000c101b24 */
[----:B------:R-:W-:Y:S05]  /*2990*/  BRA `(.L_x_4631) ;  /* 0x0000000800cc7947 */ /* 0x000fea0003800000 */
.L_x_4637:
[----:B------:R-:W-:-:S05]  /*29a0*/  IMAD.U32 R5, R5, 0x10000, RZ ;  /* 0x0001000005057824 */ /* 0x000fca00078e00ff */
[----:B------:R-:W-:-:S04]  /*29b0*/  F2FP.F16.F32.PACK_AB R5, RZ, R5 ;  /* 0x00000005ff05723e */ /* 0x000fc800000000ff */
[----:B------:R-:W-:-:S05]  /*29c0*/  PRMT R5, R5, 0x5410, RZ ;  /* 0x0000541005057816 */ /* 0x000fca00000000ff */
[----:B------:R0:W-:Y:S01]  /*29d0*/  STG.E desc[UR36][R2.64], R5 ;  /* 0x0000000502007986 */ /* 0x0001e2000c101924 */
[----:B------:R-:W-:Y:S05]  /*29e0*/  BRA `(.L_x_4631) ;  /* 0x0000000800b87947 */ /* 0x000fea0003800000 */
.L_x_4636:
[----:B------:R-:W-:-:S05]  /*29f0*/  SHF.L.U32 R4, R5, 0x10, RZ ;  /* 0x0000001005047819 */ /* 0x000fca00000006ff */
[----:B------:R-:W-:-:S06]  /*2a00*/  FMUL.FTZ R4, R4, 1 ;  /* 0x3f80000004047820 */ /* 0x000fcc0000410000 */
[----:B------:R-:W0:Y:S02]  /*2a10*/  F2F.F64.F32 R4, R4 ;  /* 0x0000000400047310 */ /* 0x000e240000201800 */
[----:B0-----:R0:W-:Y:S01]  /*2a20*/  STG.E.64 desc[UR36][R2.64], R4 ;  /* 0x0000000402007986 */ /* 0x0011e2000c101b24 */
[----:B------:R-:W-:Y:S05]  /*2a30*/  BRA `(.L_x_4631) ;  /* 0x0000000800a47947 */ /* 0x000fea0003800000 */
.L_x_4626:
        /* <DEDUP_REMOVED lines=13> */
.L_x_4640:
[----:B------:R-:W-:Y:S01]  /*2b10*/  IMAD.U32 R5, R5, 0x10000, RZ ;  /* 0x0001000005057824 */ /* 0x000fe200078e00ff */
[----:B------:R-:W-:-:S03]  /*2b20*/  CS2R R6, SRZ ;  /* 0x0000000000067805 */ /* 0x000fc6000001ff00 */
[----:B------:R-:W-:-:S06]  /*2b30*/  FMUL.FTZ R5, R5, 1 ;  /* 0x3f80000005057820 */ /* 0x000fcc0000410000 */
[----:B------:R-:W0:Y:S02]  /*2b40*/  F2F.F64.F32 R4, R5 ;  /* 0x0000000500047310 */ /* 0x000e240000201800 */
[----:B0-----:R0:W-:Y:S01]  /*2b50*/  STG.E.128 desc[UR36][R2.64], R4 ;  /* 0x0000000402007986 */ /* 0x0011e2000c101d24 */
[----:B------:R-:W-:Y:S05]  /*2b60*/  BRA `(.L_x_4631) ;  /* 0x0000000800587947 */ /* 0x000fea0003800000 */
.L_x_4639:
[----:B------:R-:W-:-:S09]  /*2b70*/  UISETP.NE.AND UP0, UPT, UR4, 0xf, UPT ;  /* 0x0000000f0400788c */ /* 0x000fd2000bf05270 */
[----:B------:R-:W-:Y:S05]  /*2b80*/  BRA.U !UP0, `(.L_x_4641) ;  /* 0x0000000108a07547 */ /* 0x000fea000b800000 */
[----:B------:R-:W-:-:S09]  /*2b90*/  UISETP.NE.AND UP0, UPT, UR4, 0x17, UPT ;  /* 0x000000170400788c */ /* 0x000fd2000bf05270 */
[----:B------:R-:W-:Y:S05]  /*2ba0*/  BRA.U !UP0, `(.L_x_4642) ;  /* 0x00000001084c7547 */ /* 0x000fea000b800000 */
[----:B------:R-:W-:-:S09]  /*2bb0*/  UISETP.NE.AND UP0, UPT, UR4, 0x18, UPT ;  /* 0x000000180400788c */ /* 0x000fd2000bf05270 */
[----:B------:R-:W-:Y:S05]  /*2bc0*/  BRA.U UP0, `(.L_x_4630) ;  /* 0x0000000500a07547 */ /* 0x000fea000b800000 */
[----:B------:R-:W-:Y:S01]  /*2bd0*/  SHF.L.U32 R7, R5, 0x10, RZ ;  /* 0x0000001005077819 */ /* 0x000fe200000006ff */
[----:B------:R-:W-:Y:S01]  /*2be0*/  BSSY.RECONVERGENT B0, `(.L_x_4643) ;  /* 0x000000c000007945 */ /* 0x000fe20003800200 */
[----:B------:R-:W-:Y:S02]  /*2bf0*/  IMAD.MOV.U32 R0, RZ, RZ, 0x7f ;  /* 0x0000007fff007424 */ /* 0x000fe400078e00ff */
        /* <DEDUP_REMOVED lines=10> */
.L_x_4644:
[----:B------:R-:W-:Y:S05]  /*2ca0*/  BSYNC.RECONVERGENT B0 ;  /* 0x0000000000007941 */ /* 0x000fea0003800200 */
.L_x_4643:
[----:B------:R-:W-:-:S05]  /*2cb0*/  LOP3.LUT R5, R0, 0x80, R5, 0xf8, !PT ;  /* 0x0000008000057812 */ /* 0x000fca00078ef805 */
[----:B------:R0:W-:Y:S01]  /*2cc0*/  STG.E.U8 desc[UR36][R2.64], R5 ;  /* 0x0000000502007986 */ /* 0x0001e2000c101124 */
[----:B------:R-:W-:Y:S05]  /*2cd0*/  BRA `(.L_x_4631) ;  /* 0x0000000400fc7947 */ /* 0x000fea0003800000 */
.L_x_4642:
[----:B------:R-:W-:Y:S01]  /*2ce0*/  IMAD.U32 R7, R5, 0x10000, RZ ;  /* 0x0001000005077824 */ /* 0x000fe200078e00ff */
[----:B------:R-:W-:Y:S04]  /*2cf0*/  BSSY.RECONVERGENT B0, `(.L_x_4645) ;  /* 0x000000e000007945 */ /* 0x000fe80003800200 */
[----:B------:R-:W-:Y:S02]  /*2d00*/  LOP3.LUT R6, R7, 0x7fffffff, RZ, 0xc0, !PT ;  /* 0x7fffffff07067812 */ /* 0x000fe400078ec0ff */
        /* <DEDUP_REMOVED lines=12> */
.L_x_4646:
[----:B------:R-:W-:Y:S05]  /*2dd0*/  BSYNC.RECONVERGENT B0 ;  /* 0x0000000000007941 */ /* 0x000fea0003800200 */
.L_x_4645:
[----:B------:R-:W-:-:S05]  /*2de0*/  LOP3.LUT R5, R0, 0x80, R5, 0xf8, !PT ;  /* 0x0000008000057812 */ /* 0x000fca00078ef805 */
[----:B------:R0:W-:Y:S01]  /*2df0*/  STG.E.U8 desc[UR36][R2.64], R5 ;  /* 0x0000000502007986 */ /* 0x0001e2000c101124 */
[----:B------:R-:W-:Y:S05]  /*2e00*/  BRA `(.L_x_4631) ;  /* 0x0000000400b07947 */ /* 0x000fea0003800000 */
.L_x_4641:
[----:B------:R0:W-:Y:S01]  /*2e10*/  STG.E.U16 desc[UR36][R2.64], R5 ;  /* 0x0000000502007986 */ /* 0x0001e2000c101524 */
[----:B------:R-:W-:Y:S05]  /*2e20*/  BRA `(.L_x_4631) ;  /* 0x0000000400a87947 */ /* 0x000fea0003800000 */
.L_x_4638:
        /* <DEDUP_REMOVED lines=12> */
.L_x_4649:
[----:B------:R-:W-:Y:S01]  /*2ef0*/  IMAD.U32 R5, R5, 0x10000, RZ ;  /* 0x0001000005057824 */ /* 0x000fe200078e00ff */
[----:B------:R-:W-:Y:S01]  /*2f00*/  BSSY.RECONVERGENT B0, `(.L_x_4650) ;  /* 0x0000014000007945 */ /* 0x000fe20003800200 */
[----:B------:R-:W-:-:S03]  /*2f10*/  HFMA2 R0, -RZ, RZ, 0, 7.62939453125e-06 ;  /* 0x00000080ff007431 */ /* 0x000fc600000001ff */
        /* <DEDUP_REMOVED lines=10> */
.L_x_4652:
[----:B------:R-:W-:-:S04]  /*2fc0*/  SHF.R.U32.HI R0, RZ, 0x14, R5 ;  /* 0x00000014ff007819 */ /* 0x000fc80000011605 */
[----:B------:R-:W-:-:S04]  /*2fd0*/  LOP3.LUT R0, R0, 0x1, RZ, 0xc0, !PT ;  /* 0x0000000100007812 */ /* 0x000fc800078ec0ff */
[----:B------:R-:W-:-:S04]  /*2fe0*/  IADD3 R0, PT, PT, R5, 0x487ffff, R0 ;  /* 0x0487ffff05007810 */ /* 0x000fc80007ffe000 */
[----:B------:R-:W-:-:S04]  /*2ff0*/  SHF.R.U32.HI R0, RZ, 0x14, R0 ;  /* 0x00000014ff007819 */ /* 0x000fc80000011600 */
[----:B------:R-:W-:-:S07]  /*3000*/  LOP3.LUT R4, R0, 0xff, RZ, 0xc0, !PT ;  /* 0x000000ff00047812 */ /* 0x000fce00078ec0ff */
.L_x_4653:
[----:B------:R-:W-:-:S04]  /*3010*/  SHF.R.U32.HI R5, RZ, 0x18, R5 ;  /* 0x00000018ff057819 */ /* 0x000fc80000011605 */
[----:B------:R-:W-:-:S04]  /*3020*/  LOP3.LUT R4, R4, 0x80, R5, 0xf8, !PT ;  /* 0x0000008004047812 */ /* 0x000fc800078ef805 */
[----:B------:R-:W-:-:S07]  /*3030*/  PRMT R0, R4, 0x7610, R0 ;  /* 0x0000761004007816 */ /* 0x000fce0000000000 */
.L_x_4651:
[----:B------:R-:W-:Y:S05]  /*3040*/  BSYNC.RECONVERGENT B0 ;  /* 0x0000000000007941 */ /* 0x000fea0003800200 */
.L_x_4650:
[----:B------:R4:W-:Y:S01]  /*3050*/  STG.E.U8 desc[UR36][R2.64], R0 ;  /* 0x0000000002007986 */ /* 0x0009e2000c101124 */
[----:B------:R-:W-:Y:S05]  /*3060*/  BRA `(.L_x_4631) ;  /* 0x0000000400187947 */ /* 0x000fea0003800000 */
.L_x_4648:
        /* <DEDUP_REMOVED lines=13> */
.L_x_4656:
[----:B------:R-:W-:-:S04]  /*3140*/  SHF.R.U32.HI R0, RZ, 0x15, R5 ;  /* 0x00000015ff007819 */ /* 0x000fc80000011605 */
[----:B------:R-:W-:-:S04]  /*3150*/  LOP3.LUT R0, R0, 0x1, RZ, 0xc0, !PT ;  /* 0x0000000100007812 */ /* 0x000fc800078ec0ff */
[----:B------:R-:W-:-:S04]  /*3160*/  IADD3 R0, PT, PT, R5, 0x88fffff, R0 ;  /* 0x088fffff05007810 */ /* 0x000fc80007ffe000 */
[----:B------:R-:W-:-:S04]  /*3170*/  SHF.R.U32.HI R0, RZ, 0x15, R0 ;  /* 0x00000015ff007819 */ /* 0x000fc80000011600 */
[----:B------:R-:W-:-:S07]  /*3180*/  LOP3.LUT R4, R0, 0xff, RZ, 0xc0, !PT ;  /* 0x000000ff00047812 */ /* 0x000fce00078ec0ff */
.L_x_4657:
[----:B------:R-:W-:-:S04]  /*3190*/  SHF.R.U32.HI R5, RZ, 0x18, R5 ;  /* 0x00000018ff057819 */ /* 0x000fc80000011605 */
[----:B------:R-:W-:-:S04]  /*31a0*/  LOP3.LUT R4, R4, 0x80, R5, 0xf8, !PT ;  /* 0x0000008004047812 */ /* 0x000fc800078ef805 */
[----:B------:R-:W-:-:S07]  /*31b0*/  PRMT R0, R4, 0x7610, R0 ;  /* 0x0000761004007816 */ /* 0x000fce0000000000 */
.L_x_4655:
[----:B------:R-:W-:Y:S05]  /*31c0*/  BSYNC.RECONVERGENT B0 ;  /* 0x0000000000007941 */ /* 0x000fea0003800200 */
.L_x_4654:
[----:B------:R3:W-:Y:S01]  /*31d0*/  STG.E.U8 desc[UR36][R2.64], R0 ;  /* 0x0000000002007986 */ /* 0x0007e2000c101124 */
[----:B------:R-:W-:Y:S05]  /*31e0*/  BRA `(.L_x_4631) ;  /* 0x0000000000b87947 */ /* 0x000fea0003800000 */
.L_x_4647:
[----:B------:R-:W-:-:S09]  /*31f0*/  UISETP.NE.AND UP0, UPT, UR4, 0x1c, UPT ;  /* 0x0000001c0400788c */ /* 0x000fd2000bf05270 */
[----:B------:R-:W-:Y:S05]  /*3200*/  BRA.U !UP0, `(.L_x_4658) ;  /* 0x0000000108a47547 */ /* 0x000fea000b800000 */
[----:B------:R-:W-:-:S09]  /*3210*/  UISETP.NE.AND UP0, UPT, UR4, 0x1d, UPT ;  /* 0x0000001d0400788c */ /* 0x000fd2000bf05270 */
[----:B------:R-:W-:Y:S05]  /*3220*/  BRA.U !UP0, `(.L_x_4659) ;  /* 0x00000001088c7547 */ /* 0x000fea000b800000 */
[----:B------:R-:W-:-:S09]  /*3230*/  UISETP.NE.AND UP0, UPT, UR4, 0x2c, UPT ;  /* 0x0000002c0400788c */ /* 0x000fd2000bf05270 */
[----:B------:R-:W-:Y:S05]  /*3240*/  BRA.U !UP0, `(.L_x_4660) ;  /* 0x0000000108447547 */ /* 0x000fea000b800000 */
.L_x_4630:
        /* <DEDUP_REMOVED lines=16> */
.L_x_4661:
[----:B------:R-:W-:Y:S05]  /*3350*/  BRA `(.L_x_4631) ;  /* 0x00000000005c7947 */ /* 0x000fea0003800000 */
.L_x_4660:
[----:B------:R-:W-:-:S04]  /*3360*/  SHF.L.U32 R5, R5, 0x10, RZ ;  /* 0x0000001005057819 */ /* 0x000fc800000006ff */
        /* <DEDUP_REMOVED lines=15> */
.L_x_4659:
[----:B------:R-:W-:-:S06]  /*3460*/  IMAD.U32 R5, R5, 0x10000, RZ ;  /* 0x0001000005057824 */ /* 0x000fcc00078e00ff */
[----:B------:R-:W0:Y:S02]  /*3470*/  F2I.U64.TRUNC R4, R5 ;  /* 0x0000000500047311 */ /* 0x000e24000020d800 */
[----:B0-----:R1:W-:Y:S01]  /*3480*/  STG.E.64 desc[UR36][R2.64], R4 ;  /* 0x0000000402007986 */ /* 0x0013e2000c101b24 */
[----:B------:R-:W-:Y:S05]  /*3490*/  BRA `(.L_x_4631) ;  /* 0x00000000000c7947 */ /* 0x000fea0003800000 */
.L_x_4658:
[----:B------:R-:W-:-:S06]  /*34a0*/  SHF.L.U32 R5, R5, 0x10, RZ ;  /* 0x0000001005057819 */ /* 0x000fcc00000006ff */
[----:B------:R-:W0:Y:S02]  /*34b0*/  F2I.FTZ.U32.TRUNC.NTZ R5, R5 ;  /* 0x0000000500057305 */ /* 0x000e24000021f000 */
[----:B0-----:R0:W-:Y:S02]  /*34c0*/  STG.E desc[UR36][R2.64], R5 ;  /* 0x0000000502007986 */ /* 0x0011e4000c101924 */
.L_x_4631:
[----:B------:R-:W-:-:S07]  /*34d0*/  VIADD R17, R17, 0x80 ;  /* 0x0000008011117836 */ /* 0x000fce0000000000 */
.L_x_4588:
[----:B------:R-:W-:Y:S05]  /*34e0*/  BSYNC.RECONVERGENT B6 ;  /* 0x0000000000067941 */ /* 0x000fea0003800200 */
.L_x_4587:
[----:B------:R-:W5:Y:S01]  /*34f0*/  LDCU UR4, c[0x0][0x380] ;  /* 0x00007000ff0477ac */ /* 0x000f620008000800 */
[----:B------:R-:W-:Y:S01]  /*3500*/  BSSY.RECONVERGENT B6, `(.L_x_4662) ;  /* 0x0000341000067945 */ /* 0x000fe20003800200 */
[----:B-----5:R-:W-:-:S13]  /*3510*/  ISETP.GE.AND P0, PT, R17, UR4, PT ;  /* 0x0000000411007c0c */ /* 0x020fda000bf06270 */
[----:B------:R-:W-:Y:S05]  /*3520*/  @P0 BRA `(.L_x_4663) ;  /* 0x0000003000f80947 */ /* 0x000fea0003800000 */
[----:B------:R-:W5:Y:S01]  /*3530*/  LDCU UR4, c[0x0][0x388] ;  /* 0x00007100ff0477ac */ /* 0x000f620008000800 */
[----:B------:R-:W-:Y:S02]  /*3540*/  HFMA2 R16, -RZ, RZ, 0, 0 ;  /* 0x00000000ff107431 */ /* 0x000fe400000001ff */
[----:B0--34-:R-:W-:Y:S01]  /*3550*/  IMAD.MOV.U32 R0, RZ, RZ, RZ ;  /* 0x000000ffff007224 */ /* 0x019fe200078e00ff */
[----:B-----5:R-:W-:-:S09]  /*3560*/  UISETP.NE.AND UP0, UPT, UR4, URZ, UPT ;  /* 0x000000ff0400728c */ /* 0x020fd2000bf05270 */
[----:B------:R-:W-:Y:S05]  /*3570*/  BRA.U !UP0, `(.L_x_4664) ;  /* 0x0000001108a87547 */ /* 0x000fea000b800000 */
[----:B------:R-:W1:Y:S01]  /*3580*/  LDCU.64 UR4, c[0x0][0x390] ;  /* 0x00007200ff0477ac */ /* 0x000e620008000a00 */
[----:B------:R-:W-:Y:S01]  /*3590*/  IMAD.MOV.U32 R16, RZ, RZ, RZ ;  /* 0x000000ffff107224 */ /* 0x000fe200078e00ff */
[----:B------:R-:W0:Y:S01]  /*35a0*/  LDCU UR6, c[0x0][0x38c] ;  /* 0x00007180ff0677ac */ /* 0x000e220008000800 */
[----:B------:R-:W3:Y:S01]  /*35b0*/  LDCU.64 UR8, c[0x0][0x4b8] ;  /* 0x00009700ff0877ac */ /* 0x000ee20008000a00 */
[----:B------:R-:W-:Y:S01]  /*35c0*/  UISETP.NE.AND UP0, UPT, UR40, URZ, UPT ;  /* 0x000000ff2800728c */ /* 0x000fe2000bf05270 */
[----:B-12---:R-:W-:-:S05]  /*35d0*/  IMAD.HI.U32 R2, R17, UR4, R16 ;  /* 0x0000000411027c27 */ /* 0x006fca000f8e0010 */
[----:B------:R-:W-:-:S05]  /*35e0*/  SHF.R.U32.HI R3, RZ, UR5, R2 ;  /* 0x00000005ff037c19 */ /* 0x000fca0008011602 */
[----:B------:R-:W-:-:S04]  /*35f0*/  IMAD.MOV R0, RZ, RZ, -R3 ;  /* 0x000000ffff007224 */ /* 0x000fc800078e0a03 */
[----:B0-----:R-:W-:-:S04]  /*3600*/  IMAD R0, R0, UR6, R17 ;  /* 0x0000000600007c24 */ /* 0x001fc8000f8e0211 */
[C---:B---3--:R-:W-:Y:S02]  /*3610*/  IMAD R16, R0.reuse, UR8, RZ ;  /* 0x0000000800107c24 */ /* 0x048fe4000f8e02ff */
[----:B------:R-:W-:Y:S01]  /*3620*/  IMAD R0, R0, UR9, RZ ;  /* 0x0000000900007c24 */ /* 0x000fe2000f8e02ff */
        /* <DEDUP_REMOVED lines=287> */
.L_x_4664:
[----:B------:R-:W1:Y:S01]  /*4820*/  LDCU.64 UR6, c[0x0][0x588] ;  /* 0x0000b100ff0677ac */ /* 0x000e620008000a00 */
[----:B------:R-:W-:-:S04]  /*4830*/  UPRMT UR4, UR42, 0x9910, URZ ;  /* 0x000099102a047896 */ /* 0x000fc800080000ff */
[----:B------:R-:W-:Y:S01]  /*4840*/  UISETP.GT.AND UP0, UPT, UR4, 0x9, UPT ;  /* 0x000000090400788c */ /* 0x000fe2000bf04270 */
[----:B-12---:R-:W-:-:S04]  /*4850*/  IADD3 R2, P0, PT, R0, UR6, RZ ;  /* 0x0000000600027c10 */ /* 0x006fc8000ff1e0ff */
        /* <DEDUP_REMOVED lines=14> */
.L_x_4668:
[----:B------:R-:W2:Y:S02]  /*4940*/  LDG.E.U8 R2, desc[UR36][R2.64] ;  /* 0x0000002402027981 */ /* 0x000ea4000c1e1100 */
[----:B--2---:R-:W-:-:S04]  /*4950*/  I2FP.F32.U32 R0, R2 ;  /* 0x0000000200007245 */ /* 0x004fc80000201000 */
[----:B------:R-:W-:Y:S01]  /*4960*/  F2FP.BF16.F32.PACK_AB R0, RZ, R0 ;  /* 0x00000000ff00723e */ /* 0x000fe200000010ff */
[----:B------:R-:W-:Y:S06]  /*4970*/  BRA `(.L_x_4670) ;  /* 0x0000000c00847947 */ /* 0x000fec0003800000 */
.L_x_4667:
        /* <DEDUP_REMOVED lines=10> */
.L_x_4672:
[----:B------:R-:W2:Y:S02]  /*4a20*/  LDG.E R2, desc[UR36][R2.64] ;  /* 0x0000002402027981 */ /* 0x000ea4000c1e1900 */
[----:B--2---:R-:W-:-:S04]  /*4a30*/  I2FP.F32.S32 R0, R2 ;  /* 0x0000000200007245 */ /* 0x004fc80000201400 */
[----:B------:R-:W-:Y:S01]  /*4a40*/  F2FP.BF16.F32.PACK_AB R0, RZ, R0 ;  /* 0x00000000ff00723e */ /* 0x000fe200000010ff */
[----:B------:R-:W-:Y:S06]  /*4a50*/  BRA `(.L_x_4670) ;  /* 0x0000000c004c7947 */ /* 0x000fec0003800000 */
.L_x_4671:
[----:B------:R-:W2:Y:S02]  /*4a60*/  LDG.E.U16 R2, desc[UR36][R2.64] ;  /* 0x0000002402027981 */ /* 0x000ea4000c1e1500 */
[----:B--2---:R-:W0:Y:S02]  /*4a70*/  I2F.S16 R0, R2 ;  /* 0x0000000200007306 */ /* 0x004e240000101400 */
[----:B0-----:R-:W-:Y:S01]  /*4a80*/  F2FP.BF16.F32.PACK_AB R0, RZ, R0 ;  /* 0x00000000ff00723e */ /* 0x001fe200000010ff */
[----:B------:R-:W-:Y:S06]  /*4a90*/  BRA `(.L_x_4670) ;  /* 0x0000000c003c7947 */ /* 0x000fec0003800000 */
.L_x_4666:
        /* <DEDUP_REMOVED lines=9> */
.L_x_4674:
[----:B------:R-:W2:Y:S02]  /*4b30*/  LDG.E.U16 R0, desc[UR36][R2.64] ;  /* 0x0000002402007981 */ /* 0x000ea4000c1e1500 */
[----:B--2---:R-:W-:-:S05]  /*4b40*/  HADD2.F32 R0, -RZ, R0.H0_H0 ;  /* 0x20000000ff007230 */ /* 0x004fca0000004100 */
[----:B------:R-:W-:Y:S01]  /*4b50*/  F2FP.BF16.F32.PACK_AB R0, RZ, R0 ;  /* 0x00000000ff00723e */ /* 0x000fe200000010ff */
[----:B------:R-:W-:Y:S06]  /*4b60*/  BRA `(.L_x_4670) ;  /* 0x0000000c00087947 */ /* 0x000fec0003800000 */
.L_x_4673:
        /* <DEDUP_REMOVED lines=9> */
.L_x_4676:
[----:B------:R-:W2:Y:S02]  /*4c00*/  LDG.E.U16 R2, desc[UR36][R2.64] ;  /* 0x0000002402027981 */ /* 0x000ea4000c1e1500 */
[----:B--2---:R-:W-:-:S05]  /*4c10*/  HADD2.F32 R0, -RZ, R2.H0_H0 ;  /* 0x20000002ff007230 */ /* 0x004fca0000004100 */
[----:B------:R-:W-:Y:S01]  /*4c20*/  F2FP.BF16.F32.PACK_AB R0, RZ, R0 ;  /* 0x00000000ff00723e */ /* 0x000fe200000010ff */
[----:B------:R-:W-:Y:S06]  /*4c30*/  BRA `(.L_x_4670) ;  /* 0x0000000800d47947 */ /* 0x000fec0003800000 */
.L_x_4675:
        /* <DEDUP_REMOVED lines=8> */
.L_x_4665:
        /* <DEDUP_REMOVED lines=13> */
.L_x_4679:
        /* <DEDUP_REMOVED lines=8> */
.L_x_4678:
        /* <DEDUP_REMOVED lines=27> */
.L_x_4681:
        /* <DEDUP_REMOVED lines=13> */
.L_x_4680:
[----:B------:R0:W5:Y:S01]  /*5090*/  LDG.E.U16 R0, desc[UR36][R2.64] ;  /* 0x0000002402007981 */ /* 0x000162000c1e1500 */
[----:B------:R-:W-:Y:S05]  /*50a0*/  BRA `(.L_x_4670) ;  /* 0x0000000400b87947 */ /* 0x000fea0003800000 */
.L_x_4677:
        /* <DEDUP_REMOVED lines=12> */
.L_x_4684:
        /* <DEDUP_REMOVED lines=21> */
.L_x_4688:
[----:B------:R-:W-:Y:S05]  /*52c0*/  BSYNC.RECONVERGENT B1 ;  /* 0x0000000000017941 */ /* 0x000fea0003800200 */
.L_x_4687:
[----:B------:R-:W-:Y:S01]  /*52d0*/  IMAD.SHL.U32 R0, R0, 0x100000, RZ ;  /* 0x0010000000007824 */ /* 0x000fe200078e00ff */
[----:B------:R-:W-:-:S04]  /*52e0*/  LEA R2, R2, 0x3b800000, 0x17 ;  /* 0x3b80000002027811 */ /* 0x000fc800078eb8ff */
[----:B------:R-:W-:-:S07]  /*52f0*/  LOP3.LUT R0, R2, R0, R7, 0xfe, !PT ;  /* 0x0000000002007212 */ /* 0x000fce00078efe07 */
.L_x_4686:
[----:B------:R-:W-:Y:S05]  /*5300*/  BSYNC.RECONVERGENT B0 ;  /* 0x0000000000007941 */ /* 0x000fea0003800200 */
.L_x_4685:
[----:B------:R-:W-:Y:S01]  /*5310*/  F2FP.BF16.F32.PACK_AB R0, RZ, R0 ;  /* 0x00000000ff00723e */ /* 0x000fe200000010ff */
[----:B------:R-:W-:Y:S06]  /*5320*/  BRA `(.L_x_4670) ;  /* 0x0000000400187947 */ /* 0x000fec0003800000 */
.L_x_4683:
        /* <DEDUP_REMOVED lines=21> */
.L_x_4692:
[----:B------:R-:W-:Y:S05]  /*5480*/  BSYNC.RECONVERGENT B1 ;  /* 0x0000000000017941 */ /* 0x000fea0003800200 */
.L_x_4691:
[----:B------:R-:W-:Y:S01]  /*5490*/  IMAD.SHL.U32 R0, R0, 0x200000, RZ ;  /* 0x0020000000007824 */ /* 0x000fe200078e00ff */
[----:B------:R-:W-:-:S04]  /*54a0*/  LEA R2, R2, 0x37800000, 0x17 ;  /* 0x3780000002027811 */ /* 0x000fc800078eb8ff */
[----:B------:R-:W-:-:S07]  /*54b0*/  LOP3.LUT R0, R2, R0, R7, 0xfe, !PT ;  /* 0x0000000002007212 */ /* 0x000fce00078efe07 */
.L_x_4690:
[----:B------:R-:W-:Y:S05]  /*54c0*/  BSYNC.RECONVERGENT B0 ;  /* 0x0000000000007941 */ /* 0x000fea0003800200 */
.L_x_4689:
[----:B------:R-:W-:Y:S01]  /*54d0*/  F2FP.BF16.F32.PACK_AB R0, RZ, R0 ;  /* 0x00000000ff00723e */ /* 0x000fe200000010ff */
[----:B------:R-:W-:Y:S06]  /*54e0*/  BRA `(.L_x_4670) ;  /* 0x0000000000a87947 */ /* 0x000fec0003800000 */
.L_x_4682:
        /* <DEDUP_REMOVED lines=14> */
.L_x_4696:
[----:B------:R-:W-:Y:S05]  /*55d0*/  BSYNC.RECONVERGENT B0 ;  /* 0x0000000000007941 */ /* 0x000fea0003800200 */
.L_x_4695:
[----:B------:R-:W-:Y:S01]  /*55e0*/  F2FP.BF16.F32.PACK_AB R0, RZ, R0 ;  /* 0x00000000ff00723e */ /* 0x000fe200000010ff */
[----:B------:R-:W-:Y:S06]  /*55f0*/  BRA `(.L_x_4670) ;  /* 0x0000000000647947 */ /* 0x000fec0003800000 */
.L_x_4669:
        /* <DEDUP_REMOVED lines=16> */
.L_x_4697:
[----:B------:R-:W-:Y:S01]  /*5700*/  PRMT R0, RZ, 0x7610, R0 ;  /* 0x00007610ff007816 */ /* 0x000fe20000000000 */
[----:B------:R-:W-:Y:S06]  /*5710*/  BRA `(.L_x_4670) ;  /* 0x00000000001c7947 */ /* 0x000fec0003800000 */
.L_x_4694:
[----:B------:R-:W2:Y:S02]  /*5720*/  LDG.E.64 R2, desc[UR36][R2.64] ;  /* 0x0000002402027981 */ /* 0x000ea4000c1e1b00 */
[----:B--2---:R-:W0:Y:S02]  /*5730*/  I2F.U64 R0, R2 ;  /* 0x0000000200007312 */ /* 0x004e240000301000 */
[----:B0-----:R-:W-:Y:S01]  /*5740*/  F2FP.BF16.F32.PACK_AB R0, RZ, R0 ;  /* 0x00000000ff00723e */ /* 0x001fe200000010ff */
[----:B------:R-:W-:Y:S06]  /*5750*/  BRA `(.L_x_4670) ;  /* 0x00000000000c7947 */ /* 0x000fec0003800000 */
.L_x_4693:
[----:B------:R-:W2:Y:S02]  /*5760*/  LDG.E R2, desc[UR36][R2.64] ;  /* 0x0000002402027981 */ /* 0x000ea4000c1e1900 */
[----:B--2---:R-:W-:-:S04]  /*5770*/  I2FP.F32.U32 R0, R2 ;  /* 0x0000000200007245 */ /* 0x004fc80000201000 */
[----:B------:R-:W-:-:S07]  /*5780*/  F2FP.BF16.F32.PACK_AB R0, RZ, R0 ;  /* 0x00000000ff00723e */ /* 0x000fce00000010ff */
.L_x_4670:
[----:B-----5:R-:W-:Y:S01]  /*5790*/  IMAD.U32 R0, R0, 0x10000, RZ ;  /* 0x0001000000007824 */ /* 0x020fe200078e00ff */
[----:B------:R-:W-:Y:S04]  /*57a0*/  BSSY.RECONVERGENT B0, `(.L_x_4698) ;  /* 0x0000023000007945 */ /* 0x000fe80003800200 */
[----:B------:R-:W-:-:S13]  /*57b0*/  FSETP.GT.FTZ.AND P0, PT, R0, RZ, PT ;  /* 0x000000ff0000720b */ /* 0x000fda0003f14000 */
[----:B------:R-:W-:Y:S05]  /*57c0*/  @P0 BRA `(.L_x_4699) ;  /* 0x0000000000780947 */ /* 0x000fea0003800000 */
[----:B------:R-:W1:Y:S01]  /*57d0*/  LDCU UR4, c[0x0][0x598] ;  /* 0x0000b300ff0477ac */ /* 0x000e620008000800 */
[----:B------:R-:W-:Y:S01]  /*57e0*/  MOV R5, 0x3ab5ebe6 ;  /* 0x3ab5ebe600057802 */ /* 0x000fe20000000f00 */
[----:B-1----:R-:W-:Y:S01]  /*57f0*/  FMUL.FTZ R0, R0, UR4 ;  /* 0x0000000400007c20 */ /* 0x002fe20008410000 */
[----:B------:R-:W1:Y:S03]  /*5800*/  LDCU UR4, c[0x0][0x590] ;  /* 0x0000b200ff0477ac */ /* 0x000e660008000800 */
[C---:B0-----:R-:W-:Y:S01]  /*5810*/  FMUL.FTZ R2, R0.reuse, 1.4426950216293334961 ;  /* 0x3fb8aa3b00027820 */ /* 0x041fe20000410000 */
[----:B------:R-:W-:-:S05]  /*5820*/  FSETP.GEU.FTZ.AND P0, PT, |R0|, 0.40999999642372131348, PT ;  /* 0x3ed1eb850000780b */ /* 0x000fca0003f1e200 */
[----:B------:R-:W0:Y:S02]  /*5830*/  FRND R2, R2 ;  /* 0x0000000200027307 */ /* 0x000e240000201000 */
[----:B0-----:R-:W-:Y:S02]  /*5840*/  FSEL R3, R2, RZ, P0 ;  /* 0x000000ff02037208 */ /* 0x001fe40000000000 */
[----:B------:R-:W-:Y:S02]  /*5850*/  FSETP.NEU.FTZ.AND P0, PT, R0, RZ, PT ;  /* 0x000000ff0000720b */ /* 0x000fe40003f1d000 */
[C---:B------:R-:W-:Y:S01]  /*5860*/  FSETP.NEU.FTZ.AND P1, PT, R3.reuse, 128, PT ;  /* 0x430000000300780b */ /* 0x040fe20003f3d000 */
[----:B------:R-:W-:-:S04]  /*5870*/  FFMA.FTZ R4, R3, -0.693145751953125, R0 ;  /* 0xbf31720003047823 */ /* 0x000fc80000010000 */
[C---:B------:R-:W-:Y:S01]  /*5880*/  FFMA.FTZ R4, R3.reuse, -1.428606765330187045e-06, R4 ;  /* 0xb5bfbe8e03047823 */ /* 0x040fe20000010004 */
[----:B------:R-:W-:-:S03]  /*5890*/  FSEL R3, R3, 127, P1 ;  /* 0x42fe000003037808 */ /* 0x000fc60000800000 */
[C---:B------:R-:W-:Y:S01]  /*58a0*/  FFMA.FTZ R5, R4.reuse, R5, 0.0083824126049876213074 ;  /* 0x3c09566304057423 */ /* 0x040fe20000010005 */
[----:B------:R-:W0:Y:S01]  /*58b0*/  MUFU.EX2 R6, R3 ;  /* 0x0000000300067308 */ /* 0x000e220000000800 */
[----:B------:R-:W-:Y:S02]  /*58c0*/  FSETP.GEU.FTZ.AND P2, PT, R3, -25, PT ;  /* 0xc1c800000300780b */ /* 0x000fe40003f5e000 */
[----:B------:R-:W-:-:S04]  /*58d0*/  FFMA.FTZ R5, R4, R5, 0.041667830199003219604 ;  /* 0x3d2aabe304057423 */ /* 0x000fc80000010005 */
[----:B------:R-:W-:-:S04]  /*58e0*/  FFMA.FTZ R5, R4, R5, 0.16666397452354431152 ;  /* 0x3e2aa9f604057423 */ /* 0x000fc80000010005 */
[----:B------:R-:W-:-:S04]  /*58f0*/  FFMA.FTZ R5, R4, R5, 0.49999994039535522461 ;  /* 0x3efffffe04057423 */ /* 0x000fc80000010005 */
[----:B------:R-:W-:Y:S01]  /*5900*/  FMUL.FTZ R5, R4, R5 ;  /* 0x0000000504057220 */ /* 0x000fe20000410000 */
[----:B0-----:R-:W-:-:S03]  /*5910*/  FADD.FTZ R2, R6, -1 ;  /* 0xbf80000006027421 */ /* 0x001fc60000010000 */
[----:B------:R-:W-:-:S04]  /*5920*/  FFMA.FTZ R5, R4, R5, R4 ;  /* 0x0000000504057223 */ /* 0x000fc80000010004 */
[----:B------:R-:W-:-:S04]  /*5930*/  FFMA.FTZ R2, R5, R6, R2 ;  /* 0x0000000605027223 */ /* 0x000fc80000010002 */
[----:B------:R-:W-:Y:S01]  /*5940*/  @!P1 FADD.FTZ R2, R2, R2 ;  /* 0x0000000202029221 */ /* 0x000fe20000010000 */
[----:B------:R-:W-:-:S04]  /*5950*/  FSETP.GT.FTZ.AND P1, PT, R3, 128, PT ;  /* 0x430000000300780b */ /* 0x000fc80003f34000 */
[----:B------:R-:W-:-:S04]  /*5960*/  FSEL R2, R2, +INF , !P1 ;  /* 0x7f80000002027808 */ /* 0x000fc80004800000 */
[----:B------:R-:W-:Y:S01]  /*5970*/  FSEL R2, R2, -1, P2 ;  /* 0xbf80000002027808 */ /* 0x000fe20001000000 */
[----:B------:R-:W-:-:S04]  /*5980*/  @!P0 FADD.FTZ R2, R0, R0 ;  /* 0x0000000000028221 */ /* 0x000fc80000010000 */
[----:B-1----:R-:W-:Y:S01]  /*5990*/  FMUL.FTZ R0, R2, UR4 ;  /* 0x0000000402007c20 */ /* 0x002fe20008410000 */
[----:B------:R-:W-:Y:S06]  /*59a0*/  BRA `(.L_x_4700) ;  /* 0x0000000000087947 */ /* 0x000fec0003800000 */
.L_x_4699:
[----:B------:R-:W1:Y:S02]  /*59b0*/  LDCU UR4, c[0x0][0x594] ;  /* 0x0000b280ff0477ac */ /* 0x000e640008000800 */
[----:B-1----:R-:W-:-:S07]  /*59c0*/  FMUL.FTZ R0, R0, UR4 ;  /* 0x0000000400007c20 */ /* 0x002fce0008410000 */
.L_x_4700:
[----:B------:R-:W-:Y:S05]  /*59d0*/  BSYNC.RECONVERGENT B0 ;  /* 0x0000000000007941 */ /* 0x000fea0003800200 */
.L_x_4698:
        /* <DEDUP_REMOVED lines=19> */
.L_x_4704:
[----:B------:R-:W-:-:S06]  /*5b10*/  SHF.L.U32 R5, R5, 0x10, RZ ;  /* 0x0000001005057819 */ /* 0x000fcc00000006ff */
[----:B------:R-:W0:Y:S02]  /*5b20*/  F2I.S64.TRUNC R4, R5 ;  /* 0x0000000500047311 */ /* 0x000e24000020d900 */
[----:B0-----:R0:W-:Y:S01]  /*5b30*/  STG.E.U8 desc[UR36][R2.64], R4 ;  /* 0x0000000402007986 */ /* 0x0011e2000c101124 */
[----:B------:R-:W-:Y:S05]  /*5b40*/  BRA `(.L_x_4706) ;  /* 0x0000000c006c7947 */ /* 0x000fea0003800000 */
.L_x_4703:
        /* <DEDUP_REMOVED lines=10> */
.L_x_4708:
[----:B------:R-:W-:-:S06]  /*5bf0*/  IMAD.U32 R5, R5, 0x10000, RZ ;  /* 0x0001000005057824 */ /* 0x000fcc00078e00ff */
[----:B------:R-:W0:Y:S02]  /*5c00*/  F2I.FTZ.TRUNC.NTZ R5, R5 ;  /* 0x0000000500057305 */ /* 0x000e24000021f100 */
[----:B0-----:R0:W-:Y:S01]  /*5c10*/  STG.E desc[UR36][R2.64], R5 ;  /* 0x0000000502007986 */ /* 0x0011e2000c101924 */
[----:B------:R-:W-:Y:S05]  /*5c20*/  BRA `(.L_x_4706) ;  /* 0x0000000c00347947 */ /* 0x000fea0003800000 */
.L_x_4707:
[----:B------:R-:W-:-:S06]  /*5c30*/  SHF.L.U32 R5, R5, 0x10, RZ ;  /* 0x0000001005057819 */ /* 0x000fcc00000006ff */
[----:B------:R-:W0:Y:S02]  /*5c40*/  F2I.FTZ.TRUNC.NTZ R5, R5 ;  /* 0x0000000500057305 */ /* 0x000e24000021f100 */
[----:B0-----:R0:W-:Y:S01]  /*5c50*/  STG.E.U16 desc[UR36][R2.64], R5 ;  /* 0x0000000502007986 */ /* 0x0011e2000c101524 */
[----:B------:R-:W-:Y:S05]  /*5c60*/  BRA `(.L_x_4706) ;  /* 0x0000000c00247947 */ /* 0x000fea0003800000 */
.L_x_4702:
        /* <DEDUP_REMOVED lines=9> */
.L_x_4710:
[----:B------:R-:W-:-:S05]  /*5d00*/  IMAD.U32 R0, R5, 0x10000, RZ ;  /* 0x0001000005007824 */ /* 0x000fca00078e00ff */
[----:B------:R-:W-:-:S05]  /*5d10*/  F2FP.F16.F32.PACK_AB R0, RZ, R0 ;  /* 0x00000000ff00723e */ /* 0x000fca00000000ff */
[----:B------:R0:W-:Y:S01]  /*5d20*/  STG.E.U16 desc[UR36][R2.64], R0 ;  /* 0x0000000002007986 */ /* 0x0001e2000c101524 */
[----:B------:R-:W-:Y:S05]  /*5d30*/  BRA `(.L_x_4706) ;  /* 0x0000000800f07947 */ /* 0x000fea0003800000 */
.L_x_4709:
        /* <DEDUP_REMOVED lines=10> */
.L_x_4712:
[----:B------:R-:W-:-:S05]  /*5de0*/  IMAD.U32 R5, R5, 0x10000, RZ ;  /* 0x0001000005057824 */ /* 0x000fca00078e00ff */
[----:B------:R-:W-:-:S04]  /*5df0*/  F2FP.F16.F32.PACK_AB R5, RZ, R5 ;  /* 0x00000005ff05723e */ /* 0x000fc800000000ff */
[----:B------:R-:W-:-:S05]  /*5e00*/  PRMT R5, R5, 0x5410, RZ ;  /* 0x0000541005057816 */ /* 0x000fca00000000ff */
[----:B------:R0:W-:Y:S01]  /*5e10*/  STG.E desc[UR36][R2.64], R5 ;  /* 0x0000000502007986 */ /* 0x0001e2000c101924 */
[----:B------:R-:W-:Y:S05]  /*5e20*/  BRA `(.L_x_4706) ;  /* 0x0000000800b47947 */ /* 0x000fea0003800000 */
.L_x_4711:
[----:B------:R-:W-:-:S05]  /*5e30*/  SHF.L.U32 R4, R5, 0x10, RZ ;  /* 0x0000001005047819 */ /* 0x000fca00000006ff */
[----:B------:R-:W-:-:S06]  /*5e40*/  FMUL.FTZ R4, R4, 1 ;  /* 0x3f80000004047820 */ /* 0x000fcc0000410000 */
[----:B------:R-:W0:Y:S02]  /*5e50*/  F2F.F64.F32 R4, R4 ;  /* 0x0000000400047310 */ /* 0x000e240000201800 */
[----:B0-----:R0:W-:Y:S01]  /*5e60*/  STG.E.64 desc[UR36][R2.64], R4 ;  /* 0x0000000402007986 */ /* 0x0011e2000c101b24 */
[----:B------:R-:W-:Y:S05]  /*5e70*/  BRA `(.L_x_4706) ;  /* 0x0000000800a07947 */ /* 0x000fea0003800000 */
.L_x_4701:
        /* <DEDUP_REMOVED lines=14> */
.L_x_4716:
[----:B------:R-:W-:Y:S01]  /*5f60*/  IMAD.U32 R5, R5, 0x10000, RZ ;  /* 0x0001000005057824 */ /* 0x000fe200078e00ff */
[----:B------:R-:W-:Y:S01]  /*5f70*/  BSSY.RECONVERGENT B0, `(.L_x_4717) ;  /* 0x0000013000007945 */ /* 0x000fe20003800200 */
[----:B------:R-:W-:-:S03]  /*5f80*/  HFMA2 R0, -RZ, RZ, 0, 7.62939453125e-06 ;  /* 0x00000080ff007431 */ /* 0x000fc600000001ff */
        /* <DEDUP_REMOVED lines=15> */
.L_x_4719:
[----:B------:R-:W-:-:S04]  /*6080*/  SHF.R.U32.HI R5, RZ, 0x18, R5 ;  /* 0x00000018ff057819 */ /* 0x000fc80000011605 */
[----:B------:R-:W-:-:S07]  /*6090*/  LOP3.LUT R0, R0, 0x80, R5, 0xf8, !PT ;  /* 0x0000008000007812 */ /* 0x000fce00078ef805 */
.L_x_4718:
[----:B------:R-:W-:Y:S05]  /*60a0*/  BSYNC.RECONVERGENT B0 ;  /* 0x0000000000007941 */ /* 0x000fea0003800200 */
.L_x_4717:
[----:B------:R4:W-:Y:S01]  /*60b0*/  STG.E.U8 desc[UR36][R2.64], R0 ;  /* 0x0000000002007986 */ /* 0x0009e2000c101124 */
[----:B------:R-:W-:Y:S05]  /*60c0*/  BRA `(.L_x_4706) ;  /* 0x00000008000c7947 */ /* 0x000fea0003800000 */
.L_x_4715:
[----:B------:R-:W-:Y:S01]  /*60d0*/  IMAD.U32 R5, R5, 0x10000, RZ ;  /* 0x0001000005057824 */ /* 0x000fe200078e00ff */
[----:B------:R-:W-:Y:S01]  /*60e0*/  BSSY.RECONVERGENT B0, `(.L_x_4720) ;  /* 0x0000013000007945 */ /* 0x000fe20003800200 */
[----:B------:R-:W-:-:S03]  /*60f0*/  MOV R0, 0x80 ;  /* 0x0000008000007802 */ /* 0x000fc60000000f00 */
        /* <DEDUP_REMOVED lines=15> */
.L_x_4722:
[----:B------:R-:W-:-:S04]  /*61f0*/  SHF.R.U32.HI R5, RZ, 0x18, R5 ;  /* 0x00000018ff057819 */ /* 0x000fc80000011605 */
[----:B------:R-:W-:-:S07]  /*6200*/  LOP3.LUT R0, R0, 0x80, R5, 0xf8, !PT ;  /* 0x0000008000007812 */ /* 0x000fce00078ef805 */
.L_x_4721:
[----:B------:R-:W-:Y:S05]  /*6210*/  BSYNC.RECONVERGENT B0 ;  /* 0x0000000000007941 */ /* 0x000fea0003800200 */
.L_x_4720:
[----:B------:R3:W-:Y:S01]  /*6220*/  STG.E.U8 desc[UR36][R2.64], R0 ;  /* 0x0000000002007986 */ /* 0x0007e2000c101124 */
[----:B------:R-:W-:Y:S05]  /*6230*/  BRA `(.L_x_4706) ;  /* 0x0000000400b07947 */ /* 0x000fea0003800000 */
.L_x_4714:
        /* <DEDUP_REMOVED lines=22> */
.L_x_4724:
[----:B------:R-:W-:-:S06]  /*63a0*/  IMAD.U32 R5, R5, 0x10000, RZ ;  /* 0x0001000005057824 */ /* 0x000fcc00078e00ff */
[----:B------:R-:W0:Y:S02]  /*63b0*/  F2I.U64.TRUNC R4, R5 ;  /* 0x0000000500047311 */ /* 0x000e24000020d800 */
[----:B0-----:R0:W-:Y:S01]  /*63c0*/  STG.E.64 desc[UR36][R2.64], R4 ;  /* 0x0000000402007986 */ /* 0x0011e2000c101b24 */
[----:B------:R-:W-:Y:S05]  /*63d0*/  BRA `(.L_x_4706) ;  /* 0x0000000400487947 */ /* 0x000fea0003800000 */
.L_x_4723:
[----:B------:R-:W-:-:S06]  /*63e0*/  IMAD.U32 R5, R5, 0x10000, RZ ;  /* 0x0001000005057824 */ /* 0x000fcc00078e00ff */
[----:B------:R-:W0:Y:S02]  /*63f0*/  F2I.FTZ.U32.TRUNC.NTZ R5, R5 ;  /* 0x0000000500057305 */ /* 0x000e24000021f000 */
[----:B0-----:R2:W-:Y:S01]  /*6400*/  STG.E desc[UR36][R2.64], R5 ;  /* 0x0000000502007986 */ /* 0x0015e2000c101924 */
[----:B------:R-:W-:Y:S05]  /*6410*/  BRA `(.L_x_4706) ;  /* 0x0000000400387947 */ /* 0x000fea0003800000 */
.L_x_4713:
        /* <DEDUP_REMOVED lines=11> */
.L_x_4726:
[----:B------:R-:W-:Y:S01]  /*64d0*/  IMAD.U32 R5, R5, 0x10000, RZ ;  /* 0x0001000005057824 */ /* 0x000fe200078e00ff */
[----:B------:R-:W-:-:S03]  /*64e0*/  CS2R R6, SRZ ;  /* 0x0000000000067805 */ /* 0x000fc6000001ff00 */
[----:B------:R-:W-:-:S06]  /*64f0*/  FMUL.FTZ R5, R5, 1 ;  /* 0x3f80000005057820 */ /* 0x000fcc0000410000 */
[----:B------:R-:W0:Y:S02]  /*6500*/  F2F.F64.F32 R4, R5 ;  /* 0x0000000500047310 */ /* 0x000e240000201800 */
[----:B0-----:R0:W-:Y:S01]  /*6510*/  STG.E.128 desc[UR36][R2.64], R4 ;  /* 0x0000000402007986 */ /* 0x0011e2000c101d24 */
[----:B------:R-:W-:Y:S05]  /*6520*/  BRA `(.L_x_4706) ;  /* 0x0000000000f47947 */ /* 0x000fea0003800000 */
.L_x_4725:
[----:B------:R-:W-:-:S09]  /*6530*/  UISETP.NE.AND UP0, UPT, UR4, 0xf, UPT ;  /* 0x0000000f0400788c */ /* 0x000fd2000bf05270 */
[----:B------:R-:W-:Y:S05]  /*6540*/  BRA.U !UP0, `(.L_x_4727) ;  /* 0x0000000108e87547 */ /* 0x000fea000b800000 */
[----:B------:R-:W-:-:S09]  /*6550*/  UISETP.NE.AND UP0, UPT, UR4, 0x17, UPT ;  /* 0x000000170400788c */ /* 0x000fd2000bf05270 */
[----:B------:R-:W-:Y:S05]  /*6560*/  BRA.U !UP0, `(.L_x_4728) ;  /* 0x0000000108907547 */ /* 0x000fea000b800000 */
[----:B------:R-:W-:-:S09]  /*6570*/  UISETP.NE.AND UP0, UPT, UR4, 0x18, UPT ;  /* 0x000000180400788c */ /* 0x000fd2000bf05270 */
[----:B------:R-:W-:Y:S05]  /*6580*/  BRA.U !UP0, `(.L_x_4729) ;  /* 0x0000000108447547 */ /* 0x000fea000b800000 */
.L_x_4705:
        /* <DEDUP_REMOVED lines=16> */
.L_x_4730:
[----:B------:R-:W-:Y:S05]  /*6690*/  BRA `(.L_x_4706) ;  /* 0x0000000000987947 */ /* 0x000fea0003800000 */
.L_x_4729:
[----:B------:R-:W-:Y:S01]  /*66a0*/  IMAD.U32 R7, R5, 0x10000, RZ ;  /* 0x0001000005077824 */ /* 0x000fe200078e00ff */
[----:B------:R-:W-:Y:S01]  /*66b0*/  BSSY.RECONVERGENT B0, `(.L_x_4731) ;  /* 0x000000c000007945 */ /* 0x000fe20003800200 */
[----:B------:R-:W-:-:S03]  /*66c0*/  MOV R0, 0x7f ;  /* 0x0000007f00007802 */ /* 0x000fc60000000f00 */
        /* <DEDUP_REMOVED lines=10> */
.L_x_4732:
[----:B------:R-:W-:Y:S05]  /*6770*/  BSYNC.RECONVERGENT B0 ;  /* 0x0000000000007941 */ /* 0x000fea0003800200 */
.L_x_4731:
[----:B------:R-:W-:-:S05]  /*6780*/  LOP3.LUT R5, R0, 0x80, R5, 0xf8, !PT ;  /* 0x0000008000057812 */ /* 0x000fca00078ef805 */
[----:B------:R0:W-:Y:S01]  /*6790*/  STG.E.U8 desc[UR36][R2.64], R5 ;  /* 0x0000000502007986 */ /* 0x0001e2000c101124 */
[----:B------:R-:W-:Y:S05]  /*67a0*/  BRA `(.L_x_4706) ;  /* 0x0000000000547947 */ /* 0x000fea0003800000 */
.L_x_4728:
        /* <DEDUP_REMOVED lines=12> */
.L_x_4734:
[----:B------:R-:W-:Y:S01]  /*6870*/  IMAD.MOV.U32 R0, RZ, RZ, 0x7f ;  /* 0x0000007fff007424 */ /* 0x000fe200078e00ff */
[----:B------:R-:W-:-:S04]  /*6880*/  ISETP.GT.U32.AND P0, PT, R4, 0x7f800000, PT ;  /* 0x7f8000000400780c */ /* 0x000fc80003f04070 */
[----:B------:R-:W-:-:S09]  /*6890*/  SEL R0, R0, 0x7c, P0 ;  /* 0x0000007c00007807 */ /* 0x000fd20000000000 */
.L_x_4735:
[----:B------:R-:W-:Y:S05]  /*68a0*/  BSYNC.RECONVERGENT B0 ;  /* 0x0000000000007941 */ /* 0x000fea0003800200 */
.L_x_4733:
[----:B------:R-:W-:-:S04]  /*68b0*/  SHF.R.U32.HI R5, RZ, 0x18, R5 ;  /* 0x00000018ff057819 */ /* 0x000fc80000011605 */
[----:B------:R-:W-:-:S05]  /*68c0*/  LOP3.LUT R5, R0, 0x80, R5, 0xf8, !PT ;  /* 0x0000008000057812 */ /* 0x000fca00078ef805 */
[----:B------:R0:W-:Y:S01]  /*68d0*/  STG.E.U8 desc[UR36][R2.64], R5 ;  /* 0x0000000502007986 */ /* 0x0001e2000c101124 */
[----:B------:R-:W-:Y:S05]  /*68e0*/  BRA `(.L_x_4706) ;  /* 0x0000000000047947 */ /* 0x000fea0003800000 */
.L_x_4727:
[----:B------:R0:W-:Y:S02]  /*68f0*/  STG.E.U16 desc[UR36][R2.64], R5 ;  /* 0x0000000502007986 */ /* 0x0001e4000c101524 */
.L_x_4706:
[----:B------:R-:W-:-:S07]  /*6900*/  IADD3 R17, PT, PT, R17, 0x80, RZ ;  /* 0x0000008011117810 */ /* 0x000fce0007ffe0ff */
.L_x_4663:
[----:B------:R-:W-:Y:S05]  /*6910*/  BSYNC.RECONVERGENT B6 ;  /* 0x0000000000067941 */ /* 0x000fea0003800200 */
.L_x_4662:
[----:B------:R-:W5:Y:S01]  /*6920*/  LDCU UR4, c[0x0][0x380] ;  /* 0x00007000ff0477ac */ /* 0x000f620008000800 */
[----:B------:R-:W-:Y:S01]  /*6930*/  BSSY.RECONVERGENT B6, `(.L_x_4736) ;  /* 0x0000341000067945 */ /* 0x000fe20003800200 */
[----:B-----5:R-:W-:-:S13]  /*6940*/  ISETP.GE.AND P0, PT, R17, UR4, PT ;  /* 0x0000000411007c0c */ /* 0x020fda000bf06270 */
[----:B------:R-:W-:Y:S05]  /*6950*/  @P0 BRA `(.L_x_4737) ;  /* 0x0000003000f80947 */ /* 0x000fea0003800000 */
[----:B------:R-:W5:Y:S01]  /*6960*/  LDCU UR4, c[0x0][0x388] ;  /* 0x00007100ff0477ac */ /* 0x000f620008000800 */
[----:B0--34-:R-:W-:Y:S02]  /*6970*/  IMAD.MOV.U32 R0, RZ, RZ, RZ ;  /* 0x000000ffff007224 */ /* 0x019fe400078e00ff */
[----:B------:R-:W-:Y:S01]  /*6980*/  IMAD.MOV.U32 R16, RZ, RZ, RZ ;  /* 0x000000ffff107224 */ /* 0x000fe200078e00ff */
[----:B-----5:R-:W-:-:S09]  /*6990*/  UISETP.NE.AND UP0, UPT, UR4, URZ, UPT ;  /* 0x000000ff0400728c */ /* 0x020fd2000bf05270 */
[----:B------:R-:W-:Y:S05]  /*69a0*/  BRA.U !UP0, `(.L_x_4738) ;  /* 0x0000001108a87547 */ /* 0x000fea000b800000 */
[----:B------:R-:W1:Y:S01]  /*69b0*/  LDCU.64 UR4, c[0x0][0x390] ;  /* 0x00007200ff0477ac */ /* 0x000e620008000a00 */
[----:B------:R-:W-:Y:S01]  /*69c0*/  HFMA2 R16, -RZ, RZ, 0, 0 ;  /* 0x00000000ff107431 */ /* 0x000fe200000001ff */
[----:B------:R-:W0:Y:S01]  /*69d0*/  LDCU UR6, c[0x0][0x38c] ;  /* 0x00007180ff0677ac */ /* 0x000e220008000800 */
[----:B------:R-:W3:Y:S01]  /*69e0*/  LDCU.64 UR8, c[0x0][0x4b8] ;  /* 0x00009700ff0877ac */ /* 0x000ee20008000a00 */
[----:B------:R-:W-:Y:S02]  /*69f0*/  UISETP.NE.AND UP0, UPT, UR40, URZ, UPT ;  /* 0x000000ff2800728c */ /* 0x000fe4000bf05270 */
        /* <DEDUP_REMOVED lines=286> */
[----:B------:R-:W2:Y:S03]  /*7be0*/  LDCU.64 UR8, c[0x0][0x578] ;  /* 0x0000af00ff0877ac */ /* 0x000ea60008000a00 */
[----:B0-----:R-:W-:-:S05]  /*7bf0*/  IMAD.HI.U32 R2, R5, UR4, R4 ;  /* 0x0000000405027c27 */ /* 0x001fca000f8e0004 */
[----:B------:R-:W-:-:S05]  /*7c00*/  SHF.R.U32.HI R2, RZ, UR5, R2 ;  /* 0x00000005ff027c19 */ /* 0x000fca0008011602 */
[----:B------:R-:W-:-:S04]  /*7c10*/  IMAD.MOV R3, RZ, RZ, -R2 ;  /* 0x000000ffff037224 */ /* 0x000fc800078e0a02 */
[----:B-1----:R-:W-:-:S04]  /*7c20*/  IMAD R5, R3, UR6, R5 ;  /* 0x0000000603057c24 */ /* 0x002fc8000f8e0205 */
[C---:B--2---:R-:W-:Y:S02]  /*7c30*/  IMAD R16, R5.reuse, UR8, R16 ;  /* 0x0000000805107c24 */ /* 0x044fe4000f8e0210 */
[----:B------:R-:W-:-:S07]  /*7c40*/  IMAD R0, R5, UR9, R0 ;  /* 0x0000000905007c24 */ /* 0x000fce000f8e0200 */
.L_x_4738:
[----:B------:R-:W1:Y:S01]  /*7c50*/  LDCU.64 UR6, c[0x0][0x588] ;  /* 0x0000b100ff0677ac */ /* 0x000e620008000a00 */
[----:B------:R-:W-:-:S04]  /*7c60*/  UPRMT UR4, UR42, 0x9910, URZ ;  /* 0x000099102a047896 */ /* 0x000fc800080000ff */
[----:B------:R-:W-:Y:S01]  /*7c70*/  UISETP.GT.AND UP0, UPT, UR4, 0x9, UPT ;  /* 0x000000090400788c */ /* 0x000fe2000bf04270 */
[----:B-12---:R-:W-:-:S05]  /*7c80*/  IADD3 R2, P0, PT, R0, UR6, RZ ;  /* 0x0000000600027c10 */ /* 0x006fca000ff1e0ff */
        /* <DEDUP_REMOVED lines=14> */
.L_x_4742:
[----:B------:R-:W2:Y:S02]  /*7d70*/  LDG.E.U8 R2, desc[UR36][R2.64] ;  /* 0x0000002402027981 */ /* 0x000ea4000c1e1100 */
[----:B--2---:R-:W-:-:S04]  /*7d80*/  I2FP.F32.U32 R0, R2 ;  /* 0x0000000200007245 */ /* 0x004fc80000201000 */
[----:B------:R-:W-:Y:S01]  /*7d90*/  F2FP.BF16.F32.PACK_AB R0, RZ, R0 ;  /* 0x00000000ff00723e */ /* 0x000fe200000010ff */
[----:B------:R-:W-:Y:S06]  /*7da0*/  BRA `(.L_x_4744) ;  /* 0x0000000c00847947 */ /* 0x000fec0003800000 */
.L_x_4741:
        /* <DEDUP_REMOVED lines=10> */
.L_x_4746:
[----:B------:R-:W2:Y:S02]  /*7e50*/  LDG.E R2, desc[UR36][R2.64] ;  /* 0x0000002402027981 */ /* 0x000ea4000c1e1900 */
[----:B--2---:R-:W-:-:S04]  /*7e60*/  I2FP.F32.S32 R0, R2 ;  /* 0x0000000200007245 */ /* 0x004fc80000201400 */
[----:B------:R-:W-:Y:S01]  /*7e70*/  F2FP.BF16.F32.PACK_AB R0, RZ, R0 ;  /* 0x00000000ff00723e */ /* 0x000fe200000010ff */
[----:B------:R-:W-:Y:S06]  /*7e80*/  BRA `(.L_x_4744) ;  /* 0x0000000c004c7947 */ /* 0x000fec0003800000 */
.L_x_4745:
[----:B------:R-:W2:Y:S02]  /*7e90*/  LDG.E.U16 R2, desc[UR36][R2.64] ;  /* 0x0000002402027981 */ /* 0x000ea4000c1e1500 */
[----:B--2---:R-:W0:Y:S02]  /*7ea0*/  I2F.S16 R0, R2 ;  /* 0x0000000200007306 */ /* 0x004e240000101400 */
[----:B0-----:R-:W-:Y:S01]  /*7eb0*/  F2FP.BF16.F32.PACK_AB R0, RZ, R0 ;  /* 0x00000000ff00723e */ /* 0x001fe200000010ff */
[----:B------:R-:W-:Y:S06]  /*7ec0*/  BRA `(.L_x_4744) ;  /* 0x0000000c003c7947 */ /* 0x000fec0003800000 */
.L_x_4740:
        /* <DEDUP_REMOVED lines=9> */
.L_x_4748:
[----:B------:R-:W2:Y:S02]  /*7f60*/  LDG.E.U16 R0, desc[UR36][R2.64] ;  /* 0x0000002402007981 */ /* 0x000ea4000c1e1500 */
[----:B--2---:R-:W-:-:S05]  /*7f70*/  HADD2.F32 R0, -RZ, R0.H0_H0 ;  /* 0x20000000ff007230 */ /* 0x004fca0000004100 */
[----:B------:R-:W-:Y:S01]  /*7f80*/  F2FP.BF16.F32.PACK_AB R0, RZ, R0 ;  /* 0x00000000ff00723e */ /* 0x000fe200000010ff */
[----:B------:R-:W-:Y:S06]  /*7f90*/  BRA `(.L_x_4744) ;  /* 0x0000000c00087947 */ /* 0x000fec0003800000 */
.L_x_4747:
        /* <DEDUP_REMOVED lines=9> */
.L_x_4750:
[----:B------:R-:W2:Y:S02]  /*8030*/  LDG.E.U16 R2, desc[UR36][R2.64] ;  /* 0x0000002402027981 */ /* 0x000ea4000c1e1500 */
[----:B--2---:R-:W-:-:S05]  /*8040*/  HADD2.F32 R0, -RZ, R2.H0_H0 ;  /* 0x20000002ff007230 */ /* 0x004fca0000004100 */
[----:B------:R-:W-:Y:S01]  /*8050*/  F2FP.BF16.F32.PACK_AB R0, RZ, R0 ;  /* 0x00000000ff00723e */ /* 0x000fe200000010ff */
[----:B------:R-:W-:Y:S06]  /*8060*/  BRA `(.L_x_4744) ;  /* 0x0000000800d47947 */ /* 0x000fec0003800000 */
.L_x_4749:
        /* <DEDUP_REMOVED lines=8> */
.L_x_4739:
        /* <DEDUP_REMOVED lines=13> */
.L_x_4753:
        /* <DEDUP_REMOVED lines=8> */
.L_x_4752:
        /* <DEDUP_REMOVED lines=27> */
.L_x_4755:
        /* <DEDUP_REMOVED lines=13> */
.L_x_4754:
[----:B------:R0:W5:Y:S01]  /*84c0*/  LDG.E.U16 R0, desc[UR36][R2.64] ;  /* 0x0000002402007981 */ /* 0x000162000c1e1500 */
[----:B------:R-:W-:Y:S05]  /*84d0*/  BRA `(.L_x_4744) ;  /* 0x0000000400b87947 */ /* 0x000fea0003800000 */
.L_x_4751:
        /* <DEDUP_REMOVED lines=12> */
.L_x_4758:
        /* <DEDUP_REMOVED lines=21> */
.L_x_4762:
[----:B------:R-:W-:Y:S05]  /*86f0*/  BSYNC.RECONVERGENT B1 ;  /* 0x0000000000017941 */ /* 0x000fea0003800200 */
.L_x_4761:
[----:B------:R-:W-:Y:S01]  /*8700*/  IMAD.SHL.U32 R0, R0, 0x100000, RZ ;  /* 0x0010000000007824 */ /* 0x000fe200078e00ff */
[----:B------:R-:W-:-:S04]  /*8710*/  LEA R2, R2, 0x3b800000, 0x17 ;  /* 0x3b80000002027811 */ /* 0x000fc800078eb8ff */
[----:B------:R-:W-:-:S07]  /*8720*/  LOP3.LUT R0, R2, R0, R7, 0xfe, !PT ;  /* 0x0000000002007212 */ /* 0x000fce00078efe07 */
.L_x_4760:
[----:B------:R-:W-:Y:S05]  /*8730*/  BSYNC.RECONVERGENT B0 ;  /* 0x0000000000007941 */ /* 0x000fea0003800200 */
.L_x_4759:
[----:B------:R-:W-:Y:S01]  /*8740*/  F2FP.BF16.F32.PACK_AB R0, RZ, R0 ;  /* 0x00000000ff00723e */ /* 0x000fe200000010ff */
[----:B------:R-:W-:Y:S06]  /*8750*/  BRA `(.L_x_4744) ;  /* 0x0000000400187947 */ /* 0x000fec0003800000 */
.L_x_4757:
        /* <DEDUP_REMOVED lines=21> */
.L_x_4766:
[----:B------:R-:W-:Y:S05]  /*88b0*/  BSYNC.RECONVERGENT B1 ;  /* 0x0000000000017941 */ /* 0x000fea0003800200 */
.L_x_4765:
[----:B------:R-:W-:Y:S02]  /*88c0*/  SHF.L.U32 R0, R0, 0x15, RZ ;  /* 0x0000001500007819 */ /* 0x000fe400000006ff */
[----:B------:R-:W-:-:S04]  /*88d0*/  LEA R2, R2, 0x37800000, 0x17 ;  /* 0x3780000002027811 */ /* 0x000fc800078eb8ff */
[----:B------:R-:W-:-:S07]  /*88e0*/  LOP3.LUT R0, R2, R0, R7, 0xfe, !PT ;  /* 0x0000000002007212 */ /* 0x000fce00078efe07 */
.L_x_4764:
[----:B------:R-:W-:Y:S05]  /*88f0*/  BSYNC.RECONVERGENT B0 ;  /* 0x0000000000007941 */ /* 0x000fea0003800200 */
.L_x_4763:
[----:B------:R-:W-:Y:S01]  /*8900*/  F2FP.BF16.F32.PACK_AB R0, RZ, R0 ;  /* 0x00000000ff00723e */ /* 0x000fe200000010ff */
[----:B------:R-:W-:Y:S06]  /*8910*/  BRA `(.L_x_4744) ;  /* 0x0000000000a87947 */ /* 0x000fec0003800000 */
.L_x_4756:
        /* <DEDUP_REMOVED lines=14> */
.L_x_4770:
[----:B------:R-:W-:Y:S05]  /*8a00*/  BSYNC.RECONVERGENT B0 ;  /* 0x0000000000007941 */ /* 0x000fea0003800200 */
.L_x_4769:
[----:B------:R-:W-:Y:S01]  /*8a10*/  F2FP.BF16.F32.PACK_AB R0, RZ, R0 ;  /* 0x00000000ff00723e */ /* 0x000fe200000010ff */
[----:B------:R-:W-:Y:S06]  /*8a20*/  BRA `(.L_x_4744) ;  /* 0x0000000000647947 */ /* 0x000fec0003800000 */
.L_x_4743:
        /* <DEDUP_REMOVED lines=16> */
.L_x_4771:
[----:B------:R-:W-:Y:S01]  /*8b30*/  PRMT R0, RZ, 0x7610, R0 ;  /* 0x00007610ff007816 */ /* 0x000fe20000000000 */
[----:B------:R-:W-:Y:S06]  /*8b40*/  BRA `(.L_x_4744) ;  /* 0x00000000001c7947 */ /* 0x000fec0003800000 */
.L_x_4768:
[----:B------:R-:W2:Y:S02]  /*8b50*/  LDG.E.64 R2, desc[UR36][R2.64] ;  /* 0x0000002402027981 */ /* 0x000ea4000c1e1b00 */
[----:B--2---:R-:W0:Y:S02]  /*8b60*/  I2F.U64 R0, R2 ;  /* 0x0000000200007312 */ /* 0x004e240000301000 */
[----:B0-----:R-:W-:Y:S01]  /*8b70*/  F2FP.BF16.F32.PACK_AB R0, RZ, R0 ;  /* 0x00000000ff00723e */ /* 0x001fe200000010ff */
[----:B------:R-:W-:Y:S06]  /*8b80*/  BRA `(.L_x_4744) ;  /* 0x00000000000c7947 */ /* 0x000fec0003800000 */
.L_x_4767:
[----:B------:R-:W2:Y:S02]  /*8b90*/  LDG.E R2, desc[UR36][R2.64] ;  /* 0x0000002402027981 */ /* 0x000ea4000c1e1900 */
[----:B--2---:R-:W-:-:S04]  /*8ba0*/  I2FP.F32.U32 R0, R2 ;  /* 0x0000000200007245 */ /* 0x004fc80000201000 */
[----:B------:R-:W-:-:S07]  /*8bb0*/  F2FP.BF16.F32.PACK_AB R0, RZ, R0 ;  /* 0x00000000ff00723e */ /* 0x000fce00000010ff */
.L_x_4744:
[----:B-----5:R-:W-:Y:S01]  /*8bc0*/  IMAD.U32 R0, R0, 0x10000, RZ ;  /* 0x0001000000007824 */ /* 0x020fe200078e00ff */
[----:B------:R-:W-:Y:S04]  /*8bd0*/  BSSY.RECONVERGENT B0, `(.L_x_4772) ;  /* 0x0000023000007945 */ /* 0x000fe80003800200 */
[----:B------:R-:W-:-:S13]  /*8be0*/  FSETP.GT.FTZ.AND P0, PT, R0, RZ, PT ;  /* 0x000000ff0000720b */ /* 0x000fda0003f14000 */
[----:B------:R-:W-:Y:S05]  /*8bf0*/  @P0 BRA `(.L_x_4773) ;  /* 0x0000000000780947 */ /* 0x000fea0003800000 */
[----:B------:R-:W1:Y:S01]  /*8c00*/  LDCU UR4, c[0x0][0x598] ;  /* 0x0000b300ff0477ac */ /* 0x000e620008000800 */
[----:B------:R-:W-:Y:S02]  /*8c10*/  IMAD.MOV.U32 R5, RZ, RZ, 0x3ab5ebe6 ;  /* 0x3ab5ebe6ff057424 */ /* 0x000fe400078e00ff */
        /* <DEDUP_REMOVED lines=28> */
.L_x_4773:
[----:B------:R-:W1:Y:S02]  /*8de0*/  LDCU UR4, c[0x0][0x594] ;  /* 0x0000b280ff0477ac */ /* 0x000e640008000800 */
[----:B-1----:R-:W-:-:S07]  /*8df0*/  FMUL.FTZ R0, R0, UR4 ;  /* 0x0000000400007c20 */ /* 0x002fce0008410000 */
.L_x_4774:
[----:B------:R-:W-:Y:S05]  /*8e00*/  BSYNC.RECONVERGENT B0 ;  /* 0x0000000000007941 */ /* 0x000fea0003800200 */
.L_x_4772:
[----:B------:R-:W0:Y:S01]  /*8e10*/  LDCU.64 UR6, c[0x0][0x580] ;  /* 0x0000b000ff0677ac */ /* 0x000e220008000a00 */
[----:B------:R1:W2:Y:S01]  /*8e20*/  F2F.BF16.F32 R5, R0 ;  /* 0x0000000000057304 */ /* 0x0002a20000202000 */
[----:B------:R-:W-:-:S04]  /*8e30*/  UPRMT UR4, UR41, 0x9910, URZ ;  /* 0x0000991029047896 */ /* 0x000fc800080000ff */
[----:B------:R-:W-:Y:S01]  /*8e40*/  UISETP.GT.AND UP0, UPT, UR4, 0x9, UPT ;  /* 0x000000090400788c */ /* 0x000fe2000bf04270 */
[----:B0-----:R-:W-:-:S04]  /*8e50*/  IADD3 R2, P0, PT, R16, UR6, RZ ;  /* 0x0000000610027c10 */ /* 0x001fc8000ff1e0ff */
[----:B------:R-:W-:-:S04]  /*8e60*/  IADD3.X R3, PT, PT, RZ, UR7, RZ, P0, !PT ;  /* 0x00000007ff037c10 */ /* 0x000fc800087fe4ff */
        /* <DEDUP_REMOVED lines=13> */
.L_x_4778:
[----:B------:R-:W-:-:S06]  /*8f40*/  IMAD.U32 R5, R5, 0x10000, RZ ;  /* 0x0001000005057824 */ /* 0x000fcc00078e00ff */
[----:B------:R-:W0:Y:S02]  /*8f50*/  F2I.S64.TRUNC R4, R5 ;  /* 0x0000000500047311 */ /* 0x000e24000020d900 */
[----:B0-----:R3:W-:Y:S01]  /*8f60*/  STG.E.U8 desc[UR36][R2.64], R4 ;  /* 0x0000000402007986 */ /* 0x0017e2000c101124 */
[----:B------:R-:W-:Y:S05]  /*8f70*/  BRA `(.L_x_4780) ;  /* 0x0000000c006c7947 */ /* 0x000fea0003800000 */
.L_x_4777:
        /* <DEDUP_REMOVED lines=10> */
.L_x_4782:
[----:B------:R-:W-:-:S06]  /*9020*/  IMAD.U32 R5, R5, 0x10000, RZ ;  /* 0x0001000005057824 */ /* 0x000fcc00078e00ff */
[----:B------:R-:W0:Y:S02]  /*9030*/  F2I.FTZ.TRUNC.NTZ R5, R5 ;  /* 0x0000000500057305 */ /* 0x000e24000021f100 */
[----:B0-----:R2:W-:Y:S01]  /*9040*/  STG.E desc[UR36][R2.64], R5 ;  /* 0x0000000502007986 */ /* 0x0015e2000c101924 */
[----:B------:R-:W-:Y:S05]  /*9050*/  BRA `(.L_x_4780) ;  /* 0x0000000c00347947 */ /* 0x000fea0003800000 */
.L_x_4781:
[----:B------:R-:W-:-:S06]  /*9060*/  IMAD.U32 R5, R5, 0x10000, RZ ;  /* 0x0001000005057824 */ /* 0x000fcc00078e00ff */
[----:B------:R-:W0:Y:S02]  /*9070*/  F2I.FTZ.TRUNC.NTZ R5, R5 ;  /* 0x0000000500057305 */ /* 0x000e24000021f100 */
[----:B0-----:R0:W-:Y:S01]  /*9080*/  STG.E.U16 desc[UR36][R2.64], R5 ;  /* 0x0000000502007986 */ /* 0x0011e2000c101524 */
[----:B------:R-:W-:Y:S05]  /*9090*/  BRA `(.L_x_4780) ;  /* 0x0000000c00247947 */ /* 0x000fea0003800000 */
.L_x_4776:
        /* <DEDUP_REMOVED lines=9> */
.L_x_4784:
[----:B------:R-:W-:-:S05]  /*9130*/  IMAD.U32 R0, R5, 0x10000, RZ ;  /* 0x0001000005007824 */ /* 0x000fca00078e00ff */
[----:B------:R-:W-:-:S05]  /*9140*/  F2FP.F16.F32.PACK_AB R0, RZ, R0 ;  /* 0x00000000ff00723e */ /* 0x000fca00000000ff */
[----:B------:R0:W-:Y:S01]  /*9150*/  STG.E.U16 desc[UR36][R2.64], R0 ;  /* 0x0000000002007986 */ /* 0x0001e2000c101524 */
[----:B------:R-:W-:Y:S05]  /*9160*/  BRA `(.L_x_4780) ;  /* 0x0000000800f07947 */ /* 0x000fea0003800000 */
.L_x_4783:
        /* <DEDUP_REMOVED lines=10> */
.L_x_4786:
[----:B------:R-:W-:-:S05]  /*9210*/  IMAD.U32 R5, R5, 0x10000, RZ ;  /* 0x0001000005057824 */ /* 0x000fca00078e00ff */
[----:B------:R-:W-:-:S04]  /*9220*/  F2FP.F16.F32.PACK_AB R5, RZ, R5 ;  /* 0x00000005ff05723e */ /* 0x000fc800000000ff */
[----:B------:R-:W-:-:S05]  /*9230*/  PRMT R5, R5, 0x5410, RZ ;  /* 0x0000541005057816 */ /* 0x000fca00000000ff */
[----:B------:R0:W-:Y:S01]  /*9240*/  STG.E desc[UR36][R2.64], R5 ;  /* 0x0000000502007986 */ /* 0x0001e2000c101924 */
[----:B------:R-:W-:Y:S05]  /*9250*/  BRA `(.L_x_4780) ;  /* 0x0000000800b47947 */ /* 0x000fea0003800000 */
.L_x_4785:
[----:B------:R-:W-:-:S04]  /*9260*/  IMAD.U32 R4, R5, 0x10000, RZ ;  /* 0x0001000005047824 */ /* 0x000fc800078e00ff */
[----:B------:R-:W-:-:S06]  /*9270*/  FMUL.FTZ R4, R4, 1 ;  /* 0x3f80000004047820 */ /* 0x000fcc0000410000 */
[----:B------:R-:W0:Y:S02]  /*9280*/  F2F.F64.F32 R4, R4 ;  /* 0x0000000400047310 */ /* 0x000e240000201800 */
[----:B0-----:R0:W-:Y:S01]  /*9290*/  STG.E.64 desc[UR36][R2.64], R4 ;  /* 0x0000000402007986 */ /* 0x0011e2000c101b24 */
[----:B------:R-:W-:Y:S05]  /*92a0*/  BRA `(.L_x_4780) ;  /* 0x0000000800a07947 */ /* 0x000fea0003800000 */
.L_x_4775:
        /* <DEDUP_REMOVED lines=14> */
.L_x_4790:
        /* <DEDUP_REMOVED lines=18> */
.L_x_4793:
[----:B------:R-:W-:-:S04]  /*94b0*/  SHF.R.U32.HI R5, RZ, 0x18, R5 ;  /* 0x00000018ff057819 */ /* 0x000fc80000011605 */
[----:B------:R-:W-:-:S07]  /*94c0*/  LOP3.LUT R0, R0, 0x80, R5, 0xf8, !PT ;  /* 0x0000008000007812 */ /* 0x000fce00078ef805 */
.L_x_4792:
[----:B------:R-:W-:Y:S05]  /*94d0*/  BSYNC.RECONVERGENT B0 ;  /* 0x0000000000007941 */ /* 0x000fea0003800200 */
.L_x_4791:
[----:B------:R0:W-:Y:S01]  /*94e0*/  STG.E.U8 desc[UR36][R2.64], R0 ;  /* 0x0000000002007986 */ /* 0x0001e2000c101124 */
[----:B------:R-:W-:Y:S05]  /*94f0*/  BRA `(.L_x_4780) ;  /* 0x00000008000c7947 */ /* 0x000fea0003800000 */
.L_x_4789:
        /* <DEDUP_REMOVED lines=18> */
.L_x_4796:
[----:B------:R-:W-:-:S04]  /*9620*/  SHF.R.U32.HI R5, RZ, 0x18, R5 ;  /* 0x00000018ff057819 */ /* 0x000fc80000011605 */
[----:B------:R-:W-:-:S07]  /*9630*/  LOP3.LUT R0, R0, 0x80, R5, 0xf8, !PT ;  /* 0x0000008000007812 */ /* 0x000fce00078ef805 */
.L_x_4795:
[----:B------:R-:W-:Y:S05]  /*9640*/  BSYNC.RECONVERGENT B0 ;  /* 0x0000000000007941 */ /* 0x000fea0003800200 */
.L_x_4794:
[----:B------:R0:W-:Y:S01]  /*9650*/  STG.E.U8 desc[UR36][R2.64], R0 ;  /* 0x0000000002007986 */ /* 0x0001e2000c101124 */
[----:B------:R-:W-:Y:S05]  /*9660*/  BRA `(.L_x_4780) ;  /* 0x0000000400b07947 */ /* 0x000fea0003800000 */
.L_x_4788:
        /* <DEDUP_REMOVED lines=22> */
.L_x_4798:
[----:B------:R-:W-:-:S06]  /*97d0*/  SHF.L.U32 R5, R5, 0x10, RZ ;  /* 0x0000001005057819 */ /* 0x000fcc00000006ff */
[----:B------:R-:W0:Y:S02]  /*97e0*/  F2I.U64.TRUNC R4, R5 ;  /* 0x0000000500047311 */ /* 0x000e24000020d800 */
[----:B0-----:R0:W-:Y:S01]  /*97f0*/  STG.E.64 desc[UR36][R2.64], R4 ;  /* 0x0000000402007986 */ /* 0x0011e2000c101b24 */
[----:B------:R-:W-:Y:S05]  /*9800*/  BRA `(.L_x_4780) ;  /* 0x0000000400487947 */ /* 0x000fea0003800000 */
.L_x_4797:
[----:B------:R-:W-:-:S06]  /*9810*/  IMAD.U32 R5, R5, 0x10000, RZ ;  /* 0x0001000005057824 */ /* 0x000fcc00078e00ff */
[----:B------:R-:W0:Y:S02]  /*9820*/  F2I.FTZ.U32.TRUNC.NTZ R5, R5 ;  /* 0x0000000500057305 */ /* 0x000e24000021f000 */
[----:B0-----:R0:W-:Y:S01]  /*9830*/  STG.E desc[UR36][R2.64], R5 ;  /* 0x0000000502007986 */ /* 0x0011e2000c101924 */
[----:B------:R-:W-:Y:S05]  /*9840*/  BRA `(.L_x_4780) ;  /* 0x0000000400387947 */ /* 0x000fea0003800000 */
.L_x_4787:
        /* <DEDUP_REMOVED lines=11> */
.L_x_4800:
[----:B------:R-:W-:Y:S02]  /*9900*/  SHF.L.U32 R5, R5, 0x10, RZ ;  /* 0x0000001005057819 */ /* 0x000fe400000006ff */
[----:B------:R-:W-:-:S03]  /*9910*/  CS2R R6, SRZ ;  /* 0x0000000000067805 */ /* 0x000fc6000001ff00 */
[----:B------:R-:W-:-:S06]  /*9920*/  FMUL.FTZ R5, R5, 1 ;  /* 0x3f80000005057820 */ /* 0x000fcc0000410000 */
[----:B------:R-:W0:Y:S02]  /*9930*/  F2F.F64.F32 R4, R5 ;  /* 0x0000000500047310 */ /* 0x000e240000201800 */
[----:B0-----:R0:W-:Y:S01]  /*9940*/  STG.E.128 desc[UR36][R2.64], R4 ;  /* 0x0000000402007986 */ /* 0x0011e2000c101d24 */
[----:B------:R-:W-:Y:S05]  /*9950*/  BRA `(.L_x_4780) ;  /* 0x0000000000f47947 */ /* 0x000fea0003800000 */
.L_x_4799:
[----:B------:R-:W-:-:S09]  /*9960*/  UISETP.NE.AND UP0, UPT, UR4, 0xf, UPT ;  /* 0x0000000f0400788c */ /* 0x000fd2000bf05270 */
[----:B------:R-:W-:Y:S05]  /*9970*/  BRA.U !UP0, `(.L_x_4801) ;  /* 0x0000000108e87547 */ /* 0x000fea000b800000 */
[----:B------:R-:W-:-:S09]  /*9980*/  UISETP.NE.AND UP0, UPT, UR4, 0x17, UPT ;  /* 0x000000170400788c */ /* 0x000fd2000bf05270 */
[----:B------:R-:W-:Y:S05]  /*9990*/  BRA.U !UP0, `(.L_x_4802) ;  /* 0x0000000108907547 */ /* 0x000fea000b800000 */
[----:B------:R-:W-:-:S09]  /*99a0*/  UISETP.NE.AND UP0, UPT, UR4, 0x18, UPT ;  /* 0x000000180400788c */ /* 0x000fd2000bf05270 */
[----:B------:R-:W-:Y:S05]  /*99b0*/  BRA.U !UP0, `(.L_x_4803) ;  /* 0x0000000108447547 */ /* 0x000fea000b800000 */
.L_x_4779:
        /* <DEDUP_REMOVED lines=16> */
.L_x_4804:
[----:B------:R-:W-:Y:S05]  /*9ac0*/  BRA `(.L_x_4780) ;  /* 0x0000000000987947 */ /* 0x000fea0003800000 */
.L_x_4803:
        /* <DEDUP_REMOVED lines=13> */
.L_x_4806:
[----:B------:R-:W-:Y:S05]  /*9ba0*/  BSYNC.RECONVERGENT B0 ;  /* 0x0000000000007941 */ /* 0x000fea0003800200 */
.L_x_4805:
[----:B------:R-:W-:-:S05]  /*9bb0*/  LOP3.LUT R5, R0, 0x80, R5, 0xf8, !PT ;  /* 0x0000008000057812 */ /* 0x000fca00078ef805 */
[----:B------:R0:W-:Y:S01]  /*9bc0*/  STG.E.U8 desc[UR36][R2.64], R5 ;  /* 0x0000000502007986 */ /* 0x0001e2000c101124 */
[----:B------:R-:W-:Y:S05]  /*9bd0*/  BRA `(.L_x_4780) ;  /* 0x0000000000547947 */ /* 0x000fea0003800000 */
.L_x_4802:
        /* <DEDUP_REMOVED lines=12> */
.L_x_4808:
[----:B------:R-:W-:Y:S01]  /*9ca0*/  IMAD.MOV.U32 R0, RZ, RZ, 0x7f ;  /* 0x0000007fff007424 */ /* 0x000fe200078e00ff */
[----:B------:R-:W-:-:S04]  /*9cb0*/  ISETP.GT.U32.AND P0, PT, R4, 0x7f800000, PT ;  /* 0x7f8000000400780c */ /* 0x000fc80003f04070 */
[----:B------:R-:W-:-:S09]  /*9cc0*/  SEL R0, R0, 0x7c, P0 ;  /* 0x0000007c00007807 */ /* 0x000fd20000000000 */
.L_x_4809:
[----:B------:R-:W-:Y:S05]  /*9cd0*/  BSYNC.RECONVERGENT B0 ;  /* 0x0000000000007941 */ /* 0x000fea0003800200 */
.L_x_4807:
[----:B------:R-:W-:-:S04]  /*9ce0*/  SHF.R.U32.HI R5, RZ, 0x18, R5 ;  /* 0x00000018ff057819 */ /* 0x000fc80000011605 */
[----:B------:R-:W-:-:S05]  /*9cf0*/  LOP3.LUT R5, R0, 0x80, R5, 0xf8, !PT ;  /* 0x0000008000057812 */ /* 0x000fca00078ef805 */
[----:B------:R0:W-:Y:S01]  /*9d00*/  STG.E.U8 desc[UR36][R2.64], R5 ;  /* 0x0000000502007986 */ /* 0x0001e2000c101124 */
[----:B------:R-:W-:Y:S05]  /*9d10*/  BRA `(.L_x_4780) ;  /* 0x0000000000047947 */ /* 0x000fea0003800000 */
.L_x_4801:
[----:B------:R0:W-:Y:S02]  /*9d20*/  STG.E.U16 desc[UR36][R2.64], R5 ;  /* 0x0000000502007986 */ /* 0x0001e4000c101524 */
.L_x_4780:
[----:B------:R-:W-:-:S07]  /*9d30*/  VIADD R17, R17, 0x80 ;  /* 0x0000008011117836 */ /* 0x000fce0000000000 */
.L_x_4737:
[----:B------:R-:W-:Y:S05]  /*9d40*/  BSYNC.RECONVERGENT B6 ;  /* 0x0000000000067941 */ /* 0x000fea0003800200 */
.L_x_4736:
[----:B------:R-:W5:Y:S02]  /*9d50*/  LDCU UR4, c[0x0][0x380] ;  /* 0x00007000ff0477ac */ /* 0x000f640008000800 */
[----:B-----5:R-:W-:-:S13]  /*9d60*/  ISETP.GE.AND P0, PT, R17, UR4, PT ;  /* 0x0000000411007c0c */ /* 0x020fda000bf06270 */
[----:B------:R-:W-:Y:S05]  /*9d70*/  @P0 EXIT ;  /* 0x000000000000094d */ /* 0x000fea0003800000 */
[----:B------:R-:W5:Y:S01]  /*9d80*/  LDCU UR4, c[0x0][0x388] ;  /* 0x00007100ff0477ac */ /* 0x000f620008000800 */
[----:B0--34-:R-:W-:Y:S01]  /*9d90*/  MOV R0, RZ ;  /* 0x000000ff00007202 */ /* 0x019fe20000000f00 */
[----:B------:R-:W-:Y:S01]  /*9da0*/  IMAD.MOV.U32 R16, RZ, RZ, RZ ;  /* 0x000000ffff107224 */ /* 0x000fe200078e00ff */
        /* <DEDUP_REMOVED lines=8> */
[----:B------:R-:W-:-:S04]  /*9e30*/  SHF.R.U32.HI R3, RZ, UR5, R2 ;  /* 0x00000005ff037c19 */ /* 0x000fc80008011602 */
[----:B------:R-:W-:-:S05]  /*9e40*/  IADD3 R0, PT, PT, -R3, RZ, RZ ;  /* 0x000000ff03007210 */ /* 0x000fca0007ffe1ff */
        /* <DEDUP_REMOVED lines=285> */
[----:B------:R-:W-:-:S04]  /*b020*/  SHF.R.U32.HI R2, RZ, UR5, R2 ;  /* 0x00000005ff027c19 */ /* 0x000fc80008011602 */
[----:B------:R-:W-:-:S05]  /*b030*/  IADD3 R3, PT, PT, -R2, RZ, RZ ;  /* 0x000000ff02037210 */ /* 0x000fca0007ffe1ff */
[----:B-1----:R-:W-:-:S04]  /*b040*/  IMAD R5, R3, UR6, R5 ;  /* 0x0000000603057c24 */ /* 0x002fc8000f8e0205 */
[C---:B--2---:R-:W-:Y:S02]  /*b050*/  IMAD R16, R5.reuse, UR8, R16 ;  /* 0x0000000805107c24 */ /* 0x044fe4000f8e0210 */
[----:B------:R-:W-:-:S07]  /*b060*/  IMAD R0, R5, UR9, R0 ;  /* 0x0000000905007c24 */ /* 0x000fce000f8e0200 */
.L_x_4810:
[----:B------:R-:W0:Y:S01]  /*b070*/  LDCU.128 UR8, c[0x0][0x580] ;  /* 0x0000b000ff0877ac */ /* 0x000e220008000c00 */
[----:B------:R-:W-:-:S04]  /*b080*/  UPRMT UR4, UR42, 0x9910, URZ ;  /* 0x000099102a047896 */ /* 0x000fc800080000ff */
[----:B------:R-:W-:Y:S01]  /*b090*/  UISETP.GT.AND UP0, UPT, UR4, 0x9, UPT ;  /* 0x000000090400788c */ /* 0x000fe2000bf04270 */
[----:B0-----:R-:W-:Y:S02]  /*b0a0*/  IADD3 R16, P0, PT, R16, UR8, RZ ;  /* 0x0000000810107c10 */ /* 0x001fe4000ff1e0ff */
[----:B-12---:R-:W-:-:S03]  /*b0b0*/  IADD3 R2, P1, PT, R0, UR10, RZ ;  /* 0x0000000a00027c10 */ /* 0x006fc6000ff3e0ff */
        /* <DEDUP_REMOVED lines=15> */
.L_x_4814:
[----:B------:R-:W2:Y:S02]  /*b1b0*/  LDG.E.U8 R2, desc[UR36][R2.64] ;  /* 0x0000002402027981 */ /* 0x000ea4000c1e1100 */
[----:B--2---:R-:W-:-:S04]  /*b1c0*/  I2FP.F32.U32 R0, R2 ;  /* 0x0000000200007245 */ /* 0x004fc80000201000 */
[----:B------:R-:W-:Y:S01]  /*b1d0*/  F2FP.BF16.F32.PACK_AB R0, RZ, R0 ;  /* 0x00000000ff00723e */ /* 0x000fe200000010ff */
[----:B------:R-:W-:Y:S06]  /*b1e0*/  BRA `(.L_x_4816) ;  /* 0x0000000c00847947 */ /* 0x000fec0003800000 */
.L_x_4813:
        /* <DEDUP_REMOVED lines=10> */
.L_x_4818:
[----:B------:R-:W2:Y:S02]  /*b290*/  LDG.E R2, desc[UR36][R2.64] ;  /* 0x0000002402027981 */ /* 0x000ea4000c1e1900 */
[----:B--2---:R-:W-:-:S04]  /*b2a0*/  I2FP.F32.S32 R0, R2 ;  /* 0x0000000200007245 */ /* 0x004fc80000201400 */
[----:B------:R-:W-:Y:S01]  /*b2b0*/  F2FP.BF16.F32.PACK_AB R0, RZ, R0 ;  /* 0x00000000ff00723e */ /* 0x000fe200000010ff */
[----:B------:R-:W-:Y:S06]  /*b2c0*/  BRA `(.L_x_4816) ;  /* 0x0000000c004c7947 */ /* 0x000fec0003800000 */
.L_x_4817:
[----:B------:R-:W2:Y:S02]  /*b2d0*/  LDG.E.U16 R2, desc[UR36][R2.64] ;  /* 0x0000002402027981 */ /* 0x000ea4000c1e1500 */
[----:B--2---:R-:W0:Y:S02]  /*b2e0*/  I2F.S16 R0, R2 ;  /* 0x0000000200007306 */ /* 0x004e240000101400 */
[----:B0-----:R-:W-:Y:S01]  /*b2f0*/  F2FP.BF16.F32.PACK_AB R0, RZ, R0 ;  /* 0x00000000ff00723e */ /* 0x001fe200000010ff */
[----:B------:R-:W-:Y:S06]  /*b300*/  BRA `(.L_x_4816) ;  /* 0x0000000c003c7947 */ /* 0x000fec0003800000 */
.L_x_4812:
        /* <DEDUP_REMOVED lines=9> */
.L_x_4820:
[----:B------:R-:W2:Y:S02]  /*b3a0*/  LDG.E.U16 R0, desc[UR36][R2.64] ;  /* 0x0000002402007981 */ /* 0x000ea4000c1e1500 */
[----:B--2---:R-:W-:-:S05]  /*b3b0*/  HADD2.F32 R0, -RZ, R0.H0_H0 ;  /* 0x20000000ff007230 */ /* 0x004fca0000004100 */
[----:B------:R-:W-:Y:S01]  /*b3c0*/  F2FP.BF16.F32.PACK_AB R0, RZ, R0 ;  /* 0x00000000ff00723e */ /* 0x000fe200000010ff */
[----:B------:R-:W-:Y:S06]  /*b3d0*/  BRA `(.L_x_4816) ;  /* 0x0000000c00087947 */ /* 0x000fec0003800000 */
.L_x_4819:
        /* <DEDUP_REMOVED lines=9> */
.L_x_4822:
[----:B------:R-:W2:Y:S02]  /*b470*/  LDG.E.U16 R2, desc[UR36][R2.64] ;  /* 0x0000002402027981 */ /* 0x000ea4000c1e1500 */
[----:B--2---:R-:W-:-:S05]  /*b480*/  HADD2.F32 R0, -RZ, R2.H0_H0 ;  /* 0x20000002ff007230 */ /* 0x004fca0000004100 */
[----:B------:R-:W-:Y:S01]  /*b490*/  F2FP.BF16.F32.PACK_AB R0, RZ, R0 ;  /* 0x00000000ff00723e */ /* 0x000fe200000010ff */
[----:B------:R-:W-:Y:S06]  /*b4a0*/  BRA `(.L_x_4816) ;  /* 0x0000000800d47947 */ /* 0x000fec0003800000 */
.L_x_4821:
        /* <DEDUP_REMOVED lines=8> */
.L_x_4811:
        /* <DEDUP_REMOVED lines=13> */
.L_x_4825:
        /* <DEDUP_REMOVED lines=8> */
.L_x_4824:
        /* <DEDUP_REMOVED lines=27> */
.L_x_4827:
        /* <DEDUP_REMOVED lines=13> */
.L_x_4826:
[----:B------:R0:W5:Y:S01]  /*b900*/  LDG.E.U16 R0, desc[UR36][R2.64] ;  /* 0x0000002402007981 */ /* 0x000162000c1e1500 */
[----:B------:R-:W-:Y:S05]  /*b910*/  BRA `(.L_x_4816) ;  /* 0x0000000400b87947 */ /* 0x000fea0003800000 */
.L_x_4823:
        /* <DEDUP_REMOVED lines=12> */
.L_x_4830:
        /* <DEDUP_REMOVED lines=21> */
.L_x_4834:
[----:B------:R-:W-:Y:S05]  /*bb30*/  BSYNC.RECONVERGENT B1 ;  /* 0x0000000000017941 */ /* 0x000fea0003800200 */
.L_x_4833:
[----:B------:R-:W-:Y:S01]  /*bb40*/  IMAD.SHL.U32 R0, R0, 0x100000, RZ ;  /* 0x0010000000007824 */ /* 0x000fe200078e00ff */
[----:B------:R-:W-:-:S04]  /*bb50*/  LEA R2, R2, 0x3b800000, 0x17 ;  /* 0x3b80000002027811 */ /* 0x000fc800078eb8ff */
[----:B------:R-:W-:-:S07]  /*bb60*/  LOP3.LUT R0, R2, R0, R7, 0xfe, !PT ;  /* 0x0000000002007212 */ /* 0x000fce00078efe07 */
.L_x_4832:
[----:B------:R-:W-:Y:S05]  /*bb70*/  BSYNC.RECONVERGENT B0 ;  /* 0x0000000000007941 */ /* 0x000fea0003800200 */
.L_x_4831:
[----:B------:R-:W-:Y:S01]  /*bb80*/  F2FP.BF16.F32.PACK_AB R0, RZ, R0 ;  /* 0x00000000ff00723e */ /* 0x000fe200000010ff */
[----:B------:R-:W-:Y:S06]  /*bb90*/  BRA `(.L_x_4816) ;  /* 0x0000000400187947 */ /* 0x000fec0003800000 */
.L_x_4829:
        /* <DEDUP_REMOVED lines=21> */
.L_x_4838:
[----:B------:R-:W-:Y:S05]  /*bcf0*/  BSYNC.RECONVERGENT B1 ;  /* 0x0000000000017941 */ /* 0x000fea0003800200 */
.L_x_4837:
[----:B------:R-:W-:Y:S02]  /*bd00*/  SHF.L.U32 R0, R0, 0x15, RZ ;  /* 0x0000001500007819 */ /* 0x000fe400000006ff */
[----:B------:R-:W-:-:S04]  /*bd10*/  LEA R2, R2, 0x37800000, 0x17 ;  /* 0x3780000002027811 */ /* 0x000fc800078eb8ff */
[----:B------:R-:W-:-:S07]  /*bd20*/  LOP3.LUT R0, R2, R0, R7, 0xfe, !PT ;  /* 0x0000000002007212 */ /* 0x000fce00078efe07 */
.L_x_4836:
[----:B------:R-:W-:Y:S05]  /*bd30*/  BSYNC.RECONVERGENT B0 ;  /* 0x0000000000007941 */ /* 0x000fea0003800200 */
.L_x_4835:
[----:B------:R-:W-:Y:S01]  /*bd40*/  F2FP.BF16.F32.PACK_AB R0, RZ, R0 ;  /* 0x00000000ff00723e */ /* 0x000fe200000010ff */
[----:B------:R-:W-:Y:S06]  /*bd50*/  BRA `(.L_x_4816) ;  /* 0x0000000000a87947 */ /* 0x000fec0003800000 */
.L_x_4828:
        /* <DEDUP_REMOVED lines=14> */
.L_x_4842:
[----:B------:R-:W-:Y:S05]  /*be40*/  BSYNC.RECONVERGENT B0 ;  /* 0x0000000000007941 */ /* 0x000fea0003800200 */
.L_x_4841:
[----:B------:R-:W-:Y:S01]  /*be50*/  F2FP.BF16.F32.PACK_AB R0, RZ, R0 ;  /* 0x00000000ff00723e */ /* 0x000fe200000010ff */
[----:B------:R-:W-:Y:S06]  /*be60*/  BRA `(.L_x_4816) ;  /* 0x0000000000647947 */ /* 0x000fec0003800000 */
.L_x_4815:
        /* <DEDUP_REMOVED lines=16> */
.L_x_4843:
[----:B------:R-:W-:Y:S01]  /*bf70*/  PRMT R0, RZ, 0x7610, R0 ;  /* 0x00007610ff007816 */ /* 0x000fe20000000000 */
[----:B------:R-:W-:Y:S06]  /*bf80*/  BRA `(.L_x_4816) ;  /* 0x00000000001c7947 */ /* 0x000fec0003800000 */
.L_x_4840:
[----:B------:R-:W2:Y:S02]  /*bf90*/  LDG.E.64 R2, desc[UR36][R2.64] ;  /* 0x0000002402027981 */ /* 0x000ea4000c1e1b00 */
[----:B--2---:R-:W0:Y:S02]  /*bfa0*/  I2F.U64 R0, R2 ;  /* 0x0000000200007312 */ /* 0x004e240000301000 */
[----:B0-----:R-:W-:Y:S01]  /*bfb0*/  F2FP.BF16.F32.PACK_AB R0, RZ, R0 ;  /* 0x00000000ff00723e */ /* 0x001fe200000010ff */
[----:B------:R-:W-:Y:S06]  /*bfc0*/  BRA `(.L_x_4816) ;  /* 0x00000000000c7947 */ /* 0x000fec0003800000 */
.L_x_4839:
[----:B------:R-:W2:Y:S02]  /*bfd0*/  LDG.E R2, desc[UR36][R2.64] ;  /* 0x0000002402027981 */ /* 0x000ea4000c1e1900 */
[----:B--2---:R-:W-:-:S04]  /*bfe0*/  I2FP.F32.U32 R0, R2 ;  /* 0x0000000200007245 */ /* 0x004fc80000201000 */
[----:B------:R-:W-:-:S07]  /*bff0*/  F2FP.BF16.F32.PACK_AB R0, RZ, R0 ;  /* 0x00000000ff00723e */ /* 0x000fce00000010ff */
.L_x_4816:
        /* <DEDUP_REMOVED lines=34> */
.L_x_4845:
[----:B------:R-:W0:Y:S02]  /*c220*/  LDCU UR4, c[0x0][0x594] ;  /* 0x0000b280ff0477ac */ /* 0x000e240008000800 */
[----:B0-----:R-:W-:-:S07]  /*c230*/  FMUL.FTZ R2, R0, UR4 ;  /* 0x0000000400027c20 */ /* 0x001fce0008410000 */
.L_x_4846:
[----:B------:R-:W-:Y:S05]  /*c240*/  BSYNC.RECONVERGENT B0 ;  /* 0x0000000000007941 */ /* 0x000fea0003800200 */
.L_x_4844:
[----:B------:R-:W-:Y:S01]  /*c250*/  UPRMT UR4, UR41, 0x9910, URZ ;  /* 0x0000991029047896 */ /* 0x000fe200080000ff */
[----:B------:R0:W1:Y:S03]  /*c260*/  F2F.BF16.F32 R3, R2 ;  /* 0x0000000200037304 */ /* 0x0000660000202000 */
[----:B------:R-:W-:-:S09]  /*c270*/  UISETP.GT.AND UP0, UPT, UR4, 0x9, UPT ;  /* 0x000000090400788c */ /* 0x000fd2000bf04270 */
[----:B0-----:R-:W-:Y:S05]  /*c280*/  BRA.U UP0, `(.L_x_4847) ;  /* 0x00000005000c7547 */ /* 0x001fea000b800000 */
        /* <DEDUP_REMOVED lines=8> */
[----:B-1----:R-:W-:-:S04]  /*c310*/  SHF.L.U32 R0, R3, 0x10, RZ ;  /* 0x0000001003007819 */ /* 0x002fc800000006ff */
[----:B------:R-:W0:Y:S02]  /*c320*/  F2I.FTZ.TRUNC.NTZ R3, R0 ;  /* 0x0000000000037305 */ /* 0x000e24000021f100 */
[----:B0-----:R-:W-:Y:S01]  /*c330*/  STG.E.U8 desc[UR36][R16.64], R3 ;  /* 0x0000000310007986 */ /* 0x001fe2000c101124 */
[----:B------:R-:W-:Y:S05]  /*c340*/  EXIT ;  /* 0x000000000000794d */ /* 0x000fea0003800000 */
.L_x_4850:
[----:B-1----:R-:W-:-:S06]  /*c350*/  IMAD.U32 R3, R3, 0x10000, RZ ;  /* 0x0001000003037824 */ /* 0x002fcc00078e00ff */
[----:B------:R-:W0:Y:S02]  /*c360*/  F2I.S64.TRUNC R2, R3 ;  /* 0x0000000300027311 */ /* 0x000e24000020d900 */
[----:B0-----:R-:W-:Y:S01]  /*c370*/  STG.E.U8 desc[UR36][R16.64], R2 ;  /* 0x0000000210007986 */ /* 0x001fe2000c101124 */
[----:B------:R-:W-:Y:S05]  /*c380*/  EXIT ;  /* 0x000000000000794d */ /* 0x000fea0003800000 */
.L_x_4849:
[----:B------:R-:W-:-:S09]  /*c390*/  UISETP.NE.AND UP0, UPT, UR4, 0x2, UPT ;  /* 0x000000020400788c */ /* 0x000fd2000bf05270 */
[----:B------:R-:W-:Y:S05]  /*c3a0*/  BRA.U !UP0, `(.L_x_4852) ;  /* 0x0000000108307547 */ /* 0x000fea000b800000 */
[----:B------:R-:W-:-:S09]  /*c3b0*/  UISETP.NE.AND UP0, UPT, UR4, 0x3, UPT ;  /* 0x000000030400788c */ /* 0x000fd2000bf05270 */
[----:B------:R-:W-:Y:S05]  /*c3c0*/  BRA.U !UP0, `(.L_x_4853) ;  /* 0x0000000108187547 */ /* 0x000fea000b800000 */
[----:B------:R-:W-:-:S09]  /*c3d0*/  UISETP.NE.AND UP0, UPT, UR4, 0x4, UPT ;  /* 0x000000040400788c */ /* 0x000fd2000bf05270 */
[----:B------:R-:W-:Y:S05]  /*c3e0*/  BRA.U UP0, `(.L_x_4851) ;  /* 0x0000000900787547 */ /* 0x000fea000b800000 */
[----:B-1----:R-:W-:-:S06]  /*c3f0*/  IMAD.U32 R3, R3, 0x10000, RZ ;  /* 0x0001000003037824 */ /* 0x002fcc00078e00ff */
[----:B------:R-:W0:Y:S02]  /*c400*/  F2I.S64.TRUNC R2, R3 ;  /* 0x0000000300027311 */ /* 0x000e24000020d900 */
[----:B0-----:R-:W-:Y:S01]  /*c410*/  STG.E.64 desc[UR36][R16.64], R2 ;  /* 0x0000000210007986 */ /* 0x001fe2000c101b24 */
[----:B------:R-:W-:Y:S05]  /*c420*/  EXIT ;  /* 0x000000000000794d */ /* 0x000fea0003800000 */
.L_x_4853:
[----:B-1----:R-:W-:-:S06]  /*c430*/  SHF.L.U32 R3, R3, 0x10, RZ ;  /* 0x0000001003037819 */ /* 0x002fcc00000006ff */
[----:B------:R-:W0:Y:S02]  /*c440*/  F2I.FTZ.TRUNC.NTZ R3, R3 ;  /* 0x0000000300037305 */ /* 0x000e24000021f100 */
[----:B0-----:R-:W-:Y:S01]  /*c450*/  STG.E desc[UR36][R16.64], R3 ;  /* 0x0000000310007986 */ /* 0x001fe2000c101924 */
[----:B------:R-:W-:Y:S05]  /*c460*/  EXIT ;  /* 0x000000000000794d */ /* 0x000fea0003800000 */
.L_x_4852:
[----:B-1----:R-:W-:-:S06]  /*c470*/  IMAD.U32 R3, R3, 0x10000, RZ ;  /* 0x0001000003037824 */ /* 0x002fcc00078e00ff */
[----:B------:R-:W0:Y:S02]  /*c480*/  F2I.FTZ.TRUNC.NTZ R3, R3 ;  /* 0x0000000300037305 */ /* 0x000e24000021f100 */
[----:B0-----:R-:W-:Y:S01]  /*c490*/  STG.E.U16 desc[UR36][R16.64], R3 ;  /* 0x0000000310007986 */ /* 0x001fe2000c101524 */
[----:B------:R-:W-:Y:S05]  /*c4a0*/  EXIT ;  /* 0x000000000000794d */ /* 0x000fea0003800000 */
.L_x_4848:
[----:B------:R-:W-:-:S09]  /*c4b0*/  UISETP.GT.AND UP0, UPT, UR4, 0x6, UPT ;  /* 0x000000060400788c */ /* 0x000fd2000bf04270 */
[----:B------:R-:W-:Y:S05]  /*c4c0*/  BRA.U UP0, `(.L_x_4854) ;  /* 0x00000001002c7547 */ /* 0x000fea000b800000 */
[----:B------:R-:W-:-:S09]  /*c4d0*/  UISETP.NE.AND UP0, UPT, UR4, 0x5, UPT ;  /* 0x000000050400788c */ /* 0x000fd2000bf05270 */
[----:B------:R-:W-:Y:S05]  /*c4e0*/  BRA.U !UP0, `(.L_x_4855) ;  /* 0x0000000108147547 */ /* 0x000fea000b800000 */
[----:B------:R-:W-:-:S09]  /*c4f0*/  UISETP.NE.AND UP0, UPT, UR4, 0x6, UPT ;  /* 0x000000060400788c */ /* 0x000fd2000bf05270 */
[----:B------:R-:W-:Y:S05]  /*c500*/  BRA.U UP0, `(.L_x_4851) ;  /* 0x0000000900307547 */ /* 0x000fea000b800000 */
[----:B-1----:R-:W-:-:S05]  /*c510*/  IMAD.U32 R3, R3, 0x10000, RZ ;  /* 0x0001000003037824 */ /* 0x002fca00078e00ff */
[----:B------:R-:W-:Y:S01]  /*c520*/  STG.E desc[UR36][R16.64], R3 ;  /* 0x0000000310007986 */ /* 0x000fe2000c101924 */
[----:B------:R-:W-:Y:S05]  /*c530*/  EXIT ;  /* 0x000000000000794d */ /* 0x000fea0003800000 */
.L_x_4855:
[----:B-1----:R-:W-:-:S04]  /*c540*/  SHF.L.U32 R0, R3, 0x10, RZ ;  /* 0x0000001003007819 */ /* 0x002fc800000006ff */
[----:B------:R-:W-:-:S05]  /*c550*/  F2FP.F16.F32.PACK_AB R0, RZ, R0 ;  /* 0x00000000ff00723e */ /* 0x000fca00000000ff */
[----:B------:R-:W-:Y:S01]  /*c560*/  STG.E.U16 desc[UR36][R16.64], R0 ;  /* 0x0000000010007986 */ /* 0x000fe2000c101524 */
[----:B------:R-:W-:Y:S05]  /*c570*/  EXIT ;  /* 0x000000000000794d */ /* 0x000fea0003800000 */
.L_x_4854:
[----:B------:R-:W-:-:S09]  /*c580*/  UISETP.NE.AND UP0, UPT, UR4, 0x7, UPT ;  /* 0x000000070400788c */ /* 0x000fd2000bf05270 */
[----:B------:R-:W-:Y:S05]  /*c590*/  BRA.U !UP0, `(.L_x_4856) ;  /* 0x0000000108347547 */ /* 0x000fea000b800000 */
[----:B------:R-:W-:-:S09]  /*c5a0*/  UISETP.NE.AND UP0, UPT, UR4, 0x8, UPT ;  /* 0x000000080400788c */ /* 0x000fd2000bf05270 */
[----:B------:R-:W-:Y:S05]  /*c5b0*/  BRA.U !UP0, `(.L_x_4857) ;  /* 0x0000000108187547 */ /* 0x000fea000b800000 */
[----:B------:R-:W-:-:S09]  /*c5c0*/  UISETP.NE.AND UP0, UPT, UR4, 0x9, UPT ;  /* 0x000000090400788c */ /* 0x000fd2000bf05270 */
[----:B------:R-:W-:Y:S05]  /*c5d0*/  BRA.U UP0, `(.L_x_4851) ;  /* 0x0000000500fc7547 */ /* 0x000fea000b800000 */
[----:B-1----:R-:W-:Y:S02]  /*c5e0*/  IMAD.U32 R2, R3, 0x10000, RZ ;  /* 0x0001000003027824 */ /* 0x002fe400078e00ff */
[----:B------:R-:W-:-:S05]  /*c5f0*/  IMAD.MOV.U32 R3, RZ, RZ, RZ ;  /* 0x000000ffff037224 */ /* 0x000fca00078e00ff */
[----:B------:R-:W-:Y:S01]  /*c600*/  STG.E.64 desc[UR36][R16.64], R2 ;  /* 0x0000000210007986 */ /* 0x000fe2000c101b24 */
[----:B------:R-:W-:Y:S05]  /*c610*/  EXIT ;  /* 0x000000000000794d */ /* 0x000fea0003800000 */
.L_x_4857:
[----:B-1----:R-:W-:-:S04]  /*c620*/  SHF.L.U32 R3, R3, 0x10, RZ ;  /* 0x0000001003037819 */ /* 0x002fc800000006ff */
[----:B------:R-:W-:-:S04]  /*c630*/  F2FP.F16.F32.PACK_AB R3, RZ, R3 ;  /* 0x00000003ff03723e */ /* 0x000fc800000000ff */
[----:B------:R-:W-:-:S05]  /*c640*/  PRMT R3, R3, 0x5410, RZ ;  /* 0x0000541003037816 */ /* 0x000fca00000000ff */
[----:B------:R-:W-:Y:S01]  /*c650*/  STG.E desc[UR36][R16.64], R3 ;  /* 0x0000000310007986 */ /* 0x000fe2000c101924 */
[----:B------:R-:W-:Y:S05]  /*c660*/  EXIT ;  /* 0x000000000000794d */ /* 0x000fea0003800000 */
.L_x_4856:
[----:B-1----:R-:W-:-:S04]  /*c670*/  IMAD.U32 R2, R3, 0x10000, RZ ;  /* 0x0001000003027824 */ /* 0x002fc800078e00ff */
[----:B------:R-:W-:-:S06]  /*c680*/  FMUL.FTZ R2, R2, 1 ;  /* 0x3f80000002027820 */ /* 0x000fcc0000410000 */
[----:B------:R-:W0:Y:S02]  /*c690*/  F2F.F64.F32 R2, R2 ;  /* 0x0000000200027310 */ /* 0x000e240000201800 */
[----:B0-----:R-:W-:Y:S01]  /*c6a0*/  STG.E.64 desc[UR36][R16.64], R2 ;  /* 0x0000000210007986 */ /* 0x001fe2000c101b24 */
[----:B------:R-:W-:Y:S05]  /*c6b0*/  EXIT ;  /* 0x000000000000794d */ /* 0x000fea0003800000 */
.L_x_4847:
        /* <DEDUP_REMOVED lines=10> */
[----:B-1----:R-:W-:-:S06]  /*c760*/  IMAD.U32 R3, R3, 0x10000, RZ ;  /* 0x0001000003037824 */ /* 0x002fcc00078e00ff */
[----:B------:R-:W0:Y:S02]  /*c770*/  F2I.FTZ.U32.TRUNC.NTZ R3, R3 ;  /* 0x0000000300037305 */ /* 0x000e24000021f000 */
[----:B0-----:R-:W-:Y:S01]  /*c780*/  STG.E.U16 desc[UR36][R16.64], R3 ;  /* 0x0000000310007986 */ /* 0x001fe2000c101524 */
[----:B------:R-:W-:Y:S05]  /*c790*/  EXIT ;  /* 0x000000000000794d */ /* 0x000fea0003800000 */
.L_x_4861:
[----:B-1----:R-:W-:Y:S01]  /*c7a0*/  SHF.L.U32 R3, R3, 0x10, RZ ;  /* 0x0000001003037819 */ /* 0x002fe200000006ff */
        /* <DEDUP_REMOVED lines=16> */
.L_x_4864:
[----:B------:R-:W-:-:S04]  /*c8b0*/  SHF.R.U32.HI R3, RZ, 0x18, R3 ;  /* 0x00000018ff037819 */ /* 0x000fc80000011603 */
[----:B------:R-:W-:-:S04]  /*c8c0*/  LOP3.LUT R0, R0, 0x80, R3, 0xf8, !PT ;  /* 0x0000008000007812 */ /* 0x000fc800078ef803 */
[----:B------:R-:W-:-:S07]  /*c8d0*/  PRMT R8, R0, 0x7610, R8 ;  /* 0x0000761000087816 */ /* 0x000fce0000000008 */
.L_x_4863:
[----:B------:R-:W-:Y:S05]  /*c8e0*/  BSYNC.RECONVERGENT B0 ;  /* 0x0000000000007941 */ /* 0x000fea0003800200 */
.L_x_4862:
[----:B------:R-:W-:Y:S01]  /*c8f0*/  STG.E.U8 desc[UR36][R16.64], R8 ;  /* 0x0000000810007986 */ /* 0x000fe2000c101124 */
[----:B------:R-:W-:Y:S05]  /*c900*/  EXIT ;  /* 0x000000000000794d */ /* 0x000fea0003800000 */
.L_x_4860:
[----:B-1----:R-:W-:Y:S01]  /*c910*/  IMAD.U32 R3, R3, 0x10000, RZ ;  /* 0x0001000003037824 */ /* 0x002fe200078e00ff */
        /* <DEDUP_REMOVED lines=16> */
.L_x_4867:
[----:B------:R-:W-:-:S04]  /*ca20*/  SHF.R.U32.HI R3, RZ, 0x18, R3 ;  /* 0x00000018ff037819 */ /* 0x000fc80000011603 */
[----:B------:R-:W-:-:S04]  /*ca30*/  LOP3.LUT R0, R0, 0x80, R3, 0xf8, !PT ;  /* 0x0000008000007812 */ /* 0x000fc800078ef803 */
[----:B------:R-:W-:-:S07]  /*ca40*/  PRMT R8, R0, 0x7610, R8 ;  /* 0x0000761000087816 */ /* 0x000fce0000000008 */
.L_x_4866:
[----:B------:R-:W-:Y:S05]  /*ca50*/  BSYNC.RECONVERGENT B0 ;  /* 0x0000000000007941 */ /* 0x000fea0003800200 */
.L_x_4865:
[----:B------:R-:W-:Y:S01]  /*ca60*/  STG.E.U8 desc[UR36][R16.64], R8 ;  /* 0x0000000810007986 */ /* 0x000fe2000c101124 */
[----:B------:R-:W-:Y:S05]  /*ca70*/  EXIT ;  /* 0x000000000000794d */ /* 0x000fea0003800000 */
.L_x_4859:
[----:B------:R-:W-:-:S09]  /*ca80*/  UISETP.NE.AND UP0, UPT, UR4, 0x1c, UPT ;  /* 0x0000001c0400788c */ /* 0x000fd2000bf05270 */
[----:B------:R-:W-:Y:S05]  /*ca90*/  BRA.U !UP0, `(.L_x_4868) ;  /* 0x0000000108607547 */ /* 0x000fea000b800000 */
[----:B------:R-:W-:-:S09]  /*caa0*/  UISETP.NE.AND UP0, UPT, UR4, 0x1d, UPT ;  /* 0x0000001d0400788c */ /* 0x000fd2000bf05270 */
[----:B------:R-:W-:Y:S05]  /*cab0*/  BRA.U !UP0, `(.L_x_4869) ;  /* 0x0000000108487547 */ /* 0x000fea000b800000 */
[----:B------:R-:W-:-:S09]  /*cac0*/  UISETP.NE.AND UP0, UPT, UR4, 0x2c, UPT ;  /* 0x0000002c0400788c */ /* 0x000fd2000bf05270 */
[----:B------:R-:W-:Y:S05]  /*cad0*/  BRA.U UP0, `(.L_x_4851) ;  /* 0x0000000100bc7547 */ /* 0x000fea000b800000 */
[----:B-1----:R-:W-:-:S05]  /*cae0*/  IMAD.U32 R3, R3, 0x10000, RZ ;  /* 0x0001000003037824 */ /* 0x002fca00078e00ff */
        /* <DEDUP_REMOVED lines=13> */
[----:B------:R-:W-:Y:S01]  /*cbc0*/  STG.E.U8 desc[UR36][R16.64], R3 ;  /* 0x0000000310007986 */ /* 0x000fe2000c101124 */
[----:B------:R-:W-:Y:S05]  /*cbd0*/  EXIT ;  /* 0x000000000000794d */ /* 0x000fea0003800000 */
.L_x_4869:
[----:B-1----:R-:W-:-:S06]  /*cbe0*/  SHF.L.U32 R3, R3, 0x10, RZ ;  /* 0x0000001003037819 */ /* 0x002fcc00000006ff */
[----:B------:R-:W0:Y:S02]  /*cbf0*/  F2I.U64.TRUNC R2, R3 ;  /* 0x0000000300027311 */ /* 0x000e24000020d800 */
[----:B0-----:R-:W-:Y:S01]  /*cc00*/  STG.E.64 desc[UR36][R16.64], R2 ;  /* 0x0000000210007986 */ /* 0x001fe2000c101b24 */
[----:B------:R-:W-:Y:S05]  /*cc10*/  EXIT ;  /* 0x000000000000794d */ /* 0x000fea0003800000 */
.L_x_4868:
[----:B-1----:R-:W-:-:S06]  /*cc20*/  IMAD.U32 R3, R3, 0x10000, RZ ;  /* 0x0001000003037824 */ /* 0x002fcc00078e00ff */
[----:B------:R-:W0:Y:S02]  /*cc30*/  F2I.FTZ.U32.TRUNC.NTZ R3, R3 ;  /* 0x0000000300037305 */ /* 0x000e24000021f000 */
[----:B0-----:R-:W-:Y:S01]  /*cc40*/  STG.E desc[UR36][R16.64], R3 ;  /* 0x0000000310007986 */ /* 0x001fe2000c101924 */
[----:B------:R-:W-:Y:S05]  /*cc50*/  EXIT ;  /* 0x000000000000794d */ /* 0x000fea0003800000 */
.L_x_4858:
[----:B------:R-:W-:-:S09]  /*cc60*/  UISETP.GT.AND UP0, UPT, UR4, 0xe, UPT ;  /* 0x0000000e0400788c */ /* 0x000fd2000bf04270 */
[----:B------:R-:W-:Y:S05]  /*cc70*/  BRA.U UP0, `(.L_x_4870) ;  /* 0x00000001003c7547 */ /* 0x000fea000b800000 */
[----:B------:R-:W-:-:S09]  /*cc80*/  UISETP.NE.AND UP0, UPT, UR4, 0xa, UPT ;  /* 0x0000000a0400788c */ /* 0x000fd2000bf05270 */
[----:B------:R-:W-:Y:S05]  /*cc90*/  BRA.U !UP0, `(.L_x_4871) ;  /* 0x00000001081c7547 */ /* 0x000fea000b800000 */
[----:B------:R-:W-:-:S09]  /*cca0*/  UISETP.NE.AND UP0, UPT, UR4, 0xb, UPT ;  /* 0x0000000b0400788c */ /* 0x000fd2000bf05270 */
[----:B------:R-:W-:Y:S05]  /*ccb0*/  BRA.U UP0, `(.L_x_4851) ;  /* 0x0000000100447547 */ /* 0x000fea000b800000 */
[----:B-1----:R-:W-:-:S05]  /*ccc0*/  IMAD.U32 R3, R3, 0x10000, RZ ;  /* 0x0001000003037824 */ /* 0x002fca00078e00ff */
[----:B------:R-:W-:-:S04]  /*ccd0*/  FSETP.NEU.FTZ.AND P0, PT, R3, RZ, PT ;  /* 0x000000ff0300720b */ /* 0x000fc80003f1d000 */
[----:B------:R-:W-:-:S05]  /*cce0*/  SEL R3, RZ, 0x1, !P0 ;  /* 0x00000001ff037807 */ /* 0x000fca0004000000 */
[----:B------:R-:W-:Y:S01]  /*ccf0*/  STG.E.U8 desc[UR36][R16.64], R3 ;  /* 0x0000000310007986 */ /* 0x000fe2000c101124 */
[----:B------:R-:W-:Y:S05]  /*cd00*/  EXIT ;  /* 0x000000000000794d */ /* 0x000fea0003800000 */
.L_x_4871:
[----:B-1----:R-:W-:Y:S02]  /*cd10*/  SHF.L.U32 R3, R3, 0x10, RZ ;  /* 0x0000001003037819 */ /* 0x002fe400000006ff */
[----:B------:R-:W-:-:S03]  /*cd20*/  CS2R R6, SRZ ;  /* 0x0000000000067805 */ /* 0x000fc6000001ff00 */
[----:B------:R-:W-:-:S04]  /*cd30*/  FMUL.FTZ R3, R3, 1 ;  /* 0x3f80000003037820 */ /* 0x000fc80000410000 */
[----:B------:R-:W0:Y:S02]  /*cd40*/  F2F.F64.F32 R4, R3 ;  /* 0x0000000300047310 */ /* 0x000e240000201800 */
[----:B0-----:R-:W-:Y:S01]  /*cd50*/  STG.E.128 desc[UR36][R16.64], R4 ;  /* 0x0000000410007986 */ /* 0x001fe2000c101d24 */
[----:B------:R-:W-:Y:S05]  /*cd60*/  EXIT ;  /* 0x000000000000794d */ /* 0x000fea0003800000 */
.L_x_4870:
[----:B------:R-:W-:-:S09]  /*cd70*/  UISETP.NE.AND UP0, UPT, UR4, 0xf, UPT ;  /* 0x0000000f0400788c */ /* 0x000fd2000bf05270 */
[----:B------:R-:W-:Y:S05]  /*cd80*/  BRA.U !UP0, `(.L_x_4872) ;  /* 0x0000000108e87547 */ /* 0x000fea000b800000 */
[----:B------:R-:W-:-:S09]  /*cd90*/  UISETP.NE.AND UP0, UPT, UR4, 0x17, UPT ;  /* 0x000000170400788c */ /* 0x000fd2000bf05270 */
[----:B------:R-:W-:Y:S05]  /*cda0*/  BRA.U !UP0, `(.L_x_4873) ;  /* 0x0000000108907547 */ /* 0x000fea000b800000 */
[----:B------:R-:W-:-:S09]  /*cdb0*/  UISETP.NE.AND UP0, UPT, UR4, 0x18, UPT ;  /* 0x000000180400788c */ /* 0x000fd2000bf05270 */
[----:B------:R-:W-:Y:S05]  /*cdc0*/  BRA.U !UP0, `(.L_x_4874) ;  /* 0x0000000108447547 */ /* 0x000fea000b800000 */
.L_x_4851:
[----:B------:R-:W-:Y:S01]  /*cdd0*/  MOV R0, 0x0 ;  /* 0x0000000000007802 */ /* 0x000fe20000000f00 */
[----:B------:R-:W0:Y:S01]  /*cde0*/  LDCU.64 UR4, c[0x4][0x128] ;  /* 0x01002500ff0477ac */ /* 0x000e220008000a00 */
[----:B------:R-:W-:Y:S02]  /*cdf0*/  HFMA2 R13, -RZ, RZ, 0, 0 ;  /* 0x00000000ff0d7431 */ /* 0x000fe400000001ff */
[----:B------:R-:W-:Y:S01]  /*ce00*/  IMAD.MOV.U32 R8, RZ, RZ, 0x65 ;  /* 0x00000065ff087424 */ /* 0x000fe200078e00ff */
[----:B-1----:R1:W2:Y:S01]  /*ce10*/  LDC.64 R2, c[0x4][R0] ;  /* 0x0100000000027b82 */ /* 0x0022a20000000a00 */
        /* <DEDUP_REMOVED lines=11> */
.L_x_4875:
[----:B------:R-:W-:Y:S05]  /*ced0*/  EXIT ;  /* 0x000000000000794d */ /* 0x000fea0003800000 */
.L_x_4874:
[----:B-1----:R-:W-:Y:S01]  /*cee0*/  IMAD.U32 R5, R3, 0x10000, RZ ;  /* 0x0001000003057824 */ /* 0x002fe200078e00ff */
        /* <DEDUP_REMOVED lines=12> */
.L_x_4877:
[----:B------:R-:W-:Y:S05]  /*cfb0*/  BSYNC.RECONVERGENT B0 ;  /* 0x0000000000007941 */ /* 0x000fea0003800200 */
.L_x_4876:
[----:B------:R-:W-:-:S05]  /*cfc0*/  LOP3.LUT R3, R0, 0x80, R3, 0xf8, !PT ;  /* 0x0000008000037812 */ /* 0x000fca00078ef803 */
[----:B------:R-:W-:Y:S01]  /*cfd0*/  STG.E.U8 desc[UR36][R16.64], R3 ;  /* 0x0000000310007986 */ /* 0x000fe2000c101124 */
[----:B------:R-:W-:Y:S05]  /*cfe0*/  EXIT ;  /* 0x000000000000794d */ /* 0x000fea0003800000 */
.L_x_4873:
[----:B-1----:R-:W-:Y:S01]  /*cff0*/  SHF.L.U32 R3, R3, 0x10, RZ ;  /* 0x0000001003037819 */ /* 0x002fe200000006ff */
        /* <DEDUP_REMOVED lines=11> */
.L_x_4879:
[----:B------:R-:W-:Y:S01]  /*d0b0*/  IMAD.MOV.U32 R0, RZ, RZ, 0x7f ;  /* 0x0000007fff007424 */ /* 0x000fe200078e00ff */
[----:B------:R-:W-:-:S04]  /*d0c0*/  ISETP.GT.U32.AND P0, PT, R2, 0x7f800000, PT ;  /* 0x7f8000000200780c */ /* 0x000fc80003f04070 */
[----:B------:R-:W-:-:S09]  /*d0d0*/  SEL R0, R0, 0x7c, P0 ;  /* 0x0000007c00007807 */ /* 0x000fd20000000000 */
.L_x_4880:
[----:B------:R-:W-:Y:S05]  /*d0e0*/  BSYNC.RECONVERGENT B0 ;  /* 0x0000000000007941 */ /* 0x000fea0003800200 */
.L_x_4878:
[----:B------:R-:W-:-:S04]  /*d0f0*/  SHF.R.U32.HI R3, RZ, 0x18, R3 ;  /* 0x00000018ff037819 */ /* 0x000fc80000011603 */
[----:B------:R-:W-:-:S05]  /*d100*/  LOP3.LUT R3, R0, 0x80, R3, 0xf8, !PT ;  /* 0x0000008000037812 */ /* 0x000fca00078ef803 */
[----:B------:R-:W-:Y:S01]  /*d110*/  STG.E.U8 desc[UR36][R16.64], R3 ;  /* 0x0000000310007986 */ /* 0x000fe2000c101124 */
[----:B------:R-:W-:Y:S05]  /*d120*/  EXIT ;  /* 0x000000000000794d */ /* 0x000fea0003800000 */
.L_x_4872:
[----:B-1----:R-:W-:Y:S01]  /*d130*/  STG.E.U16 desc[UR36][R16.64], R3 ;  /* 0x0000000310007986 */ /* 0x002fe2000c101524 */
[----:B------:R-:W-:Y:S05]  /*d140*/  EXIT ;  /* 0x000000000000794d */ /* 0x000fea0003800000 */
.L_x_4881:
        /* <DEDUP_REMOVED lines=11> */
.L_x_7967:


//--------------------- .text._ZN2at6native27unrolled_elementwise_kernelIZZZNS0_60_GLOBAL__N__171e0b9f_22_ActivationEluKernel_cu_9e10b42f_306110elu_kernelERNS_18TensorIteratorBaseERKN3c106ScalarES8_S8_ENKUlvE_clEvENKUlvE2_clEvEUlNS5_8BFloat16EE_St5arrayIPcLm2EELi4E23TrivialOffsetCalculatorILi1EjESH_NS0_6memory12LoadWithCastILi1EEENSI_13StoreWithCastILi1EEEEEviT_T0_T2_T3_T4_T5_ --------------------------
	.section	.text._ZN2at6native27unrolled_elementwise_kernelIZZZNS0_60_GLOBAL__N__171e0b9f_22_ActivationEluKernel_cu_9e10b42f_306110elu_kernelERNS_18TensorIteratorBaseERKN3c106ScalarES8_S8_ENKUlvE_clEvENKUlvE2_clEvEUlNS5_8BFloat16EE_St5arrayIPcLm2EELi4E23TrivialOffsetCalculatorILi1EjESH_NS0_6memory12LoadWithCastILi1EEENSI_13StoreWithCastILi1EEEEEviT_T0_T2_T3_T4_T5_,"ax",@progbits
	.align	128
        .global         _ZN2at6native27unrolled_elementwise_kernelIZZZNS0_60_GLOBAL__N__171e0b9f_22_ActivationEluKernel_cu_9e10b42f_306110elu_kernelERNS_18TensorIteratorBaseERKN3c106ScalarES8_S8_ENKUlvE_clEvENKUlvE2_clEvEUlNS5_8BFloat16EE_St5arrayIPcLm2EELi4E23TrivialOffsetCalculatorILi1EjESH_NS0_6memory12LoadWithCastILi1EEENSI_13StoreWithCastILi1EEEEEviT_T0_T2_T3_T4_T5_
        .type           _ZN2at6native27unrolled_elementwise_kernelIZZZNS0_60_GLOBAL__N__171e0b9f_22_ActivationEluKernel_cu_9e10b42f_306110elu_kernelERNS_18TensorIteratorBaseERKN3c106ScalarES8_S8_ENKUlvE_clEvENKUlvE2_clEvEUlNS5_8BFloat16EE_St5arrayIPcLm2EELi4E23TrivialOffsetCalculatorILi1EjESH_NS0_6memory12LoadWithCastILi1EEENSI_13StoreWithCastILi1EEEEEviT_T0_T2_T3_T4_T5_,@function
        .size           _ZN2at6native27unrolled_elementwise_kernelIZZZNS0_60_GLOBAL__N__171e0b9f_22_ActivationEluKernel_cu_9e10b42f_306110elu_kernelERNS_18TensorIteratorBaseERKN3c106ScalarES8_S8_ENKUlvE_clEvENKUlvE2_clEvEUlNS5_8BFloat16EE_St5arrayIPcLm2EELi4E23TrivialOffsetCalculatorILi1EjESH_NS0_6memory12LoadWithCastILi1EEENSI_13StoreWithCastILi1EEEEEviT_T0_T2_T3_T4_T5_,(.L_x_7968 - _ZN2at6native27unrolled_elementwise_kernelIZZZNS0_60_GLOBAL__N__171e0b9f_22_ActivationEluKernel_cu_9e10b42f_306110elu_kernelERNS_18TensorIteratorBaseERKN3c106ScalarES8_S8_ENKUlvE_clEvENKUlvE2_clEvEUlNS5_8BFloat16EE_St5arrayIPcLm2EELi4E23TrivialOffsetCalculatorILi1EjESH_NS0_6memory12LoadWithCastILi1EEENSI_13StoreWithCastILi1EEEEEviT_T0_T2_T3_T4_T5_)
        .other          _ZN2at6native27unrolled_elementwise_kernelIZZZNS0_60_GLOBAL__N__171e0b9f_22_ActivationEluKernel_cu_9e10b42f_306110elu_kernelERNS_18TensorIteratorBaseERKN3c106ScalarES8_S8_ENKUlvE_clEvENKUlvE2_clEvEUlNS5_8BFloat16EE_St5arrayIPcLm2EELi4E23TrivialOffsetCalculatorILi1EjESH_NS0_6memory12LoadWithCastILi1EEENSI_13StoreWithCastILi1EEEEEviT_T0_T2_T3_T4_T5_,@"STO_CUDA_ENTRY STV_DEFAULT"
_ZN2at6native27unrolled_elementwise_kernelIZZZNS0_60_GLOBAL__N__171e0b9f_22_ActivationEluKernel_cu_9e10b42f_306110elu_kernelERNS_18TensorIteratorBaseERKN3c106ScalarES8_S8_ENKUlvE_clEvENKUlvE2_clEvEUlNS5_8BFloat16EE_St5arrayIPcLm2EELi4E23TrivialOffsetCalculatorILi1EjESH_NS0_6memory12LoadWithCastILi1EEENSI_13StoreWithCastILi1EEEEEviT_T0_T2_T3_T4_T5_:
.text._ZN2at6native27unrolled_elementwise_kernelIZZZNS0_60_GLOBAL__N__171e0b9f_22_ActivationEluKernel_cu_9e10b42f_306110elu_kernelERNS_18TensorIteratorBaseERKN3c106ScalarES8_S8_ENKUlvE_clEvENKUlvE2_clEvEUlNS5_8BFloat16EE_St5arrayIPcLm2EELi4E23TrivialOffsetCalculatorILi1EjESH_NS0_6memory12LoadWithCastILi1EEENSI_13StoreWithCastILi1EEEEEviT_T0_T2_T3_T4_T5_:
        /* <DEDUP_REMOVED lines=34> */
.L_x_4887:
[----:B------:R-:W2:Y:S02]  /*0220*/  LDG.E.U8 R4, desc[UR36][R4.64] ;  /* 0x0000002404047981 */ /* 0x000ea4000c1e1100 */
[----:B--2---:R-:W-:-:S04]  /*0230*/  I2FP.F32.U32 R0, R4 ;  /* 0x0000000400007245 */ /* 0x004fc80000201000 */
[----:B------:R-:W-:-:S04]  /*0240*/  F2FP.BF16.F32.PACK_AB R0, RZ, R0 ;  /* 0x00000000ff00723e */ /* 0x000fc800000010ff */
[----:B------:R-:W-:Y:S01]  /*0250*/  PRMT R18, R0, 0x7610, R18 ;  /* 0x0000761000127816 */ /* 0x000fe20000000012 */
[----:B------:R-:W-:Y:S06]  /*0260*/  BRA `(.L_x_4889) ;  /* 0x0000000c00c47947 */ /* 0x000fec0003800000 */
.L_x_4886:
        /* <DEDUP_REMOVED lines=11> */
.L_x_4891:
[----:B------:R-:W2:Y:S02]  /*0320*/  LDG.E R4, desc[UR36][R4.64] ;  /* 0x0000002404047981 */ /* 0x000ea4000c1e1900 */
[----:B--2---:R-:W-:-:S04]  /*0330*/  I2FP.F32.S32 R0, R4 ;  /* 0x0000000400007245 */ /* 0x004fc80000201400 */
[----:B------:R-:W-:-:S04]  /*0340*/  F2FP.BF16.F32.PACK_AB R0, RZ, R0 ;  /* 0x00000000ff00723e */ /* 0x000fc800000010ff */
[----:B------:R-:W-:Y:S01]  /*0350*/  PRMT R18, R0, 0x7610, R18 ;  /* 0x0000761000127816 */ /* 0x000fe20000000012 */
[----:B------:R-:W-:Y:S06]  /*0360*/  BRA `(.L_x_4889) ;  /* 0x0000000c00847947 */ /* 0x000fec0003800000 */
.L_x_4890:
[----:B------:R-:W2:Y:S02]  /*0370*/  LDG.E.U16 R4, desc[UR36][R4.64] ;  /* 0x0000002404047981 */ /* 0x000ea4000c1e1500 */
[----:B--2---:R-:W0:Y:S02]  /*0380*/  I2F.S16 R0, R4 ;  /* 0x0000000400007306 */ /* 0x004e240000101400 */
[----:B0-----:R-:W-:-:S04]  /*0390*/  F2FP.BF16.F32.PACK_AB R0, RZ, R0 ;  /* 0x00000000ff00723e */ /* 0x001fc800000010ff */
[----:B------:R-:W-:Y:S01]  /*03a0*/  PRMT R18, R0, 0x7610, R18 ;  /* 0x0000761000127816 */ /* 0x000fe20000000012 */
[----:B------:R-:W-:Y:S06]  /*03b0*/  BRA `(.L_x_4889) ;  /* 0x0000000c00707947 */ /* 0x000fec0003800000 */
.L_x_4885:
        /* <DEDUP_REMOVED lines=9> */
.L_x_4893:
[----:B------:R-:W2:Y:S02]  /*0450*/  LDG.E.U16 R0, desc[UR36][R4.64] ;  /* 0x0000002404007981 */ /* 0x000ea4000c1e1500 */
[----:B--2---:R-:W-:-:S05]  /*0460*/  HADD2.F32 R0, -RZ, R0.H0_H0 ;  /* 0x20000000ff007230 */ /* 0x004fca0000004100 */
[----:B------:R-:W-:-:S04]  /*0470*/  F2FP.BF16.F32.PACK_AB R0, RZ, R0 ;  /* 0x00000000ff00723e */ /* 0x000fc800000010ff */
[----:B------:R-:W-:Y:S01]  /*0480*/  PRMT R18, R0, 0x7610, R18 ;  /* 0x0000761000127816 */ /* 0x000fe20000000012 */
[----:B------:R-:W-:Y:S06]  /*0490*/  BRA `(.L_x_4889) ;  /* 0x0000000c00387947 */ /* 0x000fec0003800000 */
.L_x_4892:
        /* <DEDUP_REMOVED lines=9> */
.L_x_4895:
[----:B------:R-:W2:Y:S02]  /*0530*/  LDG.E.U16 R4, desc[UR36][R4.64] ;  /* 0x0000002404047981 */ /* 0x000ea4000c1e1500 */
[----:B--2---:R-:W-:-:S05]  /*0540*/  HADD2.F32 R0, -RZ, R4.H0_H0 ;  /* 0x20000004ff007230 */ /* 0x004fca0000004100 */
[----:B------:R-:W-:-:S04]  /*0550*/  F2FP.BF16.F32.PACK_AB R0, RZ, R0 ;  /* 0x00000000ff00723e */ /* 0x000fc800000010ff */
[----:B------:R-:W-:Y:S01]  /*0560*/  PRMT R18, R0, 0x7610, R18 ;  /* 0x0000761000127816 */ /* 0x000fe20000000012 */
[----:B------:R-:W-:Y:S06]  /*0570*/  BRA `(.L_x_4889) ;  /* 0x0000000c00007947 */ /* 0x000fec0003800000 */
.L_x_4894:
        /* <DEDUP_REMOVED lines=9> */
.L_x_4884:
        /* <DEDUP_REMOVED lines=14> */
.L_x_4898:
        /* <DEDUP_REMOVED lines=9> */
.L_x_4897:
        /* <DEDUP_REMOVED lines=27> */
.L_x_4900:
        /* <DEDUP_REMOVED lines=15> */
.L_x_4899:
[----:B------:R0:W5:Y:S01]  /*0a20*/  LDG.E.U16 R18, desc[UR36][R4.64] ;  /* 0x0000002404127981 */ /* 0x000162000c1e1500 */
[----:B------:R-:W-:Y:S05]  /*0a30*/  BRA `(.L_x_4889) ;  /* 0x0000000400d07947 */ /* 0x000fea0003800000 */
.L_x_4896:
        /* <DEDUP_REMOVED lines=13> */
.L_x_4903:
        /* <DEDUP_REMOVED lines=21> */
.L_x_4907:
[----:B------:R-:W-:Y:S05]  /*0c60*/  BSYNC.RECONVERGENT B1 ;  /* 0x0000000000017941 */ /* 0x000fea0003800200 */
.L_x_4906:
[----:B------:R-:W-:Y:S01]  /*0c70*/  IMAD.SHL.U32 R0, R0, 0x100000, RZ ;  /* 0x0010000000007824 */ /* 0x000fe200078e00ff */
[----:B------:R-:W-:-:S04]  /*0c80*/  LEA R3, R3, 0x3b800000, 0x17 ;  /* 0x3b80000003037811 */ /* 0x000fc800078eb8ff */
[----:B------:R-:W-:-:S07]  /*0c90*/  LOP3.LUT R0, R3, R0, R7, 0xfe, !PT ;  /* 0x0000000003007212 */ /* 0x000fce00078efe07 */
.L_x_4905:
[----:B------:R-:W-:Y:S05]  /*0ca0*/  BSYNC.RECONVERGENT B0 ;  /* 0x0000000000007941 */ /* 0x000fea0003800200 */
.L_x_4904:
[----:B------:R-:W-:-:S04]  /*0cb0*/  F2FP.BF16.F32.PACK_AB R0, RZ, R0 ;  /* 0x00000000ff00723e */ /* 0x000fc800000010ff */
[----:B------:R-:W-:Y:S01]  /*0cc0*/  PRMT R18, R0, 0x7610, R18 ;  /* 0x0000761000127816 */ /* 0x000fe20000000012 */
[----:B------:R-:W-:Y:S06]  /*0cd0*/  BRA `(.L_x_4889) ;  /* 0x0000000400287947 */ /* 0x000fec0003800000 */
.L_x_4902:
        /* <DEDUP_REMOVED lines=21> */
.L_x_4911:
[----:B------:R-:W-:Y:S05]  /*0e30*/  BSYNC.RECONVERGENT B1 ;  /* 0x0000000000017941 */ /* 0x000fea0003800200 */
.L_x_4910:
[----:B------:R-:W-:Y:S01]  /*0e40*/  IMAD.SHL.U32 R0, R0, 0x200000, RZ ;  /* 0x0020000000007824 */ /* 0x000fe200078e00ff */
[----:B------:R-:W-:-:S04]  /*0e50*/  LEA R3, R3, 0x37800000, 0x17 ;  /* 0x3780000003037811 */ /* 0x000fc800078eb8ff */
[----:B------:R-:W-:-:S07]  /*0e60*/  LOP3.LUT R0, R3, R0, R7, 0xfe, !PT ;  /* 0x0000000003007212 */ /* 0x000fce00078efe07 */
.L_x_4909:
[----:B------:R-:W-:Y:S05]  /*0e70*/  BSYNC.RECONVERGENT B0 ;  /* 0x0000000000007941 */ /* 0x000fea0003800200 */
.L_x_4908:
[----:B------:R-:W-:-:S04]  /*0e80*/  F2FP.BF16.F32.PACK_AB R0, RZ, R0 ;  /* 0x00000000ff00723e */ /* 0x000fc800000010ff */
[----:B------:R-:W-:Y:S01]  /*0e90*/  PRMT R18, R0, 0x7610, R18 ;  /* 0x0000761000127816 */ /* 0x000fe20000000012 */
[----:B------:R-:W-:Y:S06]  /*0ea0*/  BRA `(.L_x_4889) ;  /* 0x0000000000b47947 */ /* 0x000fec0003800000 */
.L_x_4901:
[----:B------:R-:W-:-:S09]  /*0eb0*/  UISETP.NE.AND UP0, UPT, UR4, 0x1c, UPT ;  /* 0x0000001c0400788c */ /* 0x000fd2000bf05270 */
[----:B------:R-:W-:Y:S05]  /*0ec0*/  BRA.U !UP0, `(.L_x_4912) ;  /* 0x00000001089c7547 */ /* 0x000fea000b800000 */
[----:B------:R-:W-:-:S09]  /*0ed0*/  UISETP.NE.AND UP0, UPT, UR4, 0x1d, UPT ;  /* 0x0000001d0400788c */ /* 0x000fd2000bf05270 */
[----:B------:R-:W-:Y:S05]  /*0ee0*/  BRA.U !UP0, `(.L_x_4913) ;  /* 0x0000000108807547 */ /* 0x000fea000b800000 */
[----:B------:R-:W-:-:S09]  /*0ef0*/  UISETP.NE.AND UP0, UPT, UR4, 0x2c, UPT ;  /* 0x0000002c0400788c */ /* 0x000fd2000bf05270 */
[----:B------:R-:W-:Y:S05]  /*0f00*/  BRA.U !UP0, `(.L_x_4914) ;  /* 0x0000000108487547 */ /* 0x000fea000b800000 */
.L_x_4888:
        /* <DEDUP_REMOVED lines=16> */
.L_x_4915:
[----:B------:R-:W-:Y:S01]  /*1010*/  PRMT R18, RZ, 0x7610, R18 ;  /* 0x00007610ff127816 */ /* 0x000fe20000000012 */
[----:B------:R-:W-:Y:S06]  /*1020*/  BRA `(.L_x_4889) ;  /* 0x0000000000547947 */ /* 0x000fec0003800000 */
.L_x_4914:
        /* <DEDUP_REMOVED lines=8> */
.L_x_4917:
[----:B------:R-:W-:Y:S05]  /*10b0*/  BSYNC.RECONVERGENT B0 ;  /* 0x0000000000007941 */ /* 0x000fea0003800200 */
.L_x_4916:
[----:B------:R-:W-:-:S04]  /*10c0*/  F2FP.BF16.F32.PACK_AB R0, RZ, R0 ;  /* 0x00000000ff00723e */ /* 0x000fc800000010ff */
[----:B------:R-:W-:Y:S01]  /*10d0*/  PRMT R18, R0, 0x7610, R18 ;  /* 0x0000761000127816 */ /* 0x000fe20000000012 */
[----:B------:R-:W-:Y:S06]  /*10e0*/  BRA `(.L_x_4889) ;  /* 0x0000000000247947 */ /* 0x000fec0003800000 */
.L_x_4913:
[----:B------:R-:W2:Y:S02]  /*10f0*/  LDG.E.64 R4, desc[UR36][R4.64] ;  /* 0x0000002404047981 */ /* 0x000ea4000c1e1b00 */
[----:B--2---:R-:W0:Y:S02]  /*1100*/  I2F.U64 R0, R4 ;  /* 0x0000000400007312 */ /* 0x004e240000301000 */
[----:B0-----:R-:W-:-:S04]  /*1110*/  F2FP.BF16.F32.PACK_AB R0, RZ, R0 ;  /* 0x00000000ff00723e */ /* 0x001fc800000010ff */
[----:B------:R-:W-:Y:S01]  /*1120*/  PRMT R18, R0, 0x7610, R18 ;  /* 0x0000761000127816 */ /* 0x000fe20000000012 */
[----:B------:R-:W-:Y:S06]  /*1130*/  BRA `(.L_x_4889) ;  /* 0x0000000000107947 */ /* 0x000fec0003800000 */
.L_x_4912:
[----:B------:R-:W2:Y:S02]  /*1140*/  LDG.E R4, desc[UR36][R4.64] ;  /* 0x0000002404047981 */ /* 0x000ea4000c1e1900 */
[----:B--2---:R-:W-:-:S04]  /*1150*/  I2FP.F32.U32 R0, R4 ;  /* 0x0000000400007245 */ /* 0x004fc80000201000 */
[----:B------:R-:W-:-:S04]  /*1160*/  F2FP.BF16.F32.PACK_AB R0, RZ, R0 ;  /* 0x00000000ff00723e */ /* 0x000fc800000010ff */
[----:B------:R-:W-:-:S07]  /*1170*/  PRMT R18, R0, 0x7610, R18 ;  /* 0x0000761000127816 */ /* 0x000fce0000000012 */
.L_x_4889:
[----:B------:R-:W-:-:S07]  /*1180*/  VIADD R23, R25, 0x80 ;  /* 0x0000008019177836 */ /* 0x000fce0000000000 */
.L_x_4883:
[----:B------:R-:W-:Y:S05]  /*1190*/  BSYNC.RECONVERGENT B6 ;  /* 0x0000000000067941 */ /* 0x000fea0003800200 */
.L_x_4882:
[----:B------:R-:W-:Y:S01]  /*11a0*/  ISETP.GE.AND P0, PT, R23, R16, PT ;  /* 0x000000101700720c */ /* 0x000fe20003f06270 */
[----:B------:R-:W-:Y:S01]  /*11b0*/  BSSY.RECONVERGENT B6, `(.L_x_4918) ;  /* 0x0000110000067945 */ /* 0x000fe20003800200 */
[----:B------:R-:W-:-:S11]  /*11c0*/  PRMT R17, RZ, 0x7610, R17 ;  /* 0x00007610ff117816 */ /* 0x000fd60000000011 */
        /* <DEDUP_REMOVED lines=23> */
.L_x_4923:
[----:B------:R-:W2:Y:S02]  /*1340*/  LDG.E.U8 R4, desc[UR36][R4.64] ;  /* 0x0000002404047981 */ /* 0x000ea4000c1e1100 */
[----:B--2---:R-:W-:-:S04]  /*1350*/  I2FP.F32.U32 R0, R4 ;  /* 0x0000000400007245 */ /* 0x004fc80000201000 */
[----:B------:R-:W-:-:S04]  /*1360*/  F2FP.BF16.F32.PACK_AB R0, RZ, R0 ;  /* 0x00000000ff00723e */ /* 0x000fc800000010ff */
[----:B------:R-:W-:Y:S01]  /*1370*/  PRMT R17, R0, 0x7610, R17 ;  /* 0x0000761000117816 */ /* 0x000fe20000000011 */
[----:B------:R-:W-:Y:S06]  /*1380*/  BRA `(.L_x_4925) ;  /* 0x0000000c00c47947 */ /* 0x000fec0003800000 */
.L_x_4922:
        /* <DEDUP_REMOVED lines=11> */
.L_x_4927:
[----:B------:R-:W2:Y:S02]  /*1440*/  LDG.E R4, desc[UR36][R4.64] ;  /* 0x0000002404047981 */ /* 0x000ea4000c1e1900 */
[----:B--2---:R-:W-:-:S04]  /*1450*/  I2FP.F32.S32 R0, R4 ;  /* 0x0000000400007245 */ /* 0x004fc80000201400 */
[----:B------:R-:W-:-:S04]  /*1460*/  F2FP.BF16.F32.PACK_AB R0, RZ, R0 ;  /* 0x00000000ff00723e */ /* 0x000fc800000010ff */
[----:B------:R-:W-:Y:S01]  /*1470*/  PRMT R17, R0, 0x7610, R17 ;  /* 0x0000761000117816 */ /* 0x000fe20000000011 */
[----:B------:R-:W-:Y:S06]  /*1480*/  BRA `(.L_x_4925) ;  /* 0x0000000c00847947 */ /* 0x000fec0003800000 */
.L_x_4926:
[----:B------:R-:W2:Y:S02]  /*1490*/  LDG.E.U16 R4, desc[UR36][R4.64] ;  /* 0x0000002404047981 */ /* 0x000ea4000c1e1500 */
[----:B--2---:R-:W0:Y:S02]  /*14a0*/  I2F.S16 R0, R4 ;  /* 0x0000000400007306 */ /* 0x004e240000101400 */
[----:B0-----:R-:W-:-:S04]  /*14b0*/  F2FP.BF16.F32.PACK_AB R0, RZ, R0 ;  /* 0x00000000ff00723e */ /* 0x001fc800000010ff */
[----:B------:R-:W-:Y:S01]  /*14c0*/  PRMT R17, R0, 0x7610, R17 ;  /* 0x0000761000117816 */ /* 0x000fe20000000011 */
[----:B------:R-:W-:Y:S06]  /*14d0*/  BRA `(.L_x_4925) ;  /* 0x0000000c00707947 */ /* 0x000fec0003800000 */
.L_x_4921:
        /* <DEDUP_REMOVED lines=9> */
.L_x_4929:
[----:B------:R-:W2:Y:S02]  /*1570*/  LDG.E.U16 R0, desc[UR36][R4.64] ;  /* 0x0000002404007981 */ /* 0x000ea4000c1e1500 */
[----:B--2---:R-:W-:-:S05]  /*1580*/  HADD2.F32 R0, -RZ, R0.H0_H0 ;  /* 0x20000000ff007230 */ /* 0x004fca0000004100 */
[----:B------:R-:W-:-:S04]  /*1590*/  F2FP.BF16.F32.PACK_AB R0, RZ, R0 ;  /* 0x00000000ff00723e */ /* 0x000fc800000010ff */
[----:B------:R-:W-:Y:S01]  /*15a0*/  PRMT R17, R0, 0x7610, R17 ;  /* 0x0000761000117816 */ /* 0x000fe20000000011 */
[----:B------:R-:W-:Y:S06]  /*15b0*/  BRA `(.L_x_4925) ;  /* 0x0000000c00387947 */ /* 0x000fec0003800000 */
.L_x_4928:
        /* <DEDUP_REMOVED lines=9> */
.L_x_4931:
[----:B------:R-:W2:Y:S02]  /*1650*/  LDG.E.U16 R4, desc[UR36][R4.64] ;  /* 0x0000002404047981 */ /* 0x000ea4000c1e1500 */
[----:B--2---:R-:W-:-:S05]  /*1660*/  HADD2.F32 R0, -RZ, R4.H0_H0 ;  /* 0x20000004ff007230 */ /* 0x004fca0000004100 */
[----:B------:R-:W-:-:S04]  /*1670*/  F2FP.BF16.F32.PACK_AB R0, RZ, R0 ;  /* 0x00000000ff00723e */ /* 0x000fc800000010ff */
[----:B------:R-:W-:Y:S01]  /*1680*/  PRMT R17, R0, 0x7610, R17 ;  /* 0x0000761000117816 */ /* 0x000fe20000000011 */
[----:B------:R-:W-:Y:S06]  /*1690*/  BRA `(.L_x_4925) ;  /* 0x0000000c00007947 */ /* 0x000fec0003800000 */
.L_x_4930:
        /* <DEDUP_REMOVED lines=9> */
.L_x_4920:
        /* <DEDUP_REMOVED lines=14> */
.L_x_4934:
        /* <DEDUP_REMOVED lines=9> */
.L_x_4933:
        /* <DEDUP_REMOVED lines=27> */
.L_x_4936:
        /* <DEDUP_REMOVED lines=15> */
.L_x_4935:
[----:B------:R0:W5:Y:S01]  /*1b40*/  LDG.E.U16 R17, desc[UR36][R4.64] ;  /* 0x0000002404117981 */ /* 0x000162000c1e1500 */
[----:B------:R-:W-:Y:S05]  /*1b50*/  BRA `(.L_x_4925) ;  /* 0x0000000400d07947 */ /* 0x000fea0003800000 */
.L_x_4932:
        /* <DEDUP_REMOVED lines=13> */
.L_x_4939:
        /* <DEDUP_REMOVED lines=21> */
.L_x_4943:
[----:B------:R-:W-:Y:S05]  /*1d80*/  BSYNC.RECONVERGENT B1 ;  /* 0x0000000000017941 */ /* 0x000fea0003800200 */
.L_x_4942:
[----:B------:R-:W-:Y:S01]  /*1d90*/  IMAD.SHL.U32 R0, R0, 0x100000, RZ ;  /* 0x0010000000007824 */ /* 0x000fe200078e00ff */
[----:B------:R-:W-:-:S04]  /*1da0*/  LEA R3, R3, 0x3b800000, 0x17 ;  /* 0x3b80000003037811 */ /* 0x000fc800078eb8ff */
[----:B------:R-:W-:-:S07]  /*1db0*/  LOP3.LUT R0, R3, R0, R7, 0xfe, !PT ;  /* 0x0000000003007212 */ /* 0x000fce00078efe07 */
.L_x_4941:
[----:B------:R-:W-:Y:S05]  /*1dc0*/  BSYNC.RECONVERGENT B0 ;  /* 0x0000000000007941 */ /* 0x000fea0003800200 */
.L_x_4940:
[----:B------:R-:W-:-:S04]  /*1dd0*/  F2FP.BF16.F32.PACK_AB R0, RZ, R0 ;  /* 0x00000000ff00723e */ /* 0x000fc800000010ff */
[----:B------:R-:W-:Y:S01]  /*1de0*/  PRMT R17, R0, 0x7610, R17 ;  /* 0x0000761000117816 */ /* 0x000fe20000000011 */
[----:B------:R-:W-:Y:S06]  /*1df0*/  BRA `(.L_x_4925) ;  /* 0x0000000400287947 */ /* 0x000fec0003800000 */
.L_x_4938:
        /* <DEDUP_REMOVED lines=21> */
.L_x_4947:
[----:B------:R-:W-:Y:S05]  /*1f50*/  BSYNC.RECONVERGENT B1 ;  /* 0x0000000000017941 */ /* 0x000fea0003800200 */
.L_x_4946:
[----:B------:R-:W-:Y:S01]  /*1f60*/  IMAD.SHL.U32 R0, R0, 0x200000, RZ ;  /* 0x0020000000007824 */ /* 0x000fe200078e00ff */
[----:B------:R-:W-:-:S04]  /*1f70*/  LEA R3, R3, 0x37800000, 0x17 ;  /* 0x3780000003037811 */ /* 0x000fc800078eb8ff */
[----:B------:R-:W-:-:S07]  /*1f80*/  LOP3.LUT R0, R3, R0, R7, 0xfe, !PT ;  /* 0x0000000003007212 */ /* 0x000fce00078efe07 */
.L_x_4945:
[----:B------:R-:W-:Y:S05]  /*1f90*/  BSYNC.RECONVERGENT B0 ;  /* 0x0000000000007941 */ /* 0x000fea0003800200 */
.L_x_4944:
[----:B------:R-:W-:-:S04]  /*1fa0*/  F2FP.BF16.F32.PACK_AB R0, RZ, R0 ;  /* 0x00000000ff00723e */ /* 0x000fc800000010ff */
[----:B------:R-:W-:Y:S01]  /*1fb0*/  PRMT R17, R0, 0x7610, R17 ;  /* 0x0000761000117816 */ /* 0x000fe20000000011 */
[----:B------:R-:W-:Y:S06]  /*1fc0*/  BRA `(.L_x_4925) ;  /* 0x0000000000b47947 */ /* 0x000fec0003800000 */
.L_x_4937:
        /* <DEDUP_REMOVED lines=14> */
.L_x_4951:
[----:B------:R-:W-:Y:S05]  /*20b0*/  BSYNC.RECONVERGENT B0 ;  /* 0x0000000000007941 */ /* 0x000fea0003800200 */
.L_x_4950:
[----:B------:R-:W-:-:S04]  /*20c0*/  F2FP.BF16.F32.PACK_AB R0, RZ, R0 ;  /* 0x00000000ff00723e */ /* 0x000fc800000010ff */
[----:B------:R-:W-:Y:S01]  /*20d0*/  PRMT R17, R0, 0x7610, R17 ;  /* 0x0000761000117816 */ /* 0x000fe20000000011 */
[----:B------:R-:W-:Y:S06]  /*20e0*/  BRA `(.L_x_4925) ;  /* 0x00000000006c7947 */ /* 0x000fec0003800000 */
.L_x_4924:
        /* <DEDUP_REMOVED lines=16> */
.L_x_4952:
[----:B------:R-:W-:Y:S01]  /*21f0*/  PRMT R17, RZ, 0x7610, R17 ;  /* 0x00007610ff117816 */ /* 0x000fe20000000011 */
[----:B------:R-:W-:Y:S06]  /*2200*/  BRA `(.L_x_4925) ;  /* 0x0000000000247947 */ /* 0x000fec0003800000 */
.L_x_4949:
[----:B------:R-:W2:Y:S02]  /*2210*/  LDG.E.64 R4, desc[UR36][R4.64] ;  /* 0x0000002404047981 */ /* 0x000ea4000c1e1b00 */
[----:B--2---:R-:W0:Y:S02]  /*2220*/  I2F.U64 R0, R4 ;  /* 0x0000000400007312 */ /* 0x004e240000301000 */
[----:B0-----:R-:W-:-:S04]  /*2230*/  F2FP.BF16.F32.PACK_AB R0, RZ, R0 ;  /* 0x00000000ff00723e */ /* 0x001fc800000010ff */
[----:B------:R-:W-:Y:S01]  /*2240*/  PRMT R17, R0, 0x7610, R17 ;  /* 0x0000761000117816 */ /* 0x000fe20000000011 */
[----:B------:R-:W-:Y:S06]  /*2250*/  BRA `(.L_x_4925) ;  /* 0x0000000000107947 */ /* 0x000fec0003800000 */
.L_x_4948:
[----:B------:R-:W2:Y:S02]  /*2260*/  LDG.E R4, desc[UR36][R4.64] ;  /* 0x0000002404047981 */ /* 0x000ea4000c1e1900 */
[----:B--2---:R-:W-:-:S04]  /*2270*/  I2FP.F32.U32 R0, R4 ;  /* 0x0000000400007245 */ /* 0x004fc80000201000 */
[----:B------:R-:W-:-:S04]  /*2280*/  F2FP.BF16.F32.PACK_AB R0, RZ, R0 ;  /* 0x00000000ff00723e */ /* 0x000fc800000010ff */
[----:B------:R-:W-:-:S07]  /*2290*/  PRMT R17, R0, 0x7610, R17 ;  /* 0x0000761000117816 */ /* 0x000fce0000000011 */
.L_x_4925:
[----:B------:R-:W-:-:S07]  /*22a0*/  VIADD R23, R23, 0x80 ;  /* 0x0000008017177836 */ /* 0x000fce0000000000 */
.L_x_4919:
[----:B------:R-:W-:Y:S05]  /*22b0*/  BSYNC.RECONVERGENT B6 ;  /* 0x0000000000067941 */ /* 0x000fea0003800200 */
.L_x_4918:
        /* <DEDUP_REMOVED lines=26> */
.L_x_4958:
[----:B------:R-:W2:Y:S02]  /*2460*/  LDG.E.U8 R4, desc[UR36][R4.64] ;  /* 0x0000002404047981 */ /* 0x000ea4000c1e1100 */
[----:B--2---:R-:W-:-:S04]  /*2470*/  I2FP.F32.U32 R0, R4 ;  /* 0x0000000400007245 */ /* 0x004fc80000201000 */
[----:B------:R-:W-:-:S04]  /*2480*/  F2FP.BF16.F32.PACK_AB R0, RZ, R0 ;  /* 0x00000000ff00723e */ /* 0x000fc800000010ff */
[----:B------:R-:W-:Y:S01]  /*2490*/  PRMT R19, R0, 0x7610, R19 ;  /* 0x0000761000137816 */ /* 0x000fe20000000013 */
[----:B------:R-:W-:Y:S06]  /*24a0*/  BRA `(.L_x_4960) ;  /* 0x0000000c00c47947 */ /* 0x000fec0003800000 */
.L_x_4957:
        /* <DEDUP_REMOVED lines=11> */
.L_x_4962:
[----:B------:R-:W2:Y:S02]  /*2560*/  LDG.E R4, desc[UR36][R4.64] ;  /* 0x0000002404047981 */ /* 0x000ea4000c1e1900 */
[----:B--2---:R-:W-:-:S04]  /*2570*/  I2FP.F32.S32 R0, R4 ;  /* 0x0000000400007245 */ /* 0x004fc80000201400 */
[----:B------:R-:W-:-:S04]  /*2580*/  F2FP.BF16.F32.PACK_AB R0, RZ, R0 ;  /* 0x00000000ff00723e */ /* 0x000fc800000010ff */
[----:B------:R-:W-:Y:S01]  /*2590*/  PRMT R19, R0, 0x7610, R19 ;  /* 0x0000761000137816 */ /* 0x000fe20000000013 */
[----:B------:R-:W-:Y:S06]  /*25a0*/  BRA `(.L_x_4960) ;  /* 0x0000000c00847947 */ /* 0x000fec0003800000 */
.L_x_4961:
[----:B------:R-:W2:Y:S02]  /*25b0*/  LDG.E.U16 R4, desc[UR36][R4.64] ;  /* 0x0000002404047981 */ /* 0x000ea4000c1e1500 */
[----:B--2---:R-:W0:Y:S02]  /*25c0*/  I2F.S16 R0, R4 ;  /* 0x0000000400007306 */ /* 0x004e240000101400 */
[----:B0-----:R-:W-:-:S04]  /*25d0*/  F2FP.BF16.F32.PACK_AB R0, RZ, R0 ;  /* 0x00000000ff00723e */ /* 0x001fc800000010ff */
[----:B------:R-:W-:Y:S01]  /*25e0*/  PRMT R19, R0, 0x7610, R19 ;  /* 0x0000761000137816 */ /* 0x000fe20000000013 */
[----:B------:R-:W-:Y:S06]  /*25f0*/  BRA `(.L_x_4960) ;  /* 0x0000000c00707947 */ /* 0x000fec0003800000 */
.L_x_4956:
        /* <DEDUP_REMOVED lines=9> */
.L_x_4964:
[----:B------:R-:W2:Y:S02]  /*2690*/  LDG.E.U16 R0, desc[UR36][R4.64] ;  /* 0x0000002404007981 */ /* 0x000ea4000c1e1500 */
[----:B--2---:R-:W-:-:S05]  /*26a0*/  HADD2.F32 R0, -RZ, R0.H0_H0 ;  /* 0x20000000ff007230 */ /* 0x004fca0000004100 */
[----:B------:R-:W-:-:S04]  /*26b0*/  F2FP.BF16.F32.PACK_AB R0, RZ, R0 ;  /* 0x00000000ff00723e */ /* 0x000fc800000010ff */
[----:B------:R-:W-:Y:S01]  /*26c0*/  PRMT R19, R0, 0x7610, R19 ;  /* 0x0000761000137816 */ /* 0x000fe20000000013 */
[----:B------:R-:W-:Y:S06]  /*26d0*/  BRA `(.L_x_4960) ;  /* 0x0000000c00387947 */ /* 0x000fec0003800000 */
.L_x_4963:
        /* <DEDUP_REMOVED lines=9> */
.L_x_4966:
[----:B------:R-:W2:Y:S02]  /*2770*/  LDG.E.U16 R4, desc[UR36][R4.64] ;  /* 0x0000002404047981 */ /* 0x000ea4000c1e1500 */
[----:B--2---:R-:W-:-:S05]  /*2780*/  HADD2.F32 R0, -RZ, R4.H0_H0 ;  /* 0x20000004ff007230 */ /* 0x004fca0000004100 */
[----:B------:R-:W-:-:S04]  /*2790*/  F2FP.BF16.F32.PACK_AB R0, RZ, R0 ;  /* 0x00000000ff00723e */ /* 0x000fc800000010ff */
[----:B------:R-:W-:Y:S01]  /*27a0*/  PRMT R19, R0, 0x7610, R19 ;  /* 0x0000761000137816 */ /* 0x000fe20000000013 */
[----:B------:R-:W-:Y:S06]  /*27b0*/  BRA `(.L_x_4960) ;  /* 0x0000000c00007947 */ /* 0x000fec0003800000 */
.L_x_4965:
        /* <DEDUP_REMOVED lines=9> */
.L_x_4955:
        /* <DEDUP_REMOVED lines=14> */
.L_x_4969:
        /* <DEDUP_REMOVED lines=9> */
.L_x_4968:
        /* <DEDUP_REMOVED lines=27> */
.L_x_4971:
        /* <DEDUP_REMOVED lines=15> */
.L_x_4970:
[----:B------:R0:W5:Y:S01]  /*2c60*/  LDG.E.U16 R19, desc[UR36][R4.64] ;  /* 0x0000002404137981 */ /* 0x000162000c1e1500 */
[----:B------:R-:W-:Y:S05]  /*2c70*/  BRA `(.L_x_4960) ;  /* 0x0000000400d07947 */ /* 0x000fea0003800000 */
.L_x_4967:
        /* <DEDUP_REMOVED lines=13> */
.L_x_4974:
        /* <DEDUP_REMOVED lines=21> */
.L_x_4978:
[----:B------:R-:W-:Y:S05]  /*2ea0*/  BSYNC.RECONVERGENT B1 ;  /* 0x0000000000017941 */ /* 0x000fea0003800200 */
.L_x_4977:
[----:B------:R-:W-:Y:S01]  /*2eb0*/  IMAD.SHL.U32 R0, R0, 0x100000, RZ ;  /* 0x0010000000007824 */ /* 0x000fe200078e00ff */
[----:B------:R-:W-:-:S04]  /*2ec0*/  LEA R3, R3, 0x3b800000, 0x17 ;  /* 0x3b80000003037811 */ /* 0x000fc800078eb8ff */
[----:B------:R-:W-:-:S07]  /*2ed0*/  LOP3.LUT R0, R3, R0, R7, 0xfe, !PT ;  /* 0x0000000003007212 */ /* 0x000fce00078efe07 */
.L_x_4976:
[----:B------:R-:W-:Y:S05]  /*2ee0*/  BSYNC.RECONVERGENT B0 ;  /* 0x0000000000007941 */ /* 0x000fea0003800200 */
.L_x_4975:
[----:B------:R-:W-:-:S04]  /*2ef0*/  F2FP.BF16.F32.PACK_AB R0, RZ, R0 ;  /* 0x00000000ff00723e */ /* 0x000fc800000010ff */
[----:B------:R-:W-:Y:S01]  /*2f00*/  PRMT R19, R0, 0x7610, R19 ;  /* 0x0000761000137816 */ /* 0x000fe20000000013 */
[----:B------:R-:W-:Y:S06]  /*2f10*/  BRA `(.L_x_4960) ;  /* 0x0000000400287947 */ /* 0x000fec0003800000 */
.L_x_4973:
        /* <DEDUP_REMOVED lines=21> */
.L_x_4982:
[----:B------:R-:W-:Y:S05]  /*3070*/  BSYNC.RECONVERGENT B1 ;  /* 0x0000000000017941 */ /* 0x000fea0003800200 */
.L_x_4981:
[----:B------:R-:W-:Y:S01]  /*3080*/  IMAD.SHL.U32 R0, R0, 0x200000, RZ ;  /* 0x0020000000007824 */ /* 0x000fe200078e00ff */
[----:B------:R-:W-:-:S04]  /*3090*/  LEA R3, R3, 0x37800000, 0x17 ;  /* 0x3780000003037811 */ /* 0x000fc800078eb8ff */
[----:B------:R-:W-:-:S07]  /*30a0*/  LOP3.LUT R0, R3, R0, R7, 0xfe, !PT ;  /* 0x0000000003007212 */ /* 0x000fce00078efe07 */
.L_x_4980:
[----:B------:R-:W-:Y:S05]  /*30b0*/  BSYNC.RECONVERGENT B0 ;  /* 0x0000000000007941 */ /* 0x000fea0003800200 */
.L_x_4979:
[----:B------:R-:W-:-:S04]  /*30c0*/  F2FP.BF16.F32.PACK_AB R0, RZ, R0 ;  /* 0x00000000ff00723e */ /* 0x000fc800000010ff */
[----:B------:R-:W-:Y:S01]  /*30d0*/  PRMT R19, R0, 0x7610, R19 ;  /* 0x0000761000137816 */ /* 0x000fe20000000013 */
[----:B------:R-:W-:Y:S06]  /*30e0*/  BRA `(.L_x_4960) ;  /* 0x0000000000b47947 */ /* 0x000fec0003800000 */
.L_x_4972:
        /* <DEDUP_REMOVED lines=14> */
.L_x_4986:
[----:B------:R-:W-:Y:S05]  /*31d0*/  BSYNC.RECONVERGENT B0 ;  /* 0x0000000000007941 */ /* 0x000fea0003800200 */
.L_x_4985:
[----:B------:R-:W-:-:S04]  /*31e0*/  F2FP.BF16.F32.PACK_AB R0, RZ, R0 ;  /* 0x00000000ff00723e */ /* 0x000fc800000010ff */
[----:B------:R-:W-:Y:S01]  /*31f0*/  PRMT R19, R0, 0x7610, R19 ;  /* 0x0000761000137816 */ /* 0x000fe20000000013 */
[----:B------:R-:W-:Y:S06]  /*3200*/  BRA `(.L_x_4960) ;  /* 0x00000000006c7947 */ /* 0x000fec0003800000 */
.L_x_4959:
        /* <DEDUP_REMOVED lines=16> */
.L_x_4987:
[----:B------:R-:W-:Y:S01]  /*3310*/  PRMT R19, RZ, 0x7610, R19 ;  /* 0x00007610ff137816 */ /* 0x000fe20000000013 */
[----:B------:R-:W-:Y:S06]  /*3320*/  BRA `(.L_x_4960) ;  /* 0x0000000000247947 */ /* 0x000fec0003800000 */
.L_x_4984:
[----:B------:R-:W2:Y:S02]  /*3330*/  LDG.E.64 R4, desc[UR36][R4.64] ;  /* 0x0000002404047981 */ /* 0x000ea4000c1e1b00 */
[----:B--2---:R-:W0:Y:S02]  /*3340*/  I2F.U64 R0, R4 ;  /* 0x0000000400007312 */ /* 0x004e240000301000 */
[----:B0-----:R-:W-:-:S04]  /*3350*/  F2FP.BF16.F32.PACK_AB R0, RZ, R0 ;  /* 0x00000000ff00723e */ /* 0x001fc800000010ff */
[----:B------:R-:W-:Y:S01]  /*3360*/  PRMT R19, R0, 0x7610, R19 ;  /* 0x0000761000137816 */ /* 0x000fe20000000013 */
[----:B------:R-:W-:Y:S06]  /*3370*/  BRA `(.L_x_4960) ;  /* 0x0000000000107947 */ /* 0x000fec0003800000 */
.L_x_4983:
[----:B------:R-:W2:Y:S02]  /*3380*/  LDG.E R4, desc[UR36][R4.64] ;  /* 0x0000002404047981 */ /* 0x000ea4000c1e1900 */
[----:B--2---:R-:W-:-:S04]  /*3390*/  I2FP.F32.U32 R0, R4 ;  /* 0x0000000400007245 */ /* 0x004fc80000201000 */
[----:B------:R-:W-:-:S04]  /*33a0*/  F2FP.BF16.F32.PACK_AB R0, RZ, R0 ;  /* 0x00000000ff00723e */ /* 0x000fc800000010ff */
[----:B------:R-:W-:-:S07]  /*33b0*/  PRMT R19, R0, 0x7610, R19 ;  /* 0x0000761000137816 */ /* 0x000fce0000000013 */
.L_x_4960:
[----:B------:R-:W-:-:S07]  /*33c0*/  VIADD R23, R23, 0x80 ;  /* 0x0000008017177836 */ /* 0x000fce0000000000 */
.L_x_4954:
[----:B------:R-:W-:Y:S05]  /*33d0*/  BSYNC.RECONVERGENT B6 ;  /* 0x0000000000067941 */ /* 0x000fea0003800200 */
.L_x_4953:
        /* <DEDUP_REMOVED lines=25> */
.L_x_4993:
[----:B------:R-:W2:Y:S02]  /*3570*/  LDG.E.U8 R4, desc[UR36][R4.64] ;  /* 0x0000002404047981 */ /* 0x000ea4000c1e1100 */
[----:B--2---:R-:W-:-:S04]  /*3580*/  I2FP.F32.U32 R0, R4 ;  /* 0x0000000400007245 */ /* 0x004fc80000201000 */
[----:B------:R-:W-:Y:S01]  /*3590*/  F2FP.BF16.F32.PACK_AB R0, RZ, R0 ;  /* 0x00000000ff00723e */ /* 0x000fe200000010ff */
[----:B------:R-:W-:Y:S06]  /*35a0*/  BRA `(.L_x_4989) ;  /* 0x0000000c00887947 */ /* 0x000fec0003800000 */
.L_x_4992:
        /* <DEDUP_REMOVED lines=10> */
.L_x_4996:
[----:B------:R-:W2:Y:S02]  /*3650*/  LDG.E R4, desc[UR36][R4.64] ;  /* 0x0000002404047981 */ /* 0x000ea4000c1e1900 */
[----:B--2---:R-:W-:-:S04]  /*3660*/  I2FP.F32.S32 R0, R4 ;  /* 0x0000000400007245 */ /* 0x004fc80000201400 */
[----:B------:R-:W-:Y:S01]  /*3670*/  F2FP.BF16.F32.PACK_AB R0, RZ, R0 ;  /* 0x00000000ff00723e */ /* 0x000fe200000010ff */
[----:B------:R-:W-:Y:S06]  /*3680*/  BRA `(.L_x_4989) ;  /* 0x0000000c00507947 */ /* 0x000fec0003800000 */
.L_x_4995:
[----:B------:R-:W2:Y:S02]  /*3690*/  LDG.E.U16 R4, desc[UR36][R4.64] ;  /* 0x0000002404047981 */ /* 0x000ea4000c1e1500 */
[----:B--2---:R-:W0:Y:S02]  /*36a0*/  I2F.S16 R0, R4 ;  /* 0x0000000400007306 */ /* 0x004e240000101400 */
[----:B0-----:R-:W-:Y:S01]  /*36b0*/  F2FP.BF16.F32.PACK_AB R0, RZ, R0 ;  /* 0x00000000ff00723e */ /* 0x001fe200000010ff */
[----:B------:R-:W-:Y:S06]  /*36c0*/  BRA `(.L_x_4989) ;  /* 0x0000000c00407947 */ /* 0x000fec0003800000 */
.L_x_4991:
        /* <DEDUP_REMOVED lines=9> */
.L_x_4998:
[----:B------:R-:W2:Y:S02]  /*3760*/  LDG.E.U16 R0, desc[UR36][R4.64] ;  /* 0x0000002404007981 */ /* 0x000ea4000c1e1500 */
[----:B--2---:R-:W-:-:S05]  /*3770*/  HADD2.F32 R0, -RZ, R0.H0_H0 ;  /* 0x20000000ff007230 */ /* 0x004fca0000004100 */
[----:B------:R-:W-:Y:S01]  /*3780*/  F2FP.BF16.F32.PACK_AB R0, RZ, R0 ;  /* 0x00000000ff00723e */ /* 0x000fe200000010ff */
[----:B------:R-:W-:Y:S06]  /*3790*/  BRA `(.L_x_4989) ;  /* 0x0000000c000c7947 */ /* 0x000fec0003800000 */
.L_x_4997:
        /* <DEDUP_REMOVED lines=9> */
.L_x_5000:
[----:B------:R-:W2:Y:S02]  /*3830*/  LDG.E.U16 R4, desc[UR36][R4.64] ;  /* 0x0000002404047981 */ /* 0x000ea4000c1e1500 */
[----:B--2---:R-:W-:-:S05]  /*3840*/  HADD2.F32 R0, -RZ, R4.H0_H0 ;  /* 0x20000004ff007230 */ /* 0x004fca0000004100 */
[----:B------:R-:W-:Y:S01]  /*3850*/  F2FP.BF16.F32.PACK_AB R0, RZ, R0 ;  /* 0x00000000ff00723e */ /* 0x000fe200000010ff */
[----:B------:R-:W-:Y:S06]  /*3860*/  BRA `(.L_x_4989) ;  /* 0x0000000800d87947 */ /* 0x000fec0003800000 */
.L_x_4999:
        /* <DEDUP_REMOVED lines=8> */
.L_x_4990:
        /* <DEDUP_REMOVED lines=13> */
.L_x_5003:
        /* <DEDUP_REMOVED lines=8> */
.L_x_5002:
        /* <DEDUP_REMOVED lines=27> */
.L_x_5005:
        /* <DEDUP_REMOVED lines=14> */
.L_x_5004:
[----:B------:R1:W5:Y:S01]  /*3cd0*/  LDG.E.U16 R0, desc[UR36][R4.64] ;  /* 0x0000002404007981 */ /* 0x000362000c1e1500 */
[----:B------:R-:W-:Y:S05]  /*3ce0*/  BRA `(.L_x_4989) ;  /* 0x0000000400b87947 */ /* 0x000fea0003800000 */
.L_x_5001:
        /* <DEDUP_REMOVED lines=12> */
.L_x_5008:
        /* <DEDUP_REMOVED lines=21> */
.L_x_5012:
[----:B------:R-:W-:Y:S05]  /*3f00*/  BSYNC.RECONVERGENT B1 ;  /* 0x0000000000017941 */ /* 0x000fea0003800200 */
.L_x_5011:
[----:B------:R-:W-:Y:S01]  /*3f10*/  IMAD.SHL.U32 R0, R0, 0x100000, RZ ;  /* 0x0010000000007824 */ /* 0x000fe200078e00ff */
[----:B------:R-:W-:-:S04]  /*3f20*/  LEA R3, R3, 0x3b800000, 0x17 ;  /* 0x3b80000003037811 */ /* 0x000fc800078eb8ff */
[----:B------:R-:W-:-:S07]  /*3f30*/  LOP3.LUT R0, R3, R0, R7, 0xfe, !PT ;  /* 0x0000000003007212 */ /* 0x000fce00078efe07 */
.L_x_5010:
[----:B------:R-:W-:Y:S05]  /*3f40*/  BSYNC.RECONVERGENT B0 ;  /* 0x0000000000007941 */ /* 0x000fea0003800200 */
.L_x_5009:
[----:B------:R-:W-:Y:S01]  /*3f50*/  F2FP.BF16.F32.PACK_AB R0, RZ, R0 ;  /* 0x00000000ff00723e */ /* 0x000fe200000010ff */
[----:B------:R-:W-:Y:S06]  /*3f60*/  BRA `(.L_x_4989) ;  /* 0x0000000400187947 */ /* 0x000fec0003800000 */
.L_x_5007:
        /* <DEDUP_REMOVED lines=21> */
.L_x_5016:
[----:B------:R-:W-:Y:S05]  /*40c0*/  BSYNC.RECONVERGENT B1 ;  /* 0x0000000000017941 */ /* 0x000fea0003800200 */
.L_x_5015:
[----:B------:R-:W-:Y:S01]  /*40d0*/  IMAD.SHL.U32 R0, R0, 0x200000, RZ ;  /* 0x0020000000007824 */ /* 0x000fe200078e00ff */
[----:B------:R-:W-:-:S04]  /*40e0*/  LEA R3, R3, 0x37800000, 0x17 ;  /* 0x3780000003037811 */ /* 0x000fc800078eb8ff */
[----:B------:R-:W-:-:S07]  /*40f0*/  LOP3.LUT R0, R3, R0, R7, 0xfe, !PT ;  /* 0x0000000003007212 */ /* 0x000fce00078efe07 */
.L_x_5014:
[----:B------:R-:W-:Y:S05]  /*4100*/  BSYNC.RECONVERGENT B0 ;  /* 0x0000000000007941 */ /* 0x000fea0003800200 */
.L_x_5013:
[----:B------:R-:W-:Y:S01]  /*4110*/  F2FP.BF16.F32.PACK_AB R0, RZ, R0 ;  /* 0x00000000ff00723e */ /* 0x000fe200000010ff */
[----:B------:R-:W-:Y:S06]  /*4120*/  BRA `(.L_x_4989) ;  /* 0x0000000000a87947 */ /* 0x000fec0003800000 */
.L_x_5006:
        /* <DEDUP_REMOVED lines=14> */
.L_x_5020:
[----:B------:R-:W-:Y:S05]  /*4210*/  BSYNC.RECONVERGENT B0 ;  /* 0x0000000000007941 */ /* 0x000fea0003800200 */
.L_x_5019:
[----:B------:R-:W-:Y:S01]  /*4220*/  F2FP.BF16.F32.PACK_AB R0, RZ, R0 ;  /* 0x00000000ff00723e */ /* 0x000fe200000010ff */
[----:B------:R-:W-:Y:S06]  /*4230*/  BRA `(.L_x_4989) ;  /* 0x0000000000647947 */ /* 0x000fec0003800000 */
.L_x_4994:
        /* <DEDUP_REMOVED lines=16> */
.L_x_5021:
[----:B------:R-:W-:Y:S01]  /*4340*/  PRMT R0, RZ, 0x7610, R0 ;  /* 0x00007610ff007816 */ /* 0x000fe20000000000 */
[----:B------:R-:W-:Y:S06]  /*4350*/  BRA `(.L_x_4989) ;  /* 0x00000000001c7947 */ /* 0x000fec0003800000 */
.L_x_5018:
[----:B------:R-:W2:Y:S02]  /*4360*/  LDG.E.64 R4, desc[UR36][R4.64] ;  /* 0x0000002404047981 */ /* 0x000ea4000c1e1b00 */
[----:B--2---:R-:W0:Y:S02]  /*4370*/  I2F.U64 R0, R4 ;  /* 0x0000000400007312 */ /* 0x004e240000301000 */
[----:B0-----:R-:W-:Y:S01]  /*4380*/  F2FP.BF16.F32.PACK_AB R0, RZ, R0 ;  /* 0x00000000ff00723e */ /* 0x001fe200000010ff */
[----:B------:R-:W-:Y:S06]  /*4390*/  BRA `(.L_x_4989) ;  /* 0x00000000000c7947 */ /* 0x000fec0003800000 */
.L_x_5017:
[----:B------:R-:W2:Y:S02]  /*43a0*/  LDG.E R4, desc[UR36][R4.64] ;  /* 0x0000002404047981 */ /* 0x000ea4000c1e1900 */
[----:B--2---:R-:W-:-:S04]  /*43b0*/  I2FP.F32.U32 R0, R4 ;  /* 0x0000000400007245 */ /* 0x004fc80000201000 */
[----:B------:R-:W-:-:S07]  /*43c0*/  F2FP.BF16.F32.PACK_AB R0, RZ, R0 ;  /* 0x00000000ff00723e */ /* 0x000fce00000010ff */
.L_x_4989:
[----:B------:R-:W-:Y:S05]  /*43d0*/  BSYNC.RECONVERGENT B6 ;  /* 0x0000000000067941 */ /* 0x000fea0003800200 */
.L_x_4988:
[----:B------:R-:W-:Y:S01]  /*43e0*/  ISETP.GE.AND P0, PT, R25, R16, PT ;  /* 0x000000101900720c */ /* 0x000fe20003f06270 */
[----:B------:R-:W-:-:S12]  /*43f0*/  BSSY.RECONVERGENT B0, `(.L_x_5022) ;  /* 0x0000027000007945 */ /* 0x000fd80003800200 */
[----:B------:R-:W-:Y:S05]  /*4400*/  @P0 BRA `(.L_x_5023) ;  /* 0x0000000000940947 */ /* 0x000fea0003800000 */
[----:B-----5:R-:W-:Y:S01]  /*4410*/  IMAD.U32 R18, R18, 0x10000, RZ ;  /* 0x0001000012127824 */ /* 0x020fe200078e00ff */
[----:B------:R-:W-:Y:S04]  /*4420*/  BSSY.RECONVERGENT B1, `(.L_x_5024) ;  /* 0x0000022000017945 */ /* 0x000fe80003800200 */
[----:B------:R-:W-:-:S13]  /*4430*/  FSETP.GT.FTZ.AND P1, PT, R18, RZ, PT ;  /* 0x000000ff1200720b */ /* 0x000fda0003f34000 */
[----:B------:R-:W2:Y:S02]  /*4440*/  @P1 LDC R3, c[0x0][0x38c] ;  /* 0x0000e300ff031b82 */ /* 0x000ea40000000800 */
[----:B--2---:R-:W-:Y:S01]  /*4450*/  @P1 FMUL.FTZ R3, R18, R3 ;  /* 0x0000000312031220 */ /* 0x004fe20000410000 */
[----:B------:R-:W-:Y:S06]  /*4460*/  @P1 BRA `(.L_x_5025) ;  /* 0x0000000000741947 */ /* 0x000fec0003800000 */
[----:B------:R-:W2:Y:S01]  /*4470*/  LDCU UR4, c[0x0][0x390] ;  /* 0x00007200ff0477ac */ /* 0x000ea20008000800 */
[----:B------:R-:W-:Y:S02]  /*4480*/  IMAD.MOV.U32 R8, RZ, RZ, 0x3ab5ebe6 ;  /* 0x3ab5ebe6ff087424 */ /* 0x000fe400078e00ff */
[----:B--2---:R-:W-:Y:S01]  /*4490*/  FMUL.FTZ R3, R18, UR4 ;  /* 0x0000000412037c20 */ /* 0x004fe20008410000 */
[----:B------:R-:W2:Y:S03]  /*44a0*/  LDCU UR4, c[0x0][0x388] ;  /* 0x00007100ff0477ac */ /* 0x000ea60008000800 */
[C---:B01----:R-:W-:Y:S01]  /*44b0*/  FMUL.FTZ R4, R3.reuse, 1.4426950216293334961 ;  /* 0x3fb8aa3b03047820 */ /* 0x043fe20000410000 */
        /* <DEDUP_REMOVED lines=23> */
[----:B--2---:R-:W-:-:S07]  /*4630*/  FMUL.FTZ R3, R7, UR4 ;  /* 0x0000000407037c20 */ /* 0x004fce0008410000 */
.L_x_5025:
[----:B------:R-:W-:Y:S05]  /*4640*/  BSYNC.RECONVERGENT B1 ;  /* 0x0000000000017941 */ /* 0x000fea0003800200 */
.L_x_5024:
[----:B------:R-:W2:Y:S02]  /*4650*/  F2F.BF16.F32 R3, R3 ;  /* 0x0000000300037304 */ /* 0x000ea40000202000 */
.L_x_5023:
[----:B------:R-:W-:Y:S05]  /*4660*/  BSYNC.RECONVERGENT B0 ;  /* 0x0000000000007941 */ /* 0x000fea0003800200 */
.L_x_5022:
[----:B------:R-:W-:Y:S01]  /*4670*/  VIADD R23, R25, 0x80 ;  /* 0x0000008019177836 */ /* 0x000fe20000000000 */
[----:B------:R-:W-:Y:S04]  /*4680*/  BSSY.RECONVERGENT B0, `(.L_x_5026) ;  /* 0x0000029000007945 */ /* 0x000fe80003800200 */
[----:B------:R-:W-:-:S13]  /*4690*/  ISETP.GE.AND P1, PT, R23, R16, PT ;  /* 0x000000101700720c */ /* 0x000fda0003f26270 */
[----:B------:R-:W-:Y:S05]  /*46a0*/  @P1 BRA `(.L_x_5027) ;  /* 0x0000000000981947 */ /* 0x000fea0003800000 */
[----:B-----5:R-:W-:Y:S01]  /*46b0*/  IMAD.U32 R17, R17, 0x10000, RZ ;  /* 0x0001000011117824 */ /* 0x020fe200078e00ff */
[----:B------:R-:W-:Y:S04]  /*46c0*/  BSSY.RECONVERGENT B1, `(.L_x_5028) ;  /* 0x0000023000017945 */ /* 0x000fe80003800200 */
[----:B------:R-:W-:-:S13]  /*46d0*/  FSETP.GT.FTZ.AND P1, PT, R17, RZ, PT ;  /* 0x000000ff1100720b */ /* 0x000fda0003f34000 */
[----:B------:R-:W-:Y:S05]  /*46e0*/  @P1 BRA `(.L_x_5029) ;  /* 0x0000000000781947 */ /* 0x000fea0003800000 */
[----:B------:R-:W0:Y:S01]  /*46f0*/  LDCU UR4, c[0x0][0x390] ;  /* 0x00007200ff0477ac */ /* 0x000e220008000800 */
[----:B------:R-:W-:Y:S02]  /*4700*/  IMAD.MOV.U32 R9, RZ, RZ, 0x3ab5ebe6 ;  /* 0x3ab5ebe6ff097424 */ /* 0x000fe400078e00ff */
[----:B01----:R-:W-:Y:S01]  /*4710*/  FMUL.FTZ R4, R17, UR4 ;  /* 0x0000000411047c20 */ /* 0x003fe20008410000 */
        /* <DEDUP_REMOVED lines=25> */
[----:B0-----:R-:W-:Y:S01]  /*48b0*/  FMUL.FTZ R22, R8, UR4 ;  /* 0x0000000408167c20 */ /* 0x001fe20008410000 */
[----:B------:R-:W-:Y:S06]  /*48c0*/  BRA `(.L_x_5030) ;  /* 0x0000000000087947 */ /* 0x000fec0003800000 */
.L_x_5029:
[----:B------:R-:W3:Y:S02]  /*48d0*/  LDCU UR4, c[0x0][0x38c] ;  /* 0x00007180ff0477ac */ /* 0x000ee40008000800 */
[----:B---3--:R-:W-:-:S07]  /*48e0*/  FMUL.FTZ R22, R17, UR4 ;  /* 0x0000000411167c20 */ /* 0x008fce0008410000 */
.L_x_5030:
[----:B------:R-:W-:Y:S05]  /*48f0*/  BSYNC.RECONVERGENT B1 ;  /* 0x0000000000017941 */ /* 0x000fea0003800200 */
.L_x_5028:
[----:B------:R-:W3:Y:S02]  /*4900*/  F2F.BF16.F32 R22, R22 ;  /* 0x0000001600167304 */ /* 0x000ee40000202000 */
.L_x_5027:
[----:B------:R-:W-:Y:S05]  /*4910*/  BSYNC.RECONVERGENT B0 ;  /* 0x0000000000007941 */ /* 0x000fea0003800200 */
.L_x_5026:
[----:B01----:R-:W-:Y:S01]  /*4920*/  VIADD R5, R25, 0x100 ;  /* 0x0000010019057836 */ /* 0x003fe20000000000 */
        /* <DEDUP_REMOVED lines=37> */
.L_x_5034:
[----:B------:R-:W0:Y:S02]  /*4b80*/  LDCU UR4, c[0x0][0x38c] ;  /* 0x00007180ff0477ac */ /* 0x000e240008000800 */
[----:B0-----:R-:W-:-:S07]  /*4b90*/  FMUL.FTZ R17, R19, UR4 ;  /* 0x0000000413117c20 */ /* 0x001fce0008410000 */
.L_x_5035:
[----:B------:R-:W-:Y:S05]  /*4ba0*/  BSYNC.RECONVERGENT B1 ;  /* 0x0000000000017941 */ /* 0x000fea0003800200 */
.L_x_5033:
[----:B------:R-:W0:Y:S02]  /*4bb0*/  F2F.BF16.F32 R17, R17 ;  /* 0x0000001100117304 */ /* 0x000e240000202000 */
.L_x_5032:
[----:B------:R-:W-:Y:S05]  /*4bc0*/  BSYNC.RECONVERGENT B0 ;  /* 0x0000000000007941 */ /* 0x000fea0003800200 */
.L_x_5031:
        /* <DEDUP_REMOVED lines=12> */
[C---:B------:R-:W-:Y:S01]  /*4c90*/  FMUL.FTZ R4, R0.reuse, 1.4426950216293334961 ;  /* 0x3fb8aa3b00047820 */ /* 0x040fe20000410000 */
[----:B------:R-:W-:-:S05]  /*4ca0*/  FSETP.GEU.FTZ.AND P1, PT, |R0|, 0.40999999642372131348, PT ;  /* 0x3ed1eb850000780b */ /* 0x000fca0003f3e200 */
[----:B------:R-:W4:Y:S02]  /*4cb0*/  FRND R4, R4 ;  /* 0x0000000400047307 */ /* 0x000f240000201000 */
[----:B----4-:R-:W-:Y:S02]  /*4cc0*/  FSEL R5, R4, RZ, P1 ;  /* 0x000000ff04057208 */ /* 0x010fe40000800000 */
[----:B------:R-:W-:Y:S02]  /*4cd0*/  FSETP.NEU.FTZ.AND P1, PT, R0, RZ, PT ;  /* 0x000000ff0000720b */ /* 0x000fe40003f3d000 */
[C---:B------:R-:W-:Y:S01]  /*4ce0*/  FSETP.NEU.FTZ.AND P2, PT, R5.reuse, 128, PT ;  /* 0x430000000500780b */ /* 0x040fe20003f5d000 */
[----:B------:R-:W-:-:S04]  /*4cf0*/  FFMA.FTZ R6, R5, -0.693145751953125, R0 ;  /* 0xbf31720005067823 */ /* 0x000fc80000010000 */
[C---:B------:R-:W-:Y:S01]  /*4d00*/  FFMA.FTZ R6, R5.reuse, -1.428606765330187045e-06, R6 ;  /* 0xb5bfbe8e05067823 */ /* 0x040fe20000010006 */
[----:B------:R-:W-:-:S03]  /*4d10*/  FSEL R5, R5, 127, P2 ;  /* 0x42fe000005057808 */ /* 0x000fc60001000000 */
[C---:B------:R-:W-:Y:S01]  /*4d20*/  FFMA.FTZ R7, R6.reuse, R7, 0.0083824126049876213074 ;  /* 0x3c09566306077423 */ /* 0x040fe20000010007 */
[----:B------:R-:W4:Y:S01]  /*4d30*/  MUFU.EX2 R8, R5 ;  /* 0x0000000500087308 */ /* 0x000f220000000800 */
[----:B------:R-:W-:Y:S02]  /*4d40*/  FSETP.GEU.FTZ.AND P3, PT, R5, -25, PT ;  /* 0xc1c800000500780b */ /* 0x000fe40003f7e000 */
[----:B------:R-:W-:-:S04]  /*4d50*/  FFMA.FTZ R7, R6, R7, 0.041667830199003219604 ;  /* 0x3d2aabe306077423 */ /* 0x000fc80000010007 */
[----:B------:R-:W-:-:S04]  /*4d60*/  FFMA.FTZ R7, R6, R7, 0.16666397452354431152 ;  /* 0x3e2aa9f606077423 */ /* 0x000fc80000010007 */
[----:B------:R-:W-:-:S04]  /*4d70*/  FFMA.FTZ R7, R6, R7, 0.49999994039535522461 ;  /* 0x3efffffe06077423 */ /* 0x000fc80000010007 */
[----:B------:R-:W-:Y:S01]  /*4d80*/  FMUL.FTZ R7, R6, R7 ;  /* 0x0000000706077220 */ /* 0x000fe20000410000 */
[----:B----4-:R-:W-:-:S03]  /*4d90*/  FADD.FTZ R4, R8, -1 ;  /* 0xbf80000008047421 */ /* 0x010fc60000010000 */
        /* <DEDUP_REMOVED lines=9> */
.L_x_5039:
[----:B------:R-:W1:Y:S02]  /*4e30*/  LDCU UR4, c[0x0][0x38c] ;  /* 0x00007180ff0477ac */ /* 0x000e640008000800 */
[----:B-1----:R-:W-:-:S07]  /*4e40*/  FMUL.FTZ R18, R0, UR4 ;  /* 0x0000000400127c20 */ /* 0x002fce0008410000 */
.L_x_5040:
[----:B------:R-:W-:Y:S05]  /*4e50*/  BSYNC.RECONVERGENT B1 ;  /* 0x0000000000017941 */ /* 0x000fea0003800200 */
.L_x_5038:
[----:B------:R-:W1:Y:S02]  /*4e60*/  F2F.BF16.F32 R18, R18 ;  /* 0x0000001200127304 */ /* 0x000e640000202000 */
.L_x_5037:
[----:B------:R-:W-:Y:S05]  /*4e70*/  BSYNC.RECONVERGENT B0 ;  /* 0x0000000000007941 */ /* 0x000fea0003800200 */
.L_x_5036:
[----:B-----5:R-:W4:Y:S01]  /*4e80*/  LDC.U8 R19, c[0x0][0x3bc] ;  /* 0x0000ef00ff137b82 */ /* 0x020f220000000000 */
[----:B------:R-:W-:Y:S04]  /*4e90*/  BSSY.RECONVERGENT B6, `(.L_x_5041) ;  /* 0x000010e000067945 */ /* 0x000fe80003800200 */
[----:B------:R-:W-:Y:S05]  /*4ea0*/  @P0 BRA `(.L_x_5042) ;  /* 0x0000001000300947 */ /* 0x000fea0003800000 */
[----:B------:R-:W5:Y:S01]  /*4eb0*/  LDCU UR4, c[0x0][0x3c0] ;  /* 0x00007800ff0477ac */ /* 0x000f620008000800 */
[----:B------:R-:W0:Y:S01]  /*4ec0*/  LDC.64 R8, c[0x0][0x3a0] ;  /* 0x0000e800ff087b82 */ /* 0x000e220000000a00 */
[----:B------:R-:W-:Y:S01]  /*4ed0*/  IMAD R0, R2, 0x200, R25 ;  /* 0x0000020002007824 */ /* 0x000fe200078e0219 */
[----:B----4-:R-:W-:-:S03]  /*4ee0*/  PRMT R4, R19, 0x9910, RZ ;  /* 0x0000991013047816 */ /* 0x010fc600000000ff */
        /* <DEDUP_REMOVED lines=14> */
[----:B--2---:R-:W-:Y:S02]  /*4fd0*/  IMAD.U32 R3, R3, 0x10000, RZ ;  /* 0x0001000003037824 */ /* 0x004fe400078e00ff */
[----:B------:R-:W-:-:S04]  /*4fe0*/  IMAD.MOV.U32 R25, RZ, RZ, R23 ;  /* 0x000000ffff197224 */ /* 0x000fc800078e0017 */
[----:B------:R-:W0:Y:S02]  /*4ff0*/  F2I.FTZ.TRUNC.NTZ R3, R3 ;  /* 0x0000000300037305 */ /* 0x000e24000021f100 */
[----:B0-----:R0:W-:Y:S01]  /*5000*/  STG.E.U8 desc[UR36][R8.64], R3 ;  /* 0x0000000308007986 */ /* 0x0011e2000c101124 */
[----:B------:R-:W-:Y:S05]  /*5010*/  BRA `(.L_x_5042) ;  /* 0x0000000c00d47947 */ /* 0x000fea0003800000 */
.L_x_5046:
[----:B--2---:R-:W-:Y:S02]  /*5020*/  IMAD.U32 R5, R3, 0x10000, RZ ;  /* 0x0001000003057824 */ /* 0x004fe400078e00ff */
[----:B------:R-:W-:-:S04]  /*5030*/  IMAD.MOV.U32 R25, RZ, RZ, R23 ;  /* 0x000000ffff197224 */ /* 0x000fc800078e0017 */
[----:B------:R-:W0:Y:S02]  /*5040*/  F2I.S64.TRUNC R4, R5 ;  /* 0x0000000500047311 */ /* 0x000e24000020d900 */
[----:B0-----:R0:W-:Y:S01]  /*5050*/  STG.E.U8 desc[UR36][R8.64], R4 ;  /* 0x0000000408007986 */ /* 0x0011e2000c101124 */
[----:B------:R-:W-:Y:S05]  /*5060*/  BRA `(.L_x_5042) ;  /* 0x0000000c00c07947 */ /* 0x000fea0003800000 */
.L_x_5045:
[----:B------:R-:W-:-:S13]  /*5070*/  ISETP.NE.AND P0, PT, R0, 0x2, PT ;  /* 0x000000020000780c */ /* 0x000fda0003f05270 */
[----:B------:R-:W-:Y:S05]  /*5080*/  @!P0 BRA `(.L_x_5048) ;  /* 0x0000000000388947 */ /* 0x000fea0003800000 */
[----:B------:R-:W-:-:S13]  /*5090*/  ISETP.NE.AND P0, PT, R0, 0x3, PT ;  /* 0x000000030000780c */ /* 0x000fda0003f05270 */
[----:B------:R-:W-:Y:S05]  /*50a0*/  @!P0 BRA `(.L_x_5049) ;  /* 0x00000000001c8947 */ /* 0x000fea0003800000 */
[----:B------:R-:W-:-:S13]  /*50b0*/  ISETP.NE.AND P0, PT, R0, 0x4, PT ;  /* 0x000000040000780c */ /* 0x000fda0003f05270 */
[----:B------:R-:W-:Y:S05]  /*50c0*/  @P0 BRA `(.L_x_5047) ;  /* 0x0000000800f80947 */ /* 0x000fea0003800000 */
[----:B--2---:R-:W-:Y:S02]  /*50d0*/  IMAD.U32 R4, R3, 0x10000, RZ ;  /* 0x0001000003047824 */ /* 0x004fe400078e00ff */
[----:B------:R-:W-:-:S04]  /*50e0*/  IMAD.MOV.U32 R25, RZ, RZ, R23 ;  /* 0x000000ffff197224 */ /* 0x000fc800078e0017 */
[----:B------:R-:W0:Y:S02]  /*50f0*/  F2I.S64.TRUNC R4, R4 ;  /* 0x0000000400047311 */ /* 0x000e24000020d900 */
[----:B0-----:R0:W-:Y:S01]  /*5100*/  STG.E.64 desc[UR36][R8.64], R4 ;  /* 0x0000000408007986 */ /* 0x0011e2000c101b24 */
[----:B------:R-:W-:Y:S05]  /*5110*/  BRA `(.L_x_5042) ;  /* 0x0000000c00947947 */ /* 0x000fea0003800000 */
.L_x_5049:
[----:B--2---:R-:W-:Y:S02]  /*5120*/  IMAD.U32 R3, R3, 0x10000, RZ ;  /* 0x0001000003037824 */ /* 0x004fe400078e00ff */
[----:B------:R-:W-:-:S04]  /*5130*/  IMAD.MOV.U32 R25, RZ, RZ, R23 ;  /* 0x000000ffff197224 */ /* 0x000fc800078e0017 */
[----:B------:R-:W0:Y:S02]  /*5140*/  F2I.FTZ.TRUNC.NTZ R3, R3 ;  /* 0x0000000300037305 */ /* 0x000e24000021f100 */
[----:B0-----:R0:W-:Y:S01]  /*5150*/  STG.E desc[UR36][R8.64], R3 ;  /* 0x0000000308007986 */ /* 0x0011e2000c101924 */
[----:B------:R-:W-:Y:S05]  /*5160*/  BRA `(.L_x_5042) ;  /* 0x0000000c00807947 */ /* 0x000fea0003800000 */
.L_x_5048:
[----:B--2---:R-:W-:Y:S02]  /*5170*/  IMAD.U32 R3, R3, 0x10000, RZ ;  /* 0x0001000003037824 */ /* 0x004fe400078e00ff */
[----:B------:R-:W-:-:S04]  /*5180*/  IMAD.MOV.U32 R25, RZ, RZ, R23 ;  /* 0x000000ffff197224 */ /* 0x000fc800078e0017 */
[----:B------:R-:W0:Y:S02]  /*5190*/  F2I.FTZ.TRUNC.NTZ R3, R3 ;  /* 0x0000000300037305 */ /* 0x000e24000021f100 */
[----:B0-----:R0:W-:Y:S01]  /*51a0*/  STG.E.U16 desc[UR36][R8.64], R3 ;  /* 0x0000000308007986 */ /* 0x0011e2000c101524 */
[----:B------:R-:W-:Y:S05]  /*51b0*/  BRA `(.L_x_5042) ;  /* 0x0000000c006c7947 */ /* 0x000fea0003800000 */
.L_x_5044:
[----:B------:R-:W-:-:S13]  /*51c0*/  ISETP.GT.AND P0, PT, R0, 0x6, PT ;  /* 0x000000060000780c */ /* 0x000fda0003f04270 */
[----:B------:R-:W-:Y:S05]  /*51d0*/  @P0 BRA `(.L_x_5050) ;  /* 0x0000000000340947 */ /* 0x000fea0003800000 */
[----:B------:R-:W-:-:S13]  /*51e0*/  ISETP.NE.AND P0, PT, R0, 0x5, PT ;  /* 0x000000050000780c */ /* 0x000fda0003f05270 */
[----:B------:R-:W-:Y:S05]  /*51f0*/  @!P0 BRA `(.L_x_5051) ;  /* 0x0000000000188947 */ /* 0x000fea0003800000 */
[----:B------:R-:W-:-:S13]  /*5200*/  ISETP.NE.AND P0, PT, R0, 0x6, PT ;  /* 0x000000060000780c */ /* 0x000fda0003f05270 */
[----:B------:R-:W-:Y:S05]  /*5210*/  @P0 BRA `(.L_x_5047) ;  /* 0x0000000800a40947 */ /* 0x000fea0003800000 */
[----:B--2---:R-:W-:Y:S02]  /*5220*/  IMAD.U32 R3, R3, 0x10000, RZ ;  /* 0x0001000003037824 */ /* 0x004fe400078e00ff */
[----:B------:R-:W-:-:S03]  /*5230*/  IMAD.MOV.U32 R25, RZ, RZ, R23 ;  /* 0x000000ffff197224 */ /* 0x000fc600078e0017 */
[----:B------:R0:W-:Y:S01]  /*5240*/  STG.E desc[UR36][R8.64], R3 ;  /* 0x0000000308007986 */ /* 0x0001e2000c101924 */
[----:B------:R-:W-:Y:S05]  /*5250*/  BRA `(.L_x_5042) ;  /* 0x0000000c00447947 */ /* 0x000fea0003800000 */
.L_x_5051:
[----:B--2---:R-:W-:Y:S02]  /*5260*/  IMAD.U32 R0, R3, 0x10000, RZ ;  /* 0x0001000003007824 */ /* 0x004fe400078e00ff */
[----:B------:R-:W-:-:S03]  /*5270*/  IMAD.MOV.U32 R25, RZ, RZ, R23 ;  /* 0x000000ffff197224 */ /* 0x000fc600078e0017 */
[----:B------:R-:W-:-:S05]  /*5280*/  F2FP.F16.F32.PACK_AB R0, RZ, R0 ;  /* 0x00000000ff00723e */ /* 0x000fca00000000ff */
[----:B------:R0:W-:Y:S01]  /*5290*/  STG.E.U16 desc[UR36][R8.64], R0 ;  /* 0x0000000008007986 */ /* 0x0001e2000c101524 */
[----:B------:R-:W-:Y:S05]  /*52a0*/  BRA `(.L_x_5042) ;  /* 0x0000000c00307947 */ /* 0x000fea0003800000 */
.L_x_5050:
[----:B------:R-:W-:-:S13]  /*52b0*/  ISETP.NE.AND P0, PT, R0, 0x7, PT ;  /* 0x000000070000780c */ /* 0x000fda0003f05270 */
[----:B------:R-:W-:Y:S05]  /*52c0*/  @!P0 BRA `(.L_x_5052) ;  /* 0x00000000003c8947 */ /* 0x000fea0003800000 */
[----:B------:R-:W-:-:S13]  /*52d0*/  ISETP.NE.AND P0, PT, R0, 0x8, PT ;  /* 0x000000080000780c */ /* 0x000fda0003f05270 */
[----:B------:R-:W-:Y:S05]  /*52e0*/  @!P0 BRA `(.L_x_5053) ;  /* 0x00000000001c8947 */ /* 0x000fea0003800000 */
[----:B------:R-:W-:-:S13]  /*52f0*/  ISETP.NE.AND P0, PT, R0, 0x9, PT ;  /* 0x000000090000780c */ /* 0x000fda0003f05270 */
[----:B------:R-:W-:Y:S05]  /*5300*/  @P0 BRA `(.L_x_5047) ;  /* 0x0000000800680947 */ /* 0x000fea0003800000 */
[----:B--2---:R-:W-:Y:S02]  /*5310*/  IMAD.U32 R4, R3, 0x10000, RZ ;  /* 0x0001000003047824 */ /* 0x004fe400078e00ff */
[----:B------:R-:W-:Y:S02]  /*5320*/  IMAD.MOV.U32 R5, RZ, RZ, RZ ;  /* 0x000000ffff057224 */ /* 0x000fe400078e00ff */
[----:B------:R-:W-:-:S03]  /*5330*/  IMAD.MOV.U32 R25, RZ, RZ, R23 ;  /* 0x000000ffff197224 */ /* 0x000fc600078e0017 */
[----:B------:R0:W-:Y:S01]  /*5340*/  STG.E.64 desc[UR36][R8.64], R4 ;  /* 0x0000000408007986 */ /* 0x0001e2000c101b24 */
[----:B------:R-:W-:Y:S05]  /*5350*/  BRA `(.L_x_5042) ;  /* 0x0000000c00047947 */ /* 0x000fea0003800000 */
.L_x_5053:
[----:B--2---:R-:W-:Y:S02]  /*5360*/  IMAD.U32 R3, R3, 0x10000, RZ ;  /* 0x0001000003037824 */ /* 0x004fe400078e00ff */
[----:B------:R-:W-:-:S03]  /*5370*/  IMAD.MOV.U32 R25, RZ, RZ, R23 ;  /* 0x000000ffff197224 */ /* 0x000fc600078e0017 */
[----:B------:R-:W-:-:S04]  /*5380*/  F2FP.F16.F32.PACK_AB R3, RZ, R3 ;  /* 0x00000003ff03723e */ /* 0x000fc800000000ff */
[----:B------:R-:W-:-:S05]  /*5390*/  PRMT R3, R3, 0x5410, RZ ;  /* 0x0000541003037816 */ /* 0x000fca00000000ff */
[----:B------:R0:W-:Y:S01]  /*53a0*/  STG.E desc[UR36][R8.64], R3 ;  /* 0x0000000308007986 */ /* 0x0001e2000c101924 */
[----:B------:R-:W-:Y:S05]  /*53b0*/  BRA `(.L_x_5042) ;  /* 0x0000000800ec7947 */ /* 0x000fea0003800000 */
.L_x_5052:
[----:B--2---:R-:W-:Y:S02]  /*53c0*/  IMAD.U32 R4, R3, 0x10000, RZ ;  /* 0x0001000003047824 */ /* 0x004fe400078e00ff */
[----:B------:R-:W-:Y:S02]  /*53d0*/  IMAD.MOV.U32 R25, RZ, RZ, R23 ;  /* 0x000000ffff197224 */ /* 0x000fe400078e0017 */
[----:B------:R-:W-:-:S06]  /*53e0*/  FMUL.FTZ R4, R4, 1 ;  /* 0x3f80000004047820 */ /* 0x000fcc0000410000 */
[----:B------:R-:W0:Y:S02]  /*53f0*/  F2F.F64.F32 R4, R4 ;  /* 0x0000000400047310 */ /* 0x000e240000201800 */
[----:B0-----:R0:W-:Y:S01]  /*5400*/  STG.E.64 desc[UR36][R8.64], R4 ;  /* 0x0000000408007986 */ /* 0x0011e2000c101b24 */
[----:B------:R-:W-:Y:S05]  /*5410*/  BRA `(.L_x_5042) ;  /* 0x0000000800d47947 */ /* 0x000fea0003800000 */
.L_x_5043:
        /* <DEDUP_REMOVED lines=10> */
[----:B------:R-:W-:-:S04]  /*54c0*/  FSETP.NEU.FTZ.AND P0, PT, R3, RZ, PT ;  /* 0x000000ff0300720b */ /* 0x000fc80003f1d000 */
[----:B------:R-:W-:-:S05]  /*54d0*/  SEL R3, RZ, 0x1, !P0 ;  /* 0x00000001ff037807 */ /* 0x000fca0004000000 */
[----:B------:R0:W-:Y:S01]  /*54e0*/  STG.E.U8 desc[UR36][R8.64], R3 ;  /* 0x0000000308007986 */ /* 0x0001e2000c101124 */
[----:B------:R-:W-:Y:S05]  /*54f0*/  BRA `(.L_x_5042) ;  /* 0x00000008009c7947 */ /* 0x000fea0003800000 */
.L_x_5056:
[----:B--2---:R-:W-:Y:S01]  /*5500*/  IMAD.U32 R3, R3, 0x10000, RZ ;  /* 0x0001000003037824 */ /* 0x004fe200078e00ff */
[----:B------:R-:W-:Y:S01]  /*5510*/  CS2R R6, SRZ ;  /* 0x0000000000067805 */ /* 0x000fe2000001ff00 */
[----:B------:R-:W-:Y:S02]  /*5520*/  IMAD.MOV.U32 R25, RZ, RZ, R23 ;  /* 0x000000ffff197224 */ /* 0x000fe400078e0017 */
[----:B------:R-:W-:-:S04]  /*5530*/  FMUL.FTZ R3, R3, 1 ;  /* 0x3f80000003037820 */ /* 0x000fc80000410000 */
[----:B------:R-:W0:Y:S02]  /*5540*/  F2F.F64.F32 R4, R3 ;  /* 0x0000000300047310 */ /* 0x000e240000201800 */
[----:B0-----:R0:W-:Y:S01]  /*5550*/  STG.E.128 desc[UR36][R8.64], R4 ;  /* 0x0000000408007986 */ /* 0x0011e2000c101d24 */
[----:B------:R-:W-:Y:S05]  /*5560*/  BRA `(.L_x_5042) ;  /* 0x0000000800807947 */ /* 0x000fea0003800000 */
.L_x_5055:
[----:B------:R-:W-:-:S13]  /*5570*/  ISETP.NE.AND P0, PT, R0, 0xf, PT ;  /* 0x0000000f0000780c */ /* 0x000fda0003f05270 */
[----:B------:R-:W-:Y:S05]  /*5580*/  @!P0 BRA `(.L_x_5057) ;  /* 0x0000000000a88947 */ /* 0x000fea0003800000 */
[----:B------:R-:W-:-:S13]  /*5590*/  ISETP.NE.AND P0, PT, R0, 0x17, PT ;  /* 0x000000170000780c */ /* 0x000fda0003f05270 */
[----:B------:R-:W-:Y:S05]  /*55a0*/  @!P0 BRA `(.L_x_5058) ;  /* 0x0000000000508947 */ /* 0x000fea0003800000 */
[----:B------:R-:W-:-:S13]  /*55b0*/  ISETP.NE.AND P0, PT, R0, 0x18, PT ;  /* 0x000000180000780c */ /* 0x000fda0003f05270 */
[----:B------:R-:W-:Y:S05]  /*55c0*/  @P0 BRA `(.L_x_5047) ;  /* 0x0000000400b80947 */ /* 0x000fea0003800000 */
[----:B--2---:R-:W-:Y:S01]  /*55d0*/  IMAD.U32 R6, R3, 0x10000, RZ ;  /* 0x0001000003067824 */ /* 0x004fe200078e00ff */
        /* <DEDUP_REMOVED lines=12> */
.L_x_5060:
[----:B------:R-:W-:Y:S05]  /*56a0*/  BSYNC.RECONVERGENT B0 ;  /* 0x0000000000007941 */ /* 0x000fea0003800200 */
.L_x_5059:
[----:B------:R-:W-:Y:S01]  /*56b0*/  LOP3.LUT R5, R0, 0x80, R5, 0xf8, !PT ;  /* 0x0000008000057812 */ /* 0x000fe200078ef805 */
[----:B------:R-:W-:-:S04]  /*56c0*/  IMAD.MOV.U32 R25, RZ, RZ, R23 ;  /* 0x000000ffff197224 */ /* 0x000fc800078e0017 */
[----:B------:R0:W-:Y:S01]  /*56d0*/  STG.E.U8 desc[UR36][R8.64], R5 ;  /* 0x0000000508007986 */ /* 0x0001e2000c101124 */
[----:B------:R-:W-:Y:S05]  /*56e0*/  BRA `(.L_x_5042) ;  /* 0x0000000800207947 */ /* 0x000fea0003800000 */
.L_x_5058:
[----:B--2---:R-:W-:Y:S01]  /*56f0*/  IMAD.U32 R6, R3, 0x10000, RZ ;  /* 0x0001000003067824 */ /* 0x004fe200078e00ff */
        /* <DEDUP_REMOVED lines=14> */
.L_x_5062:
[----:B------:R-:W-:Y:S05]  /*57e0*/  BSYNC.RECONVERGENT B0 ;  /* 0x0000000000007941 */ /* 0x000fea0003800200 */
.L_x_5061:
[----:B------:R-:W-:Y:S01]  /*57f0*/  LOP3.LUT R5, R0, 0x80, R5, 0xf8, !PT ;  /* 0x0000008000057812 */ /* 0x000fe200078ef805 */
[----:B------:R-:W-:-:S04]  /*5800*/  IMAD.MOV.U32 R25, RZ, RZ, R23 ;  /* 0x000000ffff197224 */ /* 0x000fc800078e0017 */
[----:B------:R0:W-:Y:S01]  /*5810*/  STG.E.U8 desc[UR36][R8.64], R5 ;  /* 0x0000000508007986 */ /* 0x0001e2000c101124 */
[----:B------:R-:W-:Y:S05]  /*5820*/  BRA `(.L_x_5042) ;  /* 0x0000000400d07947 */ /* 0x000fea0003800000 */
.L_x_5057:
[----:B--2---:R0:W-:Y:S01]  /*5830*/  STG.E.U16 desc[UR36][R8.64], R3 ;  /* 0x0000000308007986 */ /* 0x0041e2000c101524 */
[----:B------:R-:W-:Y:S01]  /*5840*/  IMAD.MOV.U32 R25, RZ, RZ, R23 ;  /* 0x000000ffff197224 */ /* 0x000fe200078e0017 */
[----:B------:R-:W-:Y:S06]  /*5850*/  BRA `(.L_x_5042) ;  /* 0x0000000400c47947 */ /* 0x000fec0003800000 */
.L_x_5054:
        /* <DEDUP_REMOVED lines=10> */
[----:B------:R-:W0:Y:S02]  /*5900*/  F2I.FTZ.U32.TRUNC.NTZ R3, R3 ;  /* 0x0000000300037305 */ /* 0x000e24000021f000 */
[----:B0-----:R0:W-:Y:S01]  /*5910*/  STG.E.U16 desc[UR36][R8.64], R3 ;  /* 0x0000000308007986 */ /* 0x0011e2000c101524 */
[----:B------:R-:W-:Y:S05]  /*5920*/  BRA `(.L_x_5042) ;  /* 0x0000000400907947 */ /* 0x000fea0003800000 */
.L_x_5065:
[----:B--2---:R-:W-:Y:S01]  /*5930*/  IMAD.U32 R3, R3, 0x10000, RZ ;  /* 0x0001000003037824 */ /* 0x004fe200078e00ff */
        /* <DEDUP_REMOVED lines=12> */
.L_x_5068:
[----:B------:R-:W-:-:S04]  /*5a00*/  SHF.R.U32.HI R0, RZ, 0x14, R3 ;  /* 0x00000014ff007819 */ /* 0x000fc80000011603 */
[----:B------:R-:W-:-:S04]  /*5a10*/  LOP3.LUT R0, R0, 0x1, RZ, 0xc0, !PT ;  /* 0x0000000100007812 */ /* 0x000fc800078ec0ff */
[----:B------:R-:W-:-:S04]  /*5a20*/  IADD3 R0, PT, PT, R3, 0x487ffff, R0 ;  /* 0x0487ffff03007810 */ /* 0x000fc80007ffe000 */
[----:B------:R-:W-:-:S04]  /*5a30*/  SHF.R.U32.HI R0, RZ, 0x14, R0 ;  /* 0x00000014ff007819 */ /* 0x000fc80000011600 */
[----:B------:R-:W-:-:S07]  /*5a40*/  LOP3.LUT R0, R0, 0xff, RZ, 0xc0, !PT ;  /* 0x000000ff00007812 */ /* 0x000fce00078ec0ff */
.L_x_5069:
[----:B------:R-:W-:-:S04]  /*5a50*/  SHF.R.U32.HI R3, RZ, 0x18, R3 ;  /* 0x00000018ff037819 */ /* 0x000fc80000011603 */
[----:B------:R-:W-:-:S04]  /*5a60*/  LOP3.LUT R0, R0, 0x80, R3, 0xf8, !PT ;  /* 0x0000008000007812 */ /* 0x000fc800078ef803 */
[----:B------:R-:W-:-:S07]  /*5a70*/  PRMT R4, R0, 0x7610, R4 ;  /* 0x0000761000047816 */ /* 0x000fce0000000004 */
.L_x_5067:
[----:B------:R-:W-:Y:S05]  /*5a80*/  BSYNC.RECONVERGENT B0 ;  /* 0x0000000000007941 */ /* 0x000fea0003800200 */
.L_x_5066:
[----:B------:R0:W-:Y:S01]  /*5a90*/  STG.E.U8 desc[UR36][R8.64], R4 ;  /* 0x0000000408007986 */ /* 0x0001e2000c101124 */
[----:B------:R-:W-:Y:S01]  /*5aa0*/  IMAD.MOV.U32 R25, RZ, RZ, R23 ;  /* 0x000000ffff197224 */ /* 0x000fe200078e0017 */
[----:B------:R-:W-:Y:S06]  /*5ab0*/  BRA `(.L_x_5042) ;  /* 0x00000004002c7947 */ /* 0x000fec0003800000 */
.L_x_5064:
        /* <DEDUP_REMOVED lines=13> */
.L_x_5072:
[----:B------:R-:W-:-:S04]  /*5b90*/  SHF.R.U32.HI R0, RZ, 0x15, R3 ;  /* 0x00000015ff007819 */ /* 0x000fc80000011603 */
[----:B------:R-:W-:-:S04]  /*5ba0*/  LOP3.LUT R0, R0, 0x1, RZ, 0xc0, !PT ;  /* 0x0000000100007812 */ /* 0x000fc800078ec0ff */
[----:B------:R-:W-:-:S04]  /*5bb0*/  IADD3 R0, PT, PT, R3, 0x88fffff, R0 ;  /* 0x088fffff03007810 */ /* 0x000fc80007ffe000 */
[----:B------:R-:W-:-:S04]  /*5bc0*/  SHF.R.U32.HI R0, RZ, 0x15, R0 ;  /* 0x00000015ff007819 */ /* 0x000fc80000011600 */
[----:B------:R-:W-:-:S07]  /*5bd0*/  LOP3.LUT R0, R0, 0xff, RZ, 0xc0, !PT ;  /* 0x000000ff00007812 */ /* 0x000fce00078ec0ff */
.L_x_5073:
[----:B------:R-:W-:-:S04]  /*5be0*/  SHF.R.U32.HI R3, RZ, 0x18, R3 ;  /* 0x00000018ff037819 */ /* 0x000fc80000011603 */
[----:B------:R-:W-:-:S04]  /*5bf0*/  LOP3.LUT R0, R0, 0x80, R3, 0xf8, !PT ;  /* 0x0000008000007812 */ /* 0x000fc800078ef803 */
[----:B------:R-:W-:-:S07]  /*5c00*/  PRMT R4, R0, 0x7610, R4 ;  /* 0x0000761000047816 */ /* 0x000fce0000000004 */
.L_x_5071:
[----:B------:R-:W-:Y:S05]  /*5c10*/  BSYNC.RECONVERGENT B0 ;  /* 0x0000000000007941 */ /* 0x000fea0003800200 */
.L_x_5070:
[----:B------:R0:W-:Y:S01]  /*5c20*/  STG.E.U8 desc[UR36][R8.64], R4 ;  /* 0x0000000408007986 */ /* 0x0001e2000c101124 */
[----:B------:R-:W-:Y:S01]  /*5c30*/  IMAD.MOV.U32 R25, RZ, RZ, R23 ;  /* 0x000000ffff197224 */ /* 0x000fe200078e0017 */
[----:B------:R-:W-:Y:S06]  /*5c40*/  BRA `(.L_x_5042) ;  /* 0x0000000000c87947 */ /* 0x000fec0003800000 */
.L_x_5063:
[----:B------:R-:W-:-:S13]  /*5c50*/  ISETP.NE.AND P0, PT, R0, 0x1c, PT ;  /* 0x0000001c0000780c */ /* 0x000fda0003f05270 */
[----:B------:R-:W-:Y:S05]  /*5c60*/  @!P0 BRA `(.L_x_5074) ;  /* 0x0000000000b08947 */ /* 0x000fea0003800000 */
[----:B------:R-:W-:-:S13]  /*5c70*/  ISETP.NE.AND P0, PT, R0, 0x1d, PT ;  /* 0x0000001d0000780c */ /* 0x000fda0003f05270 */
[----:B------:R-:W-:Y:S05]  /*5c80*/  @!P0 BRA `(.L_x_5075) ;  /* 0x0000000000948947 */ /* 0x000fea0003800000 */
[----:B------:R-:W-:-:S13]  /*5c90*/  ISETP.NE.AND P0, PT, R0, 0x2c, PT ;  /* 0x0000002c0000780c */ /* 0x000fda0003f05270 */
[----:B------:R-:W-:Y:S05]  /*5ca0*/  @!P0 BRA `(.L_x_5076) ;  /* 0x0000000000488947 */ /* 0x000fea0003800000 */
.L_x_5047:
[----:B------:R-:W-:Y:S01]  /*5cb0*/  MOV R14, 0x0 ;  /* 0x00000000000e7802 */ /* 0x000fe20000000f00 */
[----:B------:R-:W0:Y:S01]  /*5cc0*/  LDCU.64 UR6, c[0x4][0x128] ;  /* 0x01002500ff0677ac */ /* 0x000e220008000a00 */
[----:B------:R-:W-:Y:S02]  /*5cd0*/  IMAD.MOV.U32 R8, RZ, RZ, 0x65 ;  /* 0x00000065ff087424 */ /* 0x000fe400078e00ff */
[----:B------:R-:W-:Y:S01]  /*5ce0*/  IMAD.MOV.U32 R12, RZ, RZ, 0x1 ;  /* 0x00000001ff0c7424 */ /* 0x000fe200078e00ff */
[----:B------:R-:W4:Y:S01]  /*5cf0*/  LDCU.64 UR8, c[0x4][0x130] ;  /* 0x01002600ff0877ac */ /* 0x000f220008000a00 */
[----:B------:R-:W1:Y:S01]  /*5d00*/  LDC.64 R14, c[0x4][R14] ;  /* 0x010000000e0e7b82 */ /* 0x000e620000000a00 */
[----:B------:R-:W-:Y:S01]  /*5d10*/  IMAD.MOV.U32 R13, RZ, RZ, RZ ;  /* 0x000000ffff0d7224 */ /* 0x000fe200078e00ff */
[----:B------:R-:W5:Y:S01]  /*5d20*/  LDCU.64 UR4, c[0x4][0x40] ;  /* 0x01000800ff0477ac */ /* 0x000f620008000a00 */
[----:B0-----:R-:W-:Y:S02]  /*5d30*/  IMAD.U32 R4, RZ, RZ, UR6 ;  /* 0x00000006ff047e24 */ /* 0x001fe4000f8e00ff */
[----:B------:R-:W-:-:S02]  /*5d40*/  IMAD.U32 R5, RZ, RZ, UR7 ;  /* 0x00000007ff057e24 */ /* 0x000fc4000f8e00ff */
[----:B----4-:R-:W-:Y:S02]  /*5d50*/  IMAD.U32 R6, RZ, RZ, UR8 ;  /* 0x00000008ff067e24 */ /* 0x010fe4000f8e00ff */
[----:B------:R-:W-:Y:S02]  /*5d60*/  IMAD.U32 R7, RZ, RZ, UR9 ;  /* 0x00000009ff077e24 */ /* 0x000fe4000f8e00ff */
[----:B-----5:R-:W-:Y:S02]  /*5d70*/  IMAD.U32 R10, RZ, RZ, UR4 ;  /* 0x00000004ff0a7e24 */ /* 0x020fe4000f8e00ff */
[----:B------:R-:W-:-:S07]  /*5d80*/  IMAD.U32 R11, RZ, RZ, UR5 ;  /* 0x00000005ff0b7e24 */ /* 0x000fce000f8e00ff */
[----:B------:R-:W-:-:S07]  /*5d90*/  LEPC R20, `(.L_x_5077) ;  /* 0x000000001014794e */ /* 0x000fce0000000000 */
[----:B-123--:R-:W-:Y:S05]  /*5da0*/  CALL.ABS.NOINC R14 ;  /* 0x000000000e007343 */ /* 0x00efea0003c00000 */
.L_x_5077:
[----:B------:R-:W-:Y:S01]  /*5db0*/  IMAD.MOV.U32 R25, RZ, RZ, R23 ;  /* 0x000000ffff197224 */ /* 0x000fe200078e0017 */
[----:B------:R-:W-:Y:S06]  /*5dc0*/  BRA `(.L_x_5042) ;  /* 0x0000000000687947 */ /* 0x000fec0003800000 */
.L_x_5076:
[----:B--2---:R-:W-:Y:S02]  /*5dd0*/  IMAD.U32 R4, R3, 0x10000, RZ ;  /* 0x0001000003047824 */ /* 0x004fe400078e00ff */
[----:B------:R-:W-:-:S03]  /*5de0*/  IMAD.MOV.U32 R25, RZ, RZ, R23 ;  /* 0x000000ffff197224 */ /* 0x000fc600078e0017 */
        /* <DEDUP_REMOVED lines=15> */
.L_x_5075:
[----:B--2---:R-:W-:Y:S02]  /*5ee0*/  IMAD.U32 R4, R3, 0x10000, RZ ;  /* 0x0001000003047824 */ /* 0x004fe400078e00ff */
[----:B------:R-:W-:-:S04]  /*5ef0*/  IMAD.MOV.U32 R25, RZ, RZ, R23 ;  /* 0x000000ffff197224 */ /* 0x000fc800078e0017 */
[----:B------:R-:W0:Y:S02]  /*5f00*/  F2I.U64.TRUNC R4, R4 ;  /* 0x0000000400047311 */ /* 0x000e24000020d800 */
[----:B0-----:R0:W-:Y:S01]  /*5f10*/  STG.E.64 desc[UR36][R8.64], R4 ;  /* 0x0000000408007986 */ /* 0x0011e2000c101b24 */
[----:B------:R-:W-:Y:S05]  /*5f20*/  BRA `(.L_x_5042) ;  /* 0x0000000000107947 */ /* 0x000fea0003800000 */
.L_x_5074:
[----:B--2---:R-:W-:Y:S02]  /*5f30*/  IMAD.U32 R3, R3, 0x10000, RZ ;  /* 0x0001000003037824 */ /* 0x004fe400078e00ff */
[----:B------:R-:W-:-:S04]  /*5f40*/  IMAD.MOV.U32 R25, RZ, RZ, R23 ;  /* 0x000000ffff197224 */ /* 0x000fc800078e0017 */
[----:B------:R-:W0:Y:S02]  /*5f50*/  F2I.FTZ.U32.TRUNC.NTZ R3, R3 ;  /* 0x0000000300037305 */ /* 0x000e24000021f000 */
[----:B0-----:R0:W-:Y:S02]  /*5f60*/  STG.E desc[UR36][R8.64], R3 ;  /* 0x0000000308007986 */ /* 0x0011e4000c101924 */
.L_x_5042:
[----:B------:R-:W-:Y:S05]  /*5f70*/  BSYNC.RECONVERGENT B6 ;  /* 0x0000000000067941 */ /* 0x000fea0003800200 */
.L_x_5041:
[----:B------:R-:W-:Y:S01]  /*5f80*/  ISETP.GE.AND P0, PT, R25, R16, PT ;  /* 0x000000101900720c */ /* 0x000fe20003f06270 */
[----:B------:R-:W-:-:S12]  /*5f90*/  BSSY.RECONVERGENT B6, `(.L_x_5078) ;  /* 0x00001f0000067945 */ /* 0x000fd80003800200 */
[----:B------:R-:W-:Y:S05]  /*5fa0*/  @P0 BRA `(.L_x_5079) ;  /* 0x0000001c00b80947 */ /* 0x000fea0003800000 */
[----:B------:R-:W2:Y:S01]  /*5fb0*/  LDCU UR4, c[0x0][0x3c0] ;  /* 0x00007800ff0477ac */ /* 0x000ea20008000800 */
[----:B0-----:R-:W0:Y:S01]  /*5fc0*/  LDC.64 R8, c[0x0][0x3a0] ;  /* 0x0000e800ff087b82 */ /* 0x001e220000000a00 */
[----:B------:R-:W-:Y:S01]  /*5fd0*/  IMAD R0, R2, 0x200, R25 ;  /* 0x0000020002007824 */ /* 0x000fe200078e0219 */
[----:B----4-:R-:W-:-:S03]  /*5fe0*/  PRMT R4, R19, 0x9910, RZ ;  /* 0x0000991013047816 */ /* 0x010fc600000000ff */
[----:B--2---:R-:W-:Y:S02]  /*5ff0*/  IMAD R3, R0, UR4, RZ ;  /* 0x0000000400037c24 */ /* 0x004fe4000f8e02ff */
        /* <DEDUP_REMOVED lines=13> */
[----:B---3--:R-:W-:-:S04]  /*60d0*/  IMAD.U32 R22, R22, 0x10000, RZ ;  /* 0x0001000016167824 */ /* 0x008fc800078e00ff */
[----:B------:R-:W0:Y:S02]  /*60e0*/  F2I.FTZ.TRUNC.NTZ R3, R22 ;  /* 0x0000001600037305 */ /* 0x000e24000021f100 */
[----:B0-----:R0:W-:Y:S01]  /*60f0*/  STG.E.U8 desc[UR36][R8.64], R3 ;  /* 0x0000000308007986 */ /* 0x0011e2000c101124 */
[----:B------:R-:W-:Y:S05]  /*6100*/  BRA `(.L_x_5085) ;  /* 0x0000000c007c7947 */ /* 0x000fea0003800000 */
.L_x_5083:
[----:B---3--:R-:W-:-:S06]  /*6110*/  IMAD.U32 R5, R22, 0x10000, RZ ;  /* 0x0001000016057824 */ /* 0x008fcc00078e00ff */
[----:B------:R-:W0:Y:S02]  /*6120*/  F2I.S64.TRUNC R4, R5 ;  /* 0x0000000500047311 */ /* 0x000e24000020d900 */
[----:B0-----:R0:W-:Y:S01]  /*6130*/  STG.E.U8 desc[UR36][R8.64], R4 ;  /* 0x0000000408007986 */ /* 0x0011e2000c101124 */
[----:B------:R-:W-:Y:S05]  /*6140*/  BRA `(.L_x_5085) ;  /* 0x0000000c006c7947 */ /* 0x000fea0003800000 */
.L_x_5082:
[----:B------:R-:W-:-:S13]  /*6150*/  ISETP.NE.AND P0, PT, R0, 0x2, PT ;  /* 0x000000020000780c */ /* 0x000fda0003f05270 */
[----:B------:R-:W-:Y:S05]  /*6160*/  @!P0 BRA `(.L_x_5086) ;  /* 0x0000000000308947 */ /* 0x000fea0003800000 */
[----:B------:R-:W-:-:S13]  /*6170*/  ISETP.NE.AND P0, PT, R0, 0x3, PT ;  /* 0x000000030000780c */ /* 0x000fda0003f05270 */
[----:B------:R-:W-:Y:S05]  /*6180*/  @!P0 BRA `(.L_x_5087) ;  /* 0x0000000000188947 */ /* 0x000fea0003800000 */
[----:B------:R-:W-:-:S13]  /*6190*/  ISETP.NE.AND P0, PT, R0, 0x4, PT ;  /* 0x000000040000780c */ /* 0x000fda0003f05270 */
[----:B------:R-:W-:Y:S05]  /*61a0*/  @P0 BRA `(.L_x_5084) ;  /* 0x0000000800780947 */ /* 0x000fea0003800000 */
[----:B---3--:R-:W-:-:S06]  /*61b0*/  IMAD.U32 R4, R22, 0x10000, RZ ;  /* 0x0001000016047824 */ /* 0x008fcc00078e00ff */
[----:B------:R-:W0:Y:S02]  /*61c0*/  F2I.S64.TRUNC R4, R4 ;  /* 0x0000000400047311 */ /* 0x000e24000020d900 */
[----:B0-----:R0:W-:Y:S01]  /*61d0*/  STG.E.64 desc[UR36][R8.64], R4 ;  /* 0x0000000408007986 */ /* 0x0011e2000c101b24 */
[----:B------:R-:W-:Y:S05]  /*61e0*/  BRA `(.L_x_5085) ;  /* 0x0000000c00447947 */ /* 0x000fea0003800000 */
.L_x_5087:
[----:B---3--:R-:W-:-:S04]  /*61f0*/  IMAD.U32 R22, R22, 0x10000, RZ ;  /* 0x0001000016167824 */ /* 0x008fc800078e00ff */
[----:B------:R-:W0:Y:S02]  /*6200*/  F2I.FTZ.TRUNC.NTZ R3, R22 ;  /* 0x0000001600037305 */ /* 0x000e24000021f100 */
[----:B0-----:R0:W-:Y:S01]  /*6210*/  STG.E desc[UR36][R8.64], R3 ;  /* 0x0000000308007986 */ /* 0x0011e2000c101924 */
[----:B------:R-:W-:Y:S05]  /*6220*/  BRA `(.L_x_5085) ;  /* 0x0000000c00347947 */ /* 0x000fea0003800000 */
.L_x_5086:
[----:B---3--:R-:W-:-:S04]  /*6230*/  IMAD.U32 R22, R22, 0x10000, RZ ;  /* 0x0001000016167824 */ /* 0x008fc800078e00ff */
[----:B------:R-:W0:Y:S02]  /*6240*/  F2I.FTZ.TRUNC.NTZ R3, R22 ;  /* 0x0000001600037305 */ /* 0x000e24000021f100 */
[----:B0-----:R0:W-:Y:S01]  /*6250*/  STG.E.U16 desc[UR36][R8.64], R3 ;  /* 0x0000000308007986 */ /* 0x0011e2000c101524 */
[----:B------:R-:W-:Y:S05]  /*6260*/  BRA `(.L_x_5085) ;  /* 0x0000000c00247947 */ /* 0x000fea0003800000 */
.L_x_5081:
[----:B------:R-:W-:-:S13]  /*6270*/  ISETP.GT.AND P0, PT, R0, 0x6, PT ;  /* 0x000000060000780c */ /* 0x000fda0003f04270 */
[----:B------:R-:W-:Y:S05]  /*6280*/  @P0 BRA `(.L_x_5088) ;  /* 0x00000000002c0947 */ /* 0x000fea0003800000 */
[----:B------:R-:W-:-:S13]  /*6290*/  ISETP.NE.AND P0, PT, R0, 0x5, PT ;  /* 0x000000050000780c */ /* 0x000fda0003f05270 */
[----:B------:R-:W-:Y:S05]  /*62a0*/  @!P0 BRA `(.L_x_5089) ;  /* 0x0000000000148947 */ /* 0x000fea0003800000 */
[----:B------:R-:W-:-:S13]  /*62b0*/  ISETP.NE.AND P0, PT, R0, 0x6, PT ;  /* 0x000000060000780c */ /* 0x000fda0003f05270 */
[----:B------:R-:W-:Y:S05]  /*62c0*/  @P0 BRA `(.L_x_5084) ;  /* 0x0000000800300947 */ /* 0x000fea0003800000 */
[----:B---3--:R-:W-:-:S05]  /*62d0*/  IMAD.U32 R3, R22, 0x10000, RZ ;  /* 0x0001000016037824 */ /* 0x008fca00078e00ff */
[----:B------:R0:W-:Y:S01]  /*62e0*/  STG.E desc[UR36][R8.64], R3 ;  /* 0x0000000308007986 */ /* 0x0001e2000c101924 */
[----:B------:R-:W-:Y:S05]  /*62f0*/  BRA `(.L_x_5085) ;  /* 0x0000000c00007947 */ /* 0x000fea0003800000 */
.L_x_5089:
[----:B---3--:R-:W-:-:S05]  /*6300*/  IMAD.U32 R0, R22, 0x10000, RZ ;  /* 0x0001000016007824 */ /* 0x008fca00078e00ff */
[----:B------:R-:W-:-:S05]  /*6310*/  F2FP.F16.F32.PACK_AB R0, RZ, R0 ;  /* 0x00000000ff00723e */ /* 0x000fca00000000ff */
[----:B------:R0:W-:Y:S01]  /*6320*/  STG.E.U16 desc[UR36][R8.64], R0 ;  /* 0x0000000008007986 */ /* 0x0001e2000c101524 */
[----:B------:R-:W-:Y:S05]  /*6330*/  BRA `(.L_x_5085) ;  /* 0x0000000800f07947 */ /* 0x000fea0003800000 */
.L_x_5088:
[----:B------:R-:W-:-:S13]  /*6340*/  ISETP.NE.AND P0, PT, R0, 0x7, PT ;  /* 0x000000070000780c */ /* 0x000fda0003f05270 */
[----:B------:R-:W-:Y:S05]  /*6350*/  @!P0 BRA `(.L_x_5090) ;  /* 0x0000000000348947 */ /* 0x000fea0003800000 */
[----:B------:R-:W-:-:S13]  /*6360*/  ISETP.NE.AND P0, PT, R0, 0x8, PT ;  /* 0x000000080000780c */ /* 0x000fda0003f05270 */
[----:B------:R-:W-:Y:S05]  /*6370*/  @!P0 BRA `(.L_x_5091) ;  /* 0x0000000000188947 */ /* 0x000fea0003800000 */
[----:B------:R-:W-:-:S13]  /*6380*/  ISETP.NE.AND P0, PT, R0, 0x9, PT ;  /* 0x000000090000780c */ /* 0x000fda0003f05270 */
[----:B------:R-:W-:Y:S05]  /*6390*/  @P0 BRA `(.L_x_5084) ;  /* 0x0000000400fc0947 */ /* 0x000fea0003800000 */
[----:B---3--:R-:W-:Y:S02]  /*63a0*/  IMAD.U32 R22, R22, 0x10000, RZ ;  /* 0x0001000016167824 */ /* 0x008fe400078e00ff */
[----:B------:R-:W-:-:S05]  /*63b0*/  IMAD.MOV.U32 R23, RZ, RZ, RZ ;  /* 0x000000ffff177224 */ /* 0x000fca00078e00ff */
[----:B------:R0:W-:Y:S01]  /*63c0*/  STG.E.64 desc[UR36][R8.64], R22 ;  /* 0x0000001608007986 */ /* 0x0001e2000c101b24 */
[----:B------:R-:W-:Y:S05]  /*63d0*/  BRA `(.L_x_5085) ;  /* 0x0000000800c87947 */ /* 0x000fea0003800000 */
.L_x_5091:
[----:B---3--:R-:W-:-:S05]  /*63e0*/  IMAD.U32 R22, R22, 0x10000, RZ ;  /* 0x0001000016167824 */ /* 0x008fca00078e00ff */
[----:B------:R-:W-:-:S04]  /*63f0*/  F2FP.F16.F32.PACK_AB R3, RZ, R22 ;  /* 0x00000016ff03723e */ /* 0x000fc800000000ff */
[----:B------:R-:W-:-:S05]  /*6400*/  PRMT R3, R3, 0x5410, RZ ;  /* 0x0000541003037816 */ /* 0x000fca00000000ff */
[----:B------:R0:W-:Y:S01]  /*6410*/  STG.E desc[UR36][R8.64], R3 ;  /* 0x0000000308007986 */ /* 0x0001e2000c101924 */
[----:B------:R-:W-:Y:S05]  /*6420*/  BRA `(.L_x_5085) ;  /* 0x0000000800b47947 */ /* 0x000fea0003800000 */
.L_x_5090:
[----:B---3--:R-:W-:-:S04]  /*6430*/  IMAD.U32 R4, R22, 0x10000, RZ ;  /* 0x0001000016047824 */ /* 0x008fc800078e00ff */
[----:B------:R-:W-:-:S06]  /*6440*/  FMUL.FTZ R4, R4, 1 ;  /* 0x3f80000004047820 */ /* 0x000fcc0000410000 */
[----:B------:R-:W0:Y:S02]  /*6450*/  F2F.F64.F32 R4, R4 ;  /* 0x0000000400047310 */ /* 0x000e240000201800 */
[----:B0-----:R0:W-:Y:S01]  /*6460*/  STG.E.64 desc[UR36][R8.64], R4 ;  /* 0x0000000408007986 */ /* 0x0011e2000c101b24 */
[----:B------:R-:W-:Y:S05]  /*6470*/  BRA `(.L_x_5085) ;  /* 0x0000000800a07947 */ /* 0x000fea0003800000 */
.L_x_5080:
        /* <DEDUP_REMOVED lines=10> */
[----:B---3--:R-:W-:-:S06]  /*6520*/  IMAD.U32 R3, R22, 0x10000, RZ ;  /* 0x0001000016037824 */ /* 0x008fcc00078e00ff */
[----:B------:R-:W0:Y:S02]  /*6530*/  F2I.FTZ.U32.TRUNC.NTZ R3, R3 ;  /* 0x0000000300037305 */ /* 0x000e24000021f000 */
[----:B0-----:R0:W-:Y:S01]  /*6540*/  STG.E.U16 desc[UR36][R8.64], R3 ;  /* 0x0000000308007986 */ /* 0x0011e2000c101524 */
[----:B------:R-:W-:Y:S05]  /*6550*/  BRA `(.L_x_5085) ;  /* 0x0000000800687947 */ /* 0x000fea0003800000 */
.L_x_5095:
[----:B---3--:R-:W-:Y:S01]  /*6560*/  IMAD.U32 R5, R22, 0x10000, RZ ;  /* 0x0001000016057824 */ /* 0x008fe200078e00ff */
        /* <DEDUP_REMOVED lines=16> */
.L_x_5098:
[----:B------:R-:W-:-:S04]  /*6670*/  SHF.R.U32.HI R3, RZ, 0x18, R5 ;  /* 0x00000018ff037819 */ /* 0x000fc80000011605 */
[----:B------:R-:W-:-:S04]  /*6680*/  LOP3.LUT R0, R0, 0x80, R3, 0xf8, !PT ;  /* 0x0000008000007812 */ /* 0x000fc800078ef803 */
[----:B------:R-:W-:-:S07]  /*6690*/  PRMT R4, R0, 0x7610, R4 ;  /* 0x0000761000047816 */ /* 0x000fce0000000004 */
.L_x_5097:
[----:B------:R-:W-:Y:S05]  /*66a0*/  BSYNC.RECONVERGENT B0 ;  /* 0x0000000000007941 */ /* 0x000fea0003800200 */
.L_x_5096:
[----:B------:R0:W-:Y:S01]  /*66b0*/  STG.E.U8 desc[UR36][R8.64], R4 ;  /* 0x0000000408007986 */ /* 0x0001e2000c101124 */
[----:B------:R-:W-:Y:S05]  /*66c0*/  BRA `(.L_x_5085) ;  /* 0x00000008000c7947 */ /* 0x000fea0003800000 */
.L_x_5094:
        /* <DEDUP_REMOVED lines=17> */
.L_x_5101:
[----:B------:R-:W-:-:S04]  /*67e0*/  SHF.R.U32.HI R3, RZ, 0x18, R5 ;  /* 0x00000018ff037819 */ /* 0x000fc80000011605 */
[----:B------:R-:W-:-:S04]  /*67f0*/  LOP3.LUT R0, R0, 0x80, R3, 0xf8, !PT ;  /* 0x0000008000007812 */ /* 0x000fc800078ef803 */
[----:B------:R-:W-:-:S07]  /*6800*/  PRMT R4, R0, 0x7610, R4 ;  /* 0x0000761000047816 */ /* 0x000fce0000000004 */
.L_x_5100:
[----:B------:R-:W-:Y:S05]  /*6810*/  BSYNC.RECONVERGENT B0 ;  /* 0x0000000000007941 */ /* 0x000fea0003800200 */
.L_x_5099:
[----:B------:R0:W-:Y:S01]  /*6820*/  STG.E.U8 desc[UR36][R8.64], R4 ;  /* 0x0000000408007986 */ /* 0x0001e2000c101124 */
[----:B------:R-:W-:Y:S05]  /*6830*/  BRA `(.L_x_5085) ;  /* 0x0000000400b07947 */ /* 0x000fea0003800000 */
.L_x_5093:
[----:B------:R-:W-:-:S13]  /*6840*/  ISETP.NE.AND P0, PT, R0, 0x1c, PT ;  /* 0x0000001c0000780c */ /* 0x000fda0003f05270 */
[----:B------:R-:W-:Y:S05]  /*6850*/  @!P0 BRA `(.L_x_5102) ;  /* 0x0000000000608947 */ /* 0x000fea0003800000 */
[----:B------:R-:W-:-:S13]  /*6860*/  ISETP.NE.AND P0, PT, R0, 0x1d, PT ;  /* 0x0000001d0000780c */ /* 0x000fda0003f05270 */
[----:B------:R-:W-:Y:S05]  /*6870*/  @!P0 BRA `(.L_x_5103) ;  /* 0x0000000000488947 */ /* 0x000fea0003800000 */
[----:B------:R-:W-:-:S13]  /*6880*/  ISETP.NE.AND P0, PT, R0, 0x2c, PT ;  /* 0x0000002c0000780c */ /* 0x000fda0003f05270 */
[----:B------:R-:W-:Y:S05]  /*6890*/  @P0 BRA `(.L_x_5084) ;  /* 0x0000000000bc0947 */ /* 0x000fea0003800000 */
[----:B---3--:R-:W-:-:S05]  /*68a0*/  IMAD.U32 R22, R22, 0x10000, RZ ;  /* 0x0001000016167824 */ /* 0x008fca00078e00ff */
        /* <DEDUP_REMOVED lines=15> */
.L_x_5103:
[----:B---3--:R-:W-:-:S06]  /*69a0*/  IMAD.U32 R4, R22, 0x10000, RZ ;  /* 0x0001000016047824 */ /* 0x008fcc00078e00ff */
[----:B------:R-:W0:Y:S02]  /*69b0*/  F2I.U64.TRUNC R4, R4 ;  /* 0x0000000400047311 */ /* 0x000e24000020d800 */
[----:B0-----:R0:W-:Y:S01]  /*69c0*/  STG.E.64 desc[UR36][R8.64], R4 ;  /* 0x0000000408007986 */ /* 0x0011e2000c101b24 */
[----:B------:R-:W-:Y:S05]  /*69d0*/  BRA `(.L_x_5085) ;  /* 0x0000000400487947 */ /* 0x000fea0003800000 */
.L_x_5102:
[----:B---3--:R-:W-:-:S04]  /*69e0*/  IMAD.U32 R22, R22, 0x10000, RZ ;  /* 0x0001000016167824 */ /* 0x008fc800078e00ff */
[----:B------:R-:W0:Y:S02]  /*69f0*/  F2I.FTZ.U32.TRUNC.NTZ R3, R22 ;  /* 0x0000001600037305 */ /* 0x000e24000021f000 */
[----:B0-----:R0:W-:Y:S01]  /*6a00*/  STG.E desc[UR36][R8.64], R3 ;  /* 0x0000000308007986 */ /* 0x0011e2000c101924 */
[----:B------:R-:W-:Y:S05]  /*6a10*/  BRA `(.L_x_5085) ;  /* 0x0000000400387947 */ /* 0x000fea0003800000 */
.L_x_5092:
[----:B------:R-:W-:-:S13]  /*6a20*/  ISETP.GT.AND P0, PT, R0, 0xe, PT ;  /* 0x0000000e0000780c */ /* 0x000fda0003f04270 */
[----:B------:R-:W-:Y:S05]  /*6a30*/  @P0 BRA `(.L_x_5104) ;  /* 0x00000000003c0947 */ /* 0x000fea0003800000 */
[----:B------:R-:W-:-:S13]  /*6a40*/  ISETP.NE.AND P0, PT, R0, 0xa, PT ;  /* 0x0000000a0000780c */ /* 0x000fda0003f05270 */
[----:B------:R-:W-:Y:S05]  /*6a50*/  @!P0 BRA `(.L_x_5105) ;  /* 0x00000000001c8947 */ /* 0x000fea0003800000 */
[----:B------:R-:W-:-:S13]  /*6a60*/  ISETP.NE.AND P0, PT, R0, 0xb, PT ;  /* 0x0000000b0000780c */ /* 0x000fda0003f05270 */
[----:B------:R-:W-:Y:S05]  /*6a70*/  @P0 BRA `(.L_x_5084) ;  /* 0x0000000000440947 */ /* 0x000fea0003800000 */
[----:B---3--:R-:W-:-:S05]  /*6a80*/  IMAD.U32 R22, R22, 0x10000, RZ ;  /* 0x0001000016167824 */ /* 0x008fca00078e00ff */
[----:B------:R-:W-:-:S04]  /*6a90*/  FSETP.NEU.FTZ.AND P0, PT, R22, RZ, PT ;  /* 0x000000ff1600720b */ /* 0x000fc80003f1d000 */
[----:B------:R-:W-:-:S05]  /*6aa0*/  SEL R3, RZ, 0x1, !P0 ;  /* 0x00000001ff037807 */ /* 0x000fca0004000000 */
[----:B------:R4:W-:Y:S01]  /*6ab0*/  STG.E.U8 desc[UR36][R8.64], R3 ;  /* 0x0000000308007986 */ /* 0x0009e2000c101124 */
[----:B------:R-:W-:Y:S05]  /*6ac0*/  BRA `(.L_x_5085) ;  /* 0x00000004000c7947 */ /* 0x000fea0003800000 */
.L_x_5105:
[----:B---3--:R-:W-:Y:S01]  /*6ad0*/  IMAD.U32 R22, R22, 0x10000, RZ ;  /* 0x0001000016167824 */ /* 0x008fe200078e00ff */
[----:B------:R-:W-:-:S03]  /*6ae0*/  CS2R R6, SRZ ;  /* 0x0000000000067805 */ /* 0x000fc6000001ff00 */
[----:B------:R-:W-:-:S06]  /*6af0*/  FMUL.FTZ R4, R22, 1 ;  /* 0x3f80000016047820 */ /* 0x000fcc0000410000 */
[----:B------:R-:W0:Y:S02]  /*6b00*/  F2F.F64.F32 R4, R4 ;  /* 0x0000000400047310 */ /* 0x000e240000201800 */
[----:B0-----:R0:W-:Y:S01]  /*6b10*/  STG.E.128 desc[UR36][R8.64], R4 ;  /* 0x0000000408007986 */ /* 0x0011e2000c101d24 */
[----:B------:R-:W-:Y:S05]  /*6b20*/  BRA `(.L_x_5085) ;  /* 0x0000000000f47947 */ /* 0x000fea0003800000 */
.L_x_5104:
[----:B------:R-:W-:-:S13]  /*6b30*/  ISETP.NE.AND P0, PT, R0, 0xf, PT ;  /* 0x0000000f0000780c */ /* 0x000fda0003f05270 */
[----:B------:R-:W-:Y:S05]  /*6b40*/  @!P0 BRA `(.L_x_5106) ;  /* 0x0000000000e88947 */ /* 0x000fea0003800000 */
[----:B------:R-:W-:-:S13]  /*6b50*/  ISETP.NE.AND P0, PT, R0, 0x17, PT ;  /* 0x000000170000780c */ /* 0x000fda0003f05270 */
[----:B------:R-:W-:Y:S05]  /*6b60*/  @!P0 BRA `(.L_x_5107) ;  /* 0x0000000000908947 */ /* 0x000fea0003800000 */
[----:B------:R-:W-:-:S13]  /*6b70*/  ISETP.NE.AND P0, PT, R0, 0x18, PT ;  /* 0x000000180000780c */ /* 0x000fda0003f05270 */
[----:B------:R-:W-:Y:S05]  /*6b80*/  @!P0 BRA `(.L_x_5108) ;  /* 0x0000000000448947 */ /* 0x000fea0003800000 */
.L_x_5084:
[----:B------:R-:W-:Y:S01]  /*6b90*/  MOV R14, 0x0 ;  /* 0x00000000000e7802 */ /* 0x000fe20000000f00 */
[----:B------:R-:W0:Y:S01]  /*6ba0*/  LDCU.64 UR4, c[0x4][0x128] ;  /* 0x01002500ff0477ac */ /* 0x000e220008000a00 */
[----:B------:R-:W-:Y:S02]  /*6bb0*/  IMAD.MOV.U32 R8, RZ, RZ, 0x65 ;  /* 0x00000065ff087424 */ /* 0x000fe400078e00ff */
[----:B------:R-:W-:Y:S01]  /*6bc0*/  IMAD.MOV.U32 R12, RZ, RZ, 0x1 ;  /* 0x00000001ff0c7424 */ /* 0x000fe200078e00ff */
[----:B------:R-:W2:Y:S01]  /*6bd0*/  LDCU.64 UR6, c[0x4][0x130] ;  /* 0x01002600ff0677ac */ /* 0x000ea20008000a00 */
[----:B------:R-:W4:Y:S01]  /*6be0*/  LDC.64 R14, c[0x4][R14] ;  /* 0x010000000e0e7b82 */ /* 0x000f220000000a00 */
[----:B------:R-:W-:Y:S01]  /*6bf0*/  IMAD.MOV.U32 R13, RZ, RZ, RZ ;  /* 0x000000ffff0d7224 */ /* 0x000fe200078e00ff */
[----:B------:R-:W5:Y:S01]  /*6c00*/  LDCU.64 UR8, c[0x4][0x40] ;  /* 0x01000800ff0877ac */ /* 0x000f620008000a00 */
[----:B0-----:R-:W-:Y:S02]  /*6c10*/  IMAD.U32 R4, RZ, RZ, UR4 ;  /* 0x00000004ff047e24 */ /* 0x001fe4000f8e00ff */
[----:B------:R-:W-:-:S02]  /*6c20*/  IMAD.U32 R5, RZ, RZ, UR5 ;  /* 0x00000005ff057e24 */ /* 0x000fc4000f8e00ff */
[----:B--2---:R-:W-:Y:S02]  /*6c30*/  IMAD.U32 R6, RZ, RZ, UR6 ;  /* 0x00000006ff067e24 */ /* 0x004fe4000f8e00ff */
[----:B------:R-:W-:Y:S02]  /*6c40*/  IMAD.U32 R7, RZ, RZ, UR7 ;  /* 0x00000007ff077e24 */ /* 0x000fe4000f8e00ff */
[----:B-----5:R-:W-:Y:S02]  /*6c50*/  IMAD.U32 R10, RZ, RZ, UR8 ;  /* 0x00000008ff0a7e24 */ /* 0x020fe4000f8e00ff */
[----:B------:R-:W-:-:S07]  /*6c60*/  IMAD.U32 R11, RZ, RZ, UR9 ;  /* 0x00000009ff0b7e24 */ /* 0x000fce000f8e00ff */
[----:B------:R-:W-:-:S07]  /*6c70*/  LEPC R20, `(.L_x_5109) ;  /* 0x000000001014794e */ /* 0x000fce0000000000 */
[----:B-1-34-:R-:W-:Y:S05]  /*6c80*/  CALL.ABS.NOINC R14 ;  /* 0x000000000e007343 */ /* 0x01afea0003c00000 */
.L_x_5109:
[----:B------:R-:W-:Y:S05]  /*6c90*/  BRA `(.L_x_5085) ;  /* 0x0000000000987947 */ /* 0x000fea0003800000 */
.L_x_5108:
[----:B---3--:R-:W-:Y:S01]  /*6ca0*/  IMAD.U32 R5, R22, 0x10000, RZ ;  /* 0x0001000016057824 */ /* 0x008fe200078e00ff */
        /* <DEDUP_REMOVED lines=12> */
.L_x_5111:
[----:B------:R-:W-:Y:S05]  /*6d70*/  BSYNC.RECONVERGENT B0 ;  /* 0x0000000000007941 */ /* 0x000fea0003800200 */
.L_x_5110:
[----:B------:R-:W-:-:S05]  /*6d80*/  LOP3.LUT R3, R0, 0x80, R3, 0xf8, !PT ;  /* 0x0000008000037812 */ /* 0x000fca00078ef803 */
[----:B------:R2:W-:Y:S01]  /*6d90*/  STG.E.U8 desc[UR36][R8.64], R3 ;  /* 0x0000000308007986 */ /* 0x0005e2000c101124 */
[----:B------:R-:W-:Y:S05]  /*6da0*/  BRA `(.L_x_5085) ;  /* 0x0000000000547947 */ /* 0x000fea0003800000 */
.L_x_5107:
[----:B---3--:R-:W-:Y:S01]  /*6db0*/  IMAD.U32 R3, R22, 0x10000, RZ ;  /* 0x0001000016037824 */ /* 0x008fe200078e00ff */
        /* <DEDUP_REMOVED lines=11> */
.L_x_5113:
[----:B------:R-:W-:Y:S01]  /*6e70*/  IMAD.MOV.U32 R0, RZ, RZ, 0x7f ;  /* 0x0000007fff007424 */ /* 0x000fe200078e00ff */
[----:B------:R-:W-:-:S04]  /*6e80*/  ISETP.GT.U32.AND P0, PT, R4, 0x7f800000, PT ;  /* 0x7f8000000400780c */ /* 0x000fc80003f04070 */
[----:B------:R-:W-:-:S09]  /*6e90*/  SEL R0, R0, 0x7c, P0 ;  /* 0x0000007c00007807 */ /* 0x000fd20000000000 */
.L_x_5114:
[----:B------:R-:W-:Y:S05]  /*6ea0*/  BSYNC.RECONVERGENT B0 ;  /* 0x0000000000007941 */ /* 0x000fea0003800200 */
.L_x_5112:
[----:B------:R-:W-:-:S04]  /*6eb0*/  SHF.R.U32.HI R3, RZ, 0x18, R3 ;  /* 0x00000018ff037819 */ /* 0x000fc80000011603 */
[----:B------:R-:W-:-:S05]  /*6ec0*/  LOP3.LUT R3, R0, 0x80, R3, 0xf8, !PT ;  /* 0x0000008000037812 */ /* 0x000fca00078ef803 */
[----:B------:R3:W-:Y:S01]  /*6ed0*/  STG.E.U8 desc[UR36][R8.64], R3 ;  /* 0x0000000308007986 */ /* 0x0007e2000c101124 */
[----:B------:R-:W-:Y:S05]  /*6ee0*/  BRA `(.L_x_5085) ;  /* 0x0000000000047947 */ /* 0x000fea0003800000 */
.L_x_5106:
[----:B---3--:R0:W-:Y:S02]  /*6ef0*/  STG.E.U16 desc[UR36][R8.64], R22 ;  /* 0x0000001608007986 */ /* 0x0081e4000c101524 */
.L_x_5085:
[----:B------:R-:W-:-:S05]  /*6f00*/  VIADD R25, R25, 0x80 ;  /* 0x0000008019197836 */ /* 0x000fca0000000000 */
[----:B------:R-:W-:-:S13]  /*6f10*/  ISETP.GE.AND P0, PT, R25, R16, PT ;  /* 0x000000101900720c */ /* 0x000fda0003f06270 */
[----:B------:R-:W-:Y:S05]  /*6f20*/  @P0 BRA `(.L_x_5079) ;  /* 0x0000000c00d80947 */ /* 0x000fea0003800000 */
[----:B------:R-:W5:Y:S01]  /*6f30*/  LDCU UR4, c[0x0][0x3c0] ;  /* 0x00007800ff0477ac */ /* 0x000f620008000800 */
[----:B0-234-:R-:W0:Y:S01]  /*6f40*/  LDC.64 R8, c[0x0][0x3a0] ;  /* 0x0000e800ff087b82 */ /* 0x01de220000000a00 */
        /* <DEDUP_REMOVED lines=20> */
.L_x_5118:
[----:B------:R-:W-:-:S06]  /*7090*/  IMAD.U32 R5, R17, 0x10000, RZ ;  /* 0x0001000011057824 */ /* 0x000fcc00078e00ff */
[----:B------:R-:W0:Y:S02]  /*70a0*/  F2I.S64.TRUNC R4, R5 ;  /* 0x0000000500047311 */ /* 0x000e24000020d900 */
[----:B0-----:R0:W-:Y:S01]  /*70b0*/  STG.E.U8 desc[UR36][R8.64], R4 ;  /* 0x0000000408007986 */ /* 0x0011e2000c101124 */
[----:B------:R-:W-:Y:S05]  /*70c0*/  BRA `(.L_x_5120) ;  /* 0x0000000c006c7947 */ /* 0x000fea0003800000 */
.L_x_5117:
        /* <DEDUP_REMOVED lines=10> */
.L_x_5122:
[----:B------:R-:W-:-:S06]  /*7170*/  IMAD.U32 R17, R17, 0x10000, RZ ;  /* 0x0001000011117824 */ /* 0x000fcc00078e00ff */
[----:B------:R-:W0:Y:S02]  /*7180*/  F2I.FTZ.TRUNC.NTZ R17, R17 ;  /* 0x0000001100117305 */ /* 0x000e24000021f100 */
[----:B0-----:R0:W-:Y:S01]  /*7190*/  STG.E desc[UR36][R8.64], R17 ;  /* 0x0000001108007986 */ /* 0x0011e2000c101924 */
[----:B------:R-:W-:Y:S05]  /*71a0*/  BRA `(.L_x_5120) ;  /* 0x0000000c00347947 */ /* 0x000fea0003800000 */
.L_x_5121:
[----:B------:R-:W-:-:S06]  /*71b0*/  IMAD.U32 R17, R17, 0x10000, RZ ;  /* 0x0001000011117824 */ /* 0x000fcc00078e00ff */
[----:B------:R-:W0:Y:S02]  /*71c0*/  F2I.FTZ.TRUNC.NTZ R17, R17 ;  /* 0x0000001100117305 */ /* 0x000e24000021f100 */
[----:B0-----:R0:W-:Y:S01]  /*71d0*/  STG.E.U16 desc[UR36][R8.64], R17 ;  /* 0x0000001108007986 */ /* 0x0011e2000c101524 */
[----:B------:R-:W-:Y:S05]  /*71e0*/  BRA `(.L_x_5120) ;  /* 0x0000000c00247947 */ /* 0x000fea0003800000 */
.L_x_5116:
        /* <DEDUP_REMOVED lines=9> */
.L_x_5124:
[----:B------:R-:W-:-:S05]  /*7280*/  IMAD.U32 R0, R17, 0x10000, RZ ;  /* 0x0001000011007824 */ /* 0x000fca00078e00ff */
[----:B------:R-:W-:-:S05]  /*7290*/  F2FP.F16.F32.PACK_AB R0, RZ, R0 ;  /* 0x00000000ff00723e */ /* 0x000fca00000000ff */
[----:B------:R0:W-:Y:S01]  /*72a0*/  STG.E.U16 desc[UR36][R8.64], R0 ;  /* 0x0000000008007986 */ /* 0x0001e2000c101524 */
[----:B------:R-:W-:Y:S05]  /*72b0*/  BRA `(.L_x_5120) ;  /* 0x0000000800f07947 */ /* 0x000fea0003800000 */
.L_x_5123:
        /* <DEDUP_REMOVED lines=10> */
.L_x_5126:
[----:B------:R-:W-:-:S05]  /*7360*/  IMAD.U32 R17, R17, 0x10000, RZ ;  /* 0x0001000011117824 */ /* 0x000fca00078e00ff */
[----:B------:R-:W-:-:S04]  /*7370*/  F2FP.F16.F32.PACK_AB R3, RZ, R17 ;  /* 0x00000011ff03723e */ /* 0x000fc800000000ff */
[----:B------:R-:W-:-:S05]  /*7380*/  PRMT R3, R3, 0x5410, RZ ;  /* 0x0000541003037816 */ /* 0x000fca00000000ff */
[----:B------:R0:W-:Y:S01]  /*7390*/  STG.E desc[UR36][R8.64], R3 ;  /* 0x0000000308007986 */ /* 0x0001e2000c101924 */
[----:B------:R-:W-:Y:S05]  /*73a0*/  BRA `(.L_x_5120) ;  /* 0x0000000800b47947 */ /* 0x000fea0003800000 */
.L_x_5125:
[----:B------:R-:W-:-:S04]  /*73b0*/  IMAD.U32 R4, R17, 0x10000, RZ ;  /* 0x0001000011047824 */ /* 0x000fc800078e00ff */
[----:B------:R-:W-:-:S06]  /*73c0*/  FMUL.FTZ R4, R4, 1 ;  /* 0x3f80000004047820 */ /* 0x000fcc0000410000 */
[----:B------:R-:W0:Y:S02]  /*73d0*/  F2F.F64.F32 R4, R4 ;  /* 0x0000000400047310 */ /* 0x000e240000201800 */
[----:B0-----:R0:W-:Y:S01]  /*73e0*/  STG.E.64 desc[UR36][R8.64], R4 ;  /* 0x0000000408007986 */ /* 0x0011e2000c101b24 */
[----:B------:R-:W-:Y:S05]  /*73f0*/  BRA `(.L_x_5120) ;  /* 0x0000000800a07947 */ /* 0x000fea0003800000 */
.L_x_5115:
        /* <DEDUP_REMOVED lines=14> */
.L_x_5130:
        /* <DEDUP_REMOVED lines=17> */
.L_x_5133:
[----:B------:R-:W-:-:S04]  /*75f0*/  SHF.R.U32.HI R3, RZ, 0x18, R17 ;  /* 0x00000018ff037819 */ /* 0x000fc80000011611 */
[----:B------:R-:W-:-:S04]  /*7600*/  LOP3.LUT R0, R0, 0x80, R3, 0xf8, !PT ;  /* 0x0000008000007812 */ /* 0x000fc800078ef803 */
[----:B------:R-:W-:-:S07]  /*7610*/  PRMT R4, R0, 0x7610, R4 ;  /* 0x0000761000047816 */ /* 0x000fce0000000004 */
.L_x_5132:
[----:B------:R-:W-:Y:S05]  /*7620*/  BSYNC.RECONVERGENT B0 ;  /* 0x0000000000007941 */ /* 0x000fea0003800200 */
.L_x_5131:
[----:B------:R4:W-:Y:S01]  /*7630*/  STG.E.U8 desc[UR36][R8.64], R4 ;  /* 0x0000000408007986 */ /* 0x0009e2000c101124 */
[----:B------:R-:W-:Y:S05]  /*7640*/  BRA `(.L_x_5120) ;  /* 0x00000008000c7947 */ /* 0x000fea0003800000 */
.L_x_5129:
        /* <DEDUP_REMOVED lines=17> */
.L_x_5136:
[----:B------:R-:W-:-:S04]  /*7760*/  SHF.R.U32.HI R3, RZ, 0x18, R17 ;  /* 0x00000018ff037819 */ /* 0x000fc80000011611 */
[----:B------:R-:W-:-:S04]  /*7770*/  LOP3.LUT R0, R0, 0x80, R3, 0xf8, !PT ;  /* 0x0000008000007812 */ /* 0x000fc800078ef803 */
[----:B------:R-:W-:-:S07]  /*7780*/  PRMT R4, R0, 0x7610, R4 ;  /* 0x0000761000047816 */ /* 0x000fce0000000004 */
.L_x_5135:
[----:B------:R-:W-:Y:S05]  /*7790*/  BSYNC.RECONVERGENT B0 ;  /* 0x0000000000007941 */ /* 0x000fea0003800200 */
.L_x_5134:
[----:B------:R0:W-:Y:S01]  /*77a0*/  STG.E.U8 desc[UR36][R8.64], R4 ;  /* 0x0000000408007986 */ /* 0x0001e2000c101124 */
[----:B------:R-:W-:Y:S05]  /*77b0*/  BRA `(.L_x_5120) ;  /* 0x0000000400b07947 */ /* 0x000fea0003800000 */
.L_x_5128:
        /* <DEDUP_REMOVED lines=22> */
.L_x_5138:
[----:B------:R-:W-:-:S06]  /*7920*/  IMAD.U32 R4, R17, 0x10000, RZ ;  /* 0x0001000011047824 */ /* 0x000fcc00078e00ff */
[----:B------:R-:W0:Y:S02]  /*7930*/  F2I.U64.TRUNC R4, R4 ;  /* 0x0000000400047311 */ /* 0x000e24000020d800 */
[----:B0-----:R2:W-:Y:S01]  /*7940*/  STG.E.64 desc[UR36][R8.64], R4 ;  /* 0x0000000408007986 */ /* 0x0015e2000c101b24 */
[----:B------:R-:W-:Y:S05]  /*7950*/  BRA `(.L_x_5120) ;  /* 0x0000000400487947 */ /* 0x000fea0003800000 */
.L_x_5137:
[----:B------:R-:W-:-:S06]  /*7960*/  IMAD.U32 R17, R17, 0x10000, RZ ;  /* 0x0001000011117824 */ /* 0x000fcc00078e00ff */
[----:B------:R-:W0:Y:S02]  /*7970*/  F2I.FTZ.U32.TRUNC.NTZ R17, R17 ;  /* 0x0000001100117305 */ /* 0x000e24000021f000 */
[----:B0-----:R0:W-:Y:S01]  /*7980*/  STG.E desc[UR36][R8.64], R17 ;  /* 0x0000001108007986 */ /* 0x0011e2000c101924 */
[----:B------:R-:W-:Y:S05]  /*7990*/  BRA `(.L_x_5120) ;  /* 0x0000000400387947 */ /* 0x000fea0003800000 */
.L_x_5127:
        /* <DEDUP_REMOVED lines=11> */
.L_x_5140:
[----:B------:R-:W-:Y:S01]  /*7a50*/  IMAD.U32 R17, R17, 0x10000, RZ ;  /* 0x0001000011117824 */ /* 0x000fe200078e00ff */
[----:B------:R-:W-:-:S03]  /*7a60*/  CS2R R6, SRZ ;  /* 0x0000000000067805 */ /* 0x000fc6000001ff00 */
[----:B------:R-:W-:-:S06]  /*7a70*/  FMUL.FTZ R4, R17, 1 ;  /* 0x3f80000011047820 */ /* 0x000fcc0000410000 */
[----:B------:R-:W0:Y:S02]  /*7a80*/  F2F.F64.F32 R4, R4 ;  /* 0x0000000400047310 */ /* 0x000e240000201800 */
[----:B0-----:R0:W-:Y:S01]  /*7a90*/  STG.E.128 desc[UR36][R8.64], R4 ;  /* 0x0000000408007986 */ /* 0x0011e2000c101d24 */
[----:B------:R-:W-:Y:S05]  /*7aa0*/  BRA `(.L_x_5120) ;  /* 0x0000000000f47947 */ /* 0x000fea0003800000 */
.L_x_5139:
[----:B------:R-:W-:-:S13]  /*7ab0*/  ISETP.NE.AND P0, PT, R0, 0xf, PT ;  /* 0x0000000f0000780c */ /* 0x000fda0003f05270 */
[----:B------:R-:W-:Y:S05]  /*7ac0*/  @!P0 BRA `(.L_x_5141) ;  /* 0x0000000000e88947 */ /* 0x000fea0003800000 */
[----:B------:R-:W-:-:S13]  /*7ad0*/  ISETP.NE.AND P0, PT, R0, 0x17, PT ;  /* 0x000000170000780c */ /* 0x000fda0003f05270 */
[----:B------:R-:W-:Y:S05]  /*7ae0*/  @!P0 BRA `(.L_x_5142) ;  /* 0x0000000000908947 */ /* 0x000fea0003800000 */
[----:B------:R-:W-:-:S13]  /*7af0*/  ISETP.NE.AND P0, PT, R0, 0x18, PT ;  /* 0x000000180000780c */ /* 0x000fda0003f05270 */
[----:B------:R-:W-:Y:S05]  /*7b00*/  @!P0 BRA `(.L_x_5143) ;  /* 0x0000000000448947 */ /* 0x000fea0003800000 */
.L_x_5119:
        /* <DEDUP_REMOVED lines=15> */
[----:B-1-3--:R-:W-:Y:S05]  /*7c00*/  CALL.ABS.NOINC R14 ;  /* 0x000000000e007343 */ /* 0x00afea0003c00000 */
.L_x_5144:
[----:B------:R-:W-:Y:S05]  /*7c10*/  BRA `(.L_x_5120) ;  /* 0x0000000000987947 */ /* 0x000fea0003800000 */
.L_x_5143:
        /* <DEDUP_REMOVED lines=13> */
.L_x_5146:
[----:B------:R-:W-:Y:S05]  /*7cf0*/  BSYNC.RECONVERGENT B0 ;  /* 0x0000000000007941 */ /* 0x000fea0003800200 */
.L_x_5145:
[----:B------:R-:W-:-:S05]  /*7d00*/  LOP3.LUT R3, R0, 0x80, R3, 0xf8, !PT ;  /* 0x0000008000037812 */ /* 0x000fca00078ef803 */
[----:B------:R0:W-:Y:S01]  /*7d10*/  STG.E.U8 desc[UR36][R8.64], R3 ;  /* 0x0000000308007986 */ /* 0x0001e2000c101124 */
[----:B------:R-:W-:Y:S05]  /*7d20*/  BRA `(.L_x_5120) ;  /* 0x0000000000547947 */ /* 0x000fea0003800000 */
.L_x_5142:
        /* <DEDUP_REMOVED lines=12> */
.L_x_5148:
[----:B------:R-:W-:Y:S01]  /*7df0*/  IMAD.MOV.U32 R0, RZ, RZ, 0x7f ;  /* 0x0000007fff007424 */ /* 0x000fe200078e00ff */
[----:B------:R-:W-:-:S04]  /*7e00*/  ISETP.GT.U32.AND P0, PT, R4, 0x7f800000, PT ;  /* 0x7f8000000400780c */ /* 0x000fc80003f04070 */
[----:B------:R-:W-:-:S09]  /*7e10*/  SEL R0, R0, 0x7c, P0 ;  /* 0x0000007c00007807 */ /* 0x000fd20000000000 */
.L_x_5149:
[----:B------:R-:W-:Y:S05]  /*7e20*/  BSYNC.RECONVERGENT B0 ;  /* 0x0000000000007941 */ /* 0x000fea0003800200 */
.L_x_5147:
[----:B------:R-:W-:-:S04]  /*7e30*/  SHF.R.U32.HI R3, RZ, 0x18, R3 ;  /* 0x00000018ff037819 */ /* 0x000fc80000011603 */
[----:B------:R-:W-:-:S05]  /*7e40*/  LOP3.LUT R3, R0, 0x80, R3, 0xf8, !PT ;  /* 0x0000008000037812 */ /* 0x000fca00078ef803 */
[----:B------:R0:W-:Y:S01]  /*7e50*/  STG.E.U8 desc[UR36][R8.64], R3 ;  /* 0x0000000308007986 */ /* 0x0001e2000c101124 */
[----:B------:R-:W-:Y:S05]  /*7e60*/  BRA `(.L_x_5120) ;  /* 0x0000000000047947 */ /* 0x000fea0003800000 */
.L_x_5141:
[----:B------:R0:W-:Y:S02]  /*7e70*/  STG.E.U16 desc[UR36][R8.64], R17 ;  /* 0x0000001108007986 */ /* 0x0001e4000c101524 */
.L_x_5120:
[----:B------:R-:W-:-:S07]  /*7e80*/  VIADD R25, R25, 0x80 ;  /* 0x0000008019197836 */ /* 0x000fce0000000000 */
.L_x_5079:
[----:B------:R-:W-:Y:S05]  /*7e90*/  BSYNC.RECONVERGENT B6 ;  /* 0x0000000000067941 */ /* 0x000fea0003800200 */
.L_x_5078:
[----:B------:R-:W-:-:S13]  /*7ea0*/  ISETP.GE.AND P0, PT, R25, R16, PT ;  /* 0x000000101900720c */ /* 0x000fda0003f06270 */
[----:B------:R-:W-:Y:S05]  /*7eb0*/  @P0 EXIT ;  /* 0x000000000000094d */ /* 0x000fea0003800000 */
[----:B0-2-4-:R-:W0:Y:S01]  /*7ec0*/  LDC.64 R4, c[0x0][0x3a0] ;  /* 0x0000e800ff047b82 */ /* 0x015e220000000a00 */
[----:B------:R-:W3:Y:S01]  /*7ed0*/  LDCU UR4, c[0x0][0x3c0] ;  /* 0x00007800ff0477ac */ /* 0x000ee20008000800 */
[----:B------:R-:W-:Y:S01]  /*7ee0*/  PRMT R0, R19, 0x9910, RZ ;  /* 0x0000991013007816 */ /* 0x000fe200000000ff */
[----:B------:R-:W-:-:S03]  /*7ef0*/  IMAD R2, R2, 0x200, R25 ;  /* 0x0000020002027824 */ /* 0x000fc600078e0219 */
[----:B------:R-:W-:Y:S01]  /*7f00*/  ISETP.GT.AND P1, PT, R0, 0x9, PT ;  /* 0x000000090000780c */ /* 0x000fe20003f24270 */
[----:B---3--:R-:W-:-:S05]  /*7f10*/  IMAD R3, R2, UR4, RZ ;  /* 0x0000000402037c24 */ /* 0x008fca000f8e02ff */
        /* <DEDUP_REMOVED lines=11> */
[----:B-1----:R-:W-:-:S04]  /*7fd0*/  IMAD.U32 R18, R18, 0x10000, RZ ;  /* 0x0001000012127824 */ /* 0x002fc800078e00ff */
[----:B------:R-:W0:Y:S02]  /*7fe0*/  F2I.FTZ.TRUNC.NTZ R5, R18 ;  /* 0x0000001200057305 */ /* 0x000e24000021f100 */
[----:B0-----:R-:W-:Y:S01]  /*7ff0*/  STG.E.U8 desc[UR36][R2.64], R5 ;  /* 0x0000000502007986 */ /* 0x001fe2000c101124 */
[----:B------:R-:W-:Y:S05]  /*8000*/  EXIT ;  /* 0x000000000000794d */ /* 0x000fea0003800000 */
.L_x_5153:
[----:B-1----:R-:W-:-:S06]  /*8010*/  IMAD.U32 R5, R18, 0x10000, RZ ;  /* 0x0001000012057824 */ /* 0x002fcc00078e00ff */
[----:B------:R-:W0:Y:S02]  /*8020*/  F2I.S64.TRUNC R4, R5 ;  /* 0x0000000500047311 */ /* 0x000e24000020d900 */
[----:B0-----:R-:W-:Y:S01]  /*8030*/  STG.E.U8 desc[UR36][R2.64], R4 ;  /* 0x0000000402007986 */ /* 0x001fe2000c101124 */
[----:B------:R-:W-:Y:S05]  /*8040*/  EXIT ;  /* 0x000000000000794d */ /* 0x000fea0003800000 */
.L_x_5152:
[----:B------:R-:W-:-:S13]  /*8050*/  ISETP.NE.AND P0, PT, R0, 0x2, PT ;  /* 0x000000020000780c */ /* 0x000fda0003f05270 */
[----:B------:R-:W-:Y:S05]  /*8060*/  @!P0 BRA `(.L_x_5155) ;  /* 0x0000000000308947 */ /* 0x000fea0003800000 */
[----:B------:R-:W-:-:S13]  /*8070*/  ISETP.NE.AND P0, PT, R0, 0x3, PT ;  /* 0x000000030000780c */ /* 0x000fda0003f05270 */
[----:B------:R-:W-:Y:S05]  /*8080*/  @!P0 BRA `(.L_x_5156) ;  /* 0x0000000000188947 */ /* 0x000fea0003800000 */
[----:B------:R-:W-:-:S13]  /*8090*/  ISETP.NE.AND P0, PT, R0, 0x4, PT ;  /* 0x000000040000780c */ /* 0x000fda0003f05270 */
[----:B------:R-:W-:Y:S05]  /*80a0*/  @P0 BRA `(.L_x_5154) ;  /* 0x0000000800780947 */ /* 0x000fea0003800000 */
[----:B-1----:R-:W-:-:S06]  /*80b0*/  IMAD.U32 R4, R18, 0x10000, RZ ;  /* 0x0001000012047824 */ /* 0x002fcc00078e00ff */
[----:B------:R-:W0:Y:S02]  /*80c0*/  F2I.S64.TRUNC R4, R4 ;  /* 0x0000000400047311 */ /* 0x000e24000020d900 */
[----:B0-----:R-:W-:Y:S01]  /*80d0*/  STG.E.64 desc[UR36][R2.64], R4 ;  /* 0x0000000402007986 */ /* 0x001fe2000c101b24 */
[----:B------:R-:W-:Y:S05]  /*80e0*/  EXIT ;  /* 0x000000000000794d */ /* 0x000fea0003800000 */
.L_x_5156:
[----:B-1----:R-:W-:-:S04]  /*80f0*/  IMAD.U32 R18, R18, 0x10000, RZ ;  /* 0x0001000012127824 */ /* 0x002fc800078e00ff */
[----:B------:R-:W0:Y:S02]  /*8100*/  F2I.FTZ.TRUNC.NTZ R5, R18 ;  /* 0x0000001200057305 */ /* 0x000e24000021f100 */
[----:B0-----:R-:W-:Y:S01]  /*8110*/  STG.E desc[UR36][R2.64], R5 ;  /* 0x0000000502007986 */ /* 0x001fe2000c101924 */
[----:B------:R-:W-:Y:S05]  /*8120*/  EXIT ;  /* 0x000000000000794d */ /* 0x000fea0003800000 */
.L_x_5155:
[----:B-1----:R-:W-:-:S04]  /*8130*/  IMAD.U32 R18, R18, 0x10000, RZ ;  /* 0x0001000012127824 */ /* 0x002fc800078e00ff */
[----:B------:R-:W0:Y:S02]  /*8140*/  F2I.FTZ.TRUNC.NTZ R5, R18 ;  /* 0x0000001200057305 */ /* 0x000e24000021f100 */
[----:B0-----:R-:W-:Y:S01]  /*8150*/  STG.E.U16 desc[UR36][R2.64], R5 ;  /* 0x0000000502007986 */ /* 0x001fe2000c101524 */
[----:B------:R-:W-:Y:S05]  /*8160*/  EXIT ;  /* 0x000000000000794d */ /* 0x000fea0003800000 */
.L_x_5151:
[----:B------:R-:W-:-:S13]  /*8170*/  ISETP.GT.AND P0, PT, R0, 0x6, PT ;  /* 0x000000060000780c */ /* 0x000fda0003f04270 */
[----:B------:R-:W-:Y:S05]  /*8180*/  @P0 BRA `(.L_x_5157) ;  /* 0x00000000002c0947 */ /* 0x000fea0003800000 */
[----:B------:R-:W-:-:S13]  /*8190*/  ISETP.NE.AND P0, PT, R0, 0x5, PT ;  /* 0x000000050000780c */ /* 0x000fda0003f05270 */
[----:B------:R-:W-:Y:S05]  /*81a0*/  @!P0 BRA `(.L_x_5158) ;  /* 0x0000000000148947 */ /* 0x000fea0003800000 */
[----:B------:R-:W-:-:S13]  /*81b0*/  ISETP.NE.AND P0, PT, R0, 0x6, PT ;  /* 0x000000060000780c */ /* 0x000fda0003f05270 */
[----:B------:R-:W-:Y:S05]  /*81c0*/  @P0 BRA `(.L_x_5154) ;  /* 0x0000000800300947 */ /* 0x000fea0003800000 */
[----:B-1----:R-:W-:-:S05]  /*81d0*/  IMAD.U32 R5, R18, 0x10000, RZ ;  /* 0x0001000012057824 */ /* 0x002fca00078e00ff */
[----:B------:R-:W-:Y:S01]  /*81e0*/  STG.E desc[UR36][R2.64], R5 ;  /* 0x0000000502007986 */ /* 0x000fe2000c101924 */
[----:B------:R-:W-:Y:S05]  /*81f0*/  EXIT ;  /* 0x000000000000794d */ /* 0x000fea0003800000 */
.L_x_5158:
[----:B-1----:R-:W-:-:S05]  /*8200*/  IMAD.U32 R0, R18, 0x10000, RZ ;  /* 0x0001000012007824 */ /* 0x002fca00078e00ff */
[----:B------:R-:W-:-:S05]  /*8210*/  F2FP.F16.F32.PACK_AB R0, RZ, R0 ;  /* 0x00000000ff00723e */ /* 0x000fca00000000ff */
[----:B------:R-:W-:Y:S01]  /*8220*/  STG.E.U16 desc[UR36][R2.64], R0 ;  /* 0x0000000002007986 */ /* 0x000fe2000c101524 */
[----:B------:R-:W-:Y:S05]  /*8230*/  EXIT ;  /* 0x000000000000794d */ /* 0x000fea0003800000 */
.L_x_5157:
[----:B------:R-:W-:-:S13]  /*8240*/  ISETP.NE.AND P0, PT, R0, 0x7, PT ;  /* 0x000000070000780c */ /* 0x000fda0003f05270 */
[----:B------:R-:W-:Y:S05]  /*8250*/  @!P0 BRA `(.L_x_5159) ;  /* 0x0000000000348947 */ /* 0x000fea0003800000 */
[----:B------:R-:W-:-:S13]  /*8260*/  ISETP.NE.AND P0, PT, R0, 0x8, PT ;  /* 0x000000080000780c */ /* 0x000fda0003f05270 */
[----:B------:R-:W-:Y:S05]  /*8270*/  @!P0 BRA `(.L_x_5160) ;  /* 0x0000000000188947 */ /* 0x000fea0003800000 */
[----:B------:R-:W-:-:S13]  /*8280*/  ISETP.NE.AND P0, PT, R0, 0x9, PT ;  /* 0x000000090000780c */ /* 0x000fda0003f05270 */
[----:B------:R-:W-:Y:S05]  /*8290*/  @P0 BRA `(.L_x_5154) ;  /* 0x0000000400fc0947 */ /* 0x000fea0003800000 */
[----:B-1----:R-:W-:Y:S02]  /*82a0*/  IMAD.U32 R18, R18, 0x10000, RZ ;  /* 0x0001000012127824 */ /* 0x002fe400078e00ff */
[----:B------:R-:W-:-:S05]  /*82b0*/  IMAD.MOV.U32 R19, RZ, RZ, RZ ;  /* 0x000000ffff137224 */ /* 0x000fca00078e00ff */
[----:B------:R-:W-:Y:S01]  /*82c0*/  STG.E.64 desc[UR36][R2.64], R18 ;  /* 0x0000001202007986 */ /* 0x000fe2000c101b24 */
[----:B------:R-:W-:Y:S05]  /*82d0*/  EXIT ;  /* 0x000000000000794d */ /* 0x000fea0003800000 */
.L_x_5160:
[----:B-1----:R-:W-:-:S05]  /*82e0*/  IMAD.U32 R18, R18, 0x10000, RZ ;  /* 0x0001000012127824 */ /* 0x002fca00078e00ff */
[----:B------:R-:W-:-:S04]  /*82f0*/  F2FP.F16.F32.PACK_AB R5, RZ, R18 ;  /* 0x00000012ff05723e */ /* 0x000fc800000000ff */
[----:B------:R-:W-:-:S05]  /*8300*/  PRMT R5, R5, 0x5410, RZ ;  /* 0x0000541005057816 */ /* 0x000fca00000000ff */
[----:B------:R-:W-:Y:S01]  /*8310*/  STG.E desc[UR36][R2.64], R5 ;  /* 0x0000000502007986 */ /* 0x000fe2000c101924 */
[----:B------:R-:W-:Y:S05]  /*8320*/  EXIT ;  /* 0x000000000000794d */ /* 0x000fea0003800000 */
.L_x_5159:
[----:B-1----:R-:W-:-:S04]  /*8330*/  IMAD.U32 R4, R18, 0x10000, RZ ;  /* 0x0001000012047824 */ /* 0x002fc800078e00ff */
[----:B------:R-:W-:-:S06]  /*8340*/  FMUL.FTZ R4, R4, 1 ;  /* 0x3f80000004047820 */ /* 0x000fcc0000410000 */
[----:B------:R-:W0:Y:S02]  /*8350*/  F2F.F64.F32 R4, R4 ;  /* 0x0000000400047310 */ /* 0x000e240000201800 */
[----:B0-----:R-:W-:Y:S01]  /*8360*/  STG.E.64 desc[UR36][R2.64], R4 ;  /* 0x0000000402007986 */ /* 0x001fe2000c101b24 */
[----:B------:R-:W-:Y:S05]  /*8370*/  EXIT ;  /* 0x000000000000794d */ /* 0x000fea0003800000 */
.L_x_5150:
        /* <DEDUP_REMOVED lines=10> */
[----:B-1----:R-:W-:-:S06]  /*8420*/  IMAD.U32 R5, R18, 0x10000, RZ ;  /* 0x0001000012057824 */ /* 0x002fcc00078e00ff */
[----:B------:R-:W0:Y:S02]  /*8430*/  F2I.FTZ.U32.TRUNC.NTZ R5, R5 ;  /* 0x0000000500057305 */ /* 0x000e24000021f000 */
[----:B0-----:R-:W-:Y:S01]  /*8440*/  STG.E.U16 desc[UR36][R2.64], R5 ;  /* 0x0000000502007986 */ /* 0x001fe2000c101524 */
[----:B------:R-:W-:Y:S05]  /*8450*/  EXIT ;  /* 0x000000000000794d */ /* 0x000fea0003800000 */
.L_x_5164:
[----:B-1----:R-:W-:Y:S01]  /*8460*/  IMAD.U32 R5, R18, 0x10000, RZ ;  /* 0x0001000012057824 */ /* 0x002fe200078e00ff */
        /* <DEDUP_REMOVED lines=17> */
.L_x_5167:
[----:B------:R-:W-:-:S04]  /*8580*/  SHF.R.U32.HI R5, RZ, 0x18, R5 ;  /* 0x00000018ff057819 */ /* 0x000fc80000011605 */
[----:B------:R-:W-:-:S07]  /*8590*/  LOP3.LUT R0, R0, 0x80, R5, 0xf8, !PT ;  /* 0x0000008000007812 */ /* 0x000fce00078ef805 */
.L_x_5166:
[----:B------:R-:W-:Y:S05]  /*85a0*/  BSYNC.RECONVERGENT B0 ;  /* 0x0000000000007941 */ /* 0x000fea0003800200 */
.L_x_5165:
[----:B------:R-:W-:Y:S01]  /*85b0*/  STG.E.U8 desc[UR36][R2.64], R0 ;  /* 0x0000000002007986 */ /* 0x000fe2000c101124 */
[----:B------:R-:W-:Y:S05]  /*85c0*/  EXIT ;  /* 0x000000000000794d */ /* 0x000fea0003800000 */
.L_x_5163:
        /* <DEDUP_REMOVED lines=18> */
.L_x_5170:
[----:B------:R-:W-:-:S04]  /*86f0*/  SHF.R.U32.HI R5, RZ, 0x18, R5 ;  /* 0x00000018ff057819 */ /* 0x000fc80000011605 */
[----:B------:R-:W-:-:S07]  /*8700*/  LOP3.LUT R0, R0, 0x80, R5, 0xf8, !PT ;  /* 0x0000008000007812 */ /* 0x000fce00078ef805 */
.L_x_5169:
[----:B------:R-:W-:Y:S05]  /*8710*/  BSYNC.RECONVERGENT B0 ;  /* 0x0000000000007941 */ /* 0x000fea0003800200 */
.L_x_5168:
[----:B------:R-:W-:Y:S01]  /*8720*/  STG.E.U8 desc[UR36][R2.64], R0 ;  /* 0x0000000002007986 */ /* 0x000fe2000c101124 */
[----:B------:R-:W-:Y:S05]  /*8730*/  EXIT ;  /* 0x000000000000794d */ /* 0x000fea0003800000 */
.L_x_5162:
[----:B------:R-:W-:-:S13]  /*8740*/  ISETP.NE.AND P0, PT, R0, 0x1c, PT ;  /* 0x0000001c0000780c */ /* 0x000fda0003f05270 */
[----:B------:R-:W-:Y:S05]  /*8750*/  @!P0 BRA `(.L_x_5171) ;  /* 0x0000000000608947 */ /* 0x000fea0003800000 */
[----:B------:R-:W-:-:S13]  /*8760*/  ISETP.NE.AND P0, PT, R0, 0x1d, PT ;  /* 0x0000001d0000780c */ /* 0x000fda0003f05270 */
[----:B------:R-:W-:Y:S05]  /*8770*/  @!P0 BRA `(.L_x_5172) ;  /* 0x0000000000488947 */ /* 0x000fea0003800000 */
[----:B------:R-:W-:-:S13]  /*8780*/  ISETP.NE.AND P0, PT, R0, 0x2c, PT ;  /* 0x0000002c0000780c */ /* 0x000fda0003f05270 */
[----:B------:R-:W-:Y:S05]  /*8790*/  @P0 BRA `(.L_x_5154) ;  /* 0x0000000000bc0947 */ /* 0x000fea0003800000 */
        /* <DEDUP_REMOVED lines=16> */
.L_x_5172:
[----:B-1----:R-:W-:-:S06]  /*88a0*/  IMAD.U32 R4, R18, 0x10000, RZ ;  /* 0x0001000012047824 */ /* 0x002fcc00078e00ff */
[----:B------:R-:W0:Y:S02]  /*88b0*/  F2I.U64.TRUNC R4, R4 ;  /* 0x0000000400047311 */ /* 0x000e24000020d800 */
[----:B0-----:R-:W-:Y:S01]  /*88c0*/  STG.E.64 desc[UR36][R2.64], R4 ;  /* 0x0000000402007986 */ /* 0x001fe2000c101b24 */
[----:B------:R-:W-:Y:S05]  /*88d0*/  EXIT ;  /* 0x000000000000794d */ /* 0x000fea0003800000 */
.L_x_5171:
[----:B-1----:R-:W-:-:S04]  /*88e0*/  IMAD.U32 R18, R18, 0x10000, RZ ;  /* 0x0001000012127824 */ /* 0x002fc800078e00ff */
[----:B------:R-:W0:Y:S02]  /*88f0*/  F2I.FTZ.U32.TRUNC.NTZ R5, R18 ;  /* 0x0000001200057305 */ /* 0x000e24000021f000 */
[----:B0-----:R-:W-:Y:S01]  /*8900*/  STG.E desc[UR36][R2.64], R5 ;  /* 0x0000000502007986 */ /* 0x001fe2000c101924 */
[----:B------:R-:W-:Y:S05]  /*8910*/  EXIT ;  /* 0x000000000000794d */ /* 0x000fea0003800000 */
.L_x_5161:
[----:B------:R-:W-:-:S13]  /*8920*/  ISETP.GT.AND P0, PT, R0, 0xe, PT ;  /* 0x0000000e0000780c */ /* 0x000fda0003f04270 */
[----:B------:R-:W-:Y:S05]  /*8930*/  @P0 BRA `(.L_x_5173) ;  /* 0x00000000003c0947 */ /* 0x000fea0003800000 */
[----:B------:R-:W-:-:S13]  /*8940*/  ISETP.NE.AND P0, PT, R0, 0xa, PT ;  /* 0x0000000a0000780c */ /* 0x000fda0003f05270 */
[----:B------:R-:W-:Y:S05]  /*8950*/  @!P0 BRA `(.L_x_5174) ;  /* 0x00000000001c8947 */ /* 0x000fea0003800000 */
[----:B------:R-:W-:-:S13]  /*8960*/  ISETP.NE.AND P0, PT, R0, 0xb, PT ;  /* 0x0000000b0000780c */ /* 0x000fda0003f05270 */
[----:B------:R-:W-:Y:S05]  /*8970*/  @P0 BRA `(.L_x_5154) ;  /* 0x0000000000440947 */ /* 0x000fea0003800000 */
[----:B-1----:R-:W-:-:S05]  /*8980*/  IMAD.U32 R18, R18, 0x10000, RZ ;  /* 0x0001000012127824 */ /* 0x002fca00078e00ff */
[----:B------:R-:W-:-:S04]  /*8990*/  FSETP.NEU.FTZ.AND P0, PT, R18, RZ, PT ;  /* 0x000000ff1200720b */ /* 0x000fc80003f1d000 */
[----:B------:R-:W-:-:S05]  /*89a0*/  SEL R5, RZ, 0x1, !P0 ;  /* 0x00000001ff057807 */ /* 0x000fca0004000000 */
[----:B------:R-:W-:Y:S01]  /*89b0*/  STG.E.U8 desc[UR36][R2.64], R5 ;  /* 0x0000000502007986 */ /* 0x000fe2000c101124 */
[----:B------:R-:W-:Y:S05]  /*89c0*/  EXIT ;  /* 0x000000000000794d */ /* 0x000fea0003800000 */
.L_x_5174:
[----:B-1----:R-:W-:Y:S01]  /*89d0*/  IMAD.U32 R18, R18, 0x10000, RZ ;  /* 0x0001000012127824 */ /* 0x002fe200078e00ff */
[----:B------:R-:W-:-:S03]  /*89e0*/  CS2R R6, SRZ ;  /* 0x0000000000067805 */ /* 0x000fc6000001ff00 */
[----:B------:R-:W-:-:S06]  /*89f0*/  FMUL.FTZ R4, R18, 1 ;  /* 0x3f80000012047820 */ /* 0x000fcc0000410000 */
[----:B------:R-:W0:Y:S02]  /*8a00*/  F2F.F64.F32 R4, R4 ;  /* 0x0000000400047310 */ /* 0x000e240000201800 */
[----:B0-----:R-:W-:Y:S01]  /*8a10*/  STG.E.128 desc[UR36][R2.64], R4 ;  /* 0x0000000402007986 */ /* 0x001fe2000c101d24 */
[----:B------:R-:W-:Y:S05]  /*8a20*/  EXIT ;  /* 0x000000000000794d */ /* 0x000fea0003800000 */
.L_x_5173:
[----:B------:R-:W-:-:S13]  /*8a30*/  ISETP.NE.AND P0, PT, R0, 0xf, PT ;  /* 0x0000000f0000780c */ /* 0x000fda0003f05270 */
[----:B------:R-:W-:Y:S05]  /*8a40*/  @!P0 BRA `(.L_x_5175) ;  /* 0x0000000000e88947 */ /* 0x000fea0003800000 */
[----:B------:R-:W-:-:S13]  /*8a50*/  ISETP.NE.AND P0, PT, R0, 0x17, PT ;  /* 0x000000170000780c */ /* 0x000fda0003f05270 */
[----:B------:R-:W-:Y:S05]  /*8a60*/  @!P0 BRA `(.L_x_5176) ;  /* 0x0000000000908947 */ /* 0x000fea0003800000 */
[----:B------:R-:W-:-:S13]  /*8a70*/  ISETP.NE.AND P0, PT, R0, 0x18, PT ;  /* 0x000000180000780c */ /* 0x000fda0003f05270 */
[----:B------:R-:W-:Y:S05]  /*8a80*/  @!P0 BRA `(.L_x_5177) ;  /* 0x0000000000448947 */ /* 0x000fea0003800000 */
.L_x_5154:
[----:B------:R-:W-:Y:S01]  /*8a90*/  MOV R0, 0x0 ;  /* 0x0000000000007802 */ /* 0x000fe20000000f00 */
[----:B------:R-:W0:Y:S01]  /*8aa0*/  LDCU.64 UR4, c[0x4][0x128] ;  /* 0x01002500ff0477ac */ /* 0x000e220008000a00 */
[----:B------:R-:W-:Y:S02]  /*8ab0*/  IMAD.MOV.U32 R8, RZ, RZ, 0x65 ;  /* 0x00000065ff087424 */ /* 0x000fe400078e00ff */
[----:B------:R2:W3:Y:S01]  /*8ac0*/  LDC.64 R2, c[0x4][R0] ;  /* 0x0100000000027b82 */ /* 0x0004e20000000a00 */
[----:B------:R-:W4:Y:S01]  /*8ad0*/  LDCU.64 UR6, c[0x4][0x130] ;  /* 0x01002600ff0677ac */ /* 0x000f220008000a00 */
[----:B------:R-:W-:Y:S02]  /*8ae0*/  IMAD.MOV.U32 R12, RZ, RZ, 0x1 ;  /* 0x00000001ff0c7424 */ /* 0x000fe400078e00ff */
[----:B------:R-:W-:Y:S01]  /*8af0*/  IMAD.MOV.U32 R13, RZ, RZ, RZ ;  /* 0x000000ffff0d7224 */ /* 0x000fe200078e00ff */
[----:B------:R-:W5:Y:S01]  /*8b00*/  LDCU.64 UR8, c[0x4][0x40] ;  /* 0x01000800ff0877ac */ /* 0x000f620008000a00 */
[----:B0-----:R-:W-:-:S02]  /*8b10*/  IMAD.U32 R4, RZ, RZ, UR4 ;  /* 0x00000004ff047e24 */ /* 0x001fc4000f8e00ff */
[----:B------:R-:W-:Y:S02]  /*8b20*/  IMAD.U32 R5, RZ, RZ, UR5 ;  /* 0x00000005ff057e24 */ /* 0x000fe4000f8e00ff */
[----:B----4-:R-:W-:Y:S02]  /*8b30*/  IMAD.U32 R6, RZ, RZ, UR6 ;  /* 0x00000006ff067e24 */ /* 0x010fe4000f8e00ff */
[----:B------:R-:W-:Y:S02]  /*8b40*/  IMAD.U32 R7, RZ, RZ, UR7 ;  /* 0x00000007ff077e24 */ /* 0x000fe4000f8e00ff */
[----:B-----5:R-:W-:Y:S02]  /*8b50*/  IMAD.U32 R10, RZ, RZ, UR8 ;  /* 0x00000008ff0a7e24 */ /* 0x020fe4000f8e00ff */
[----:B--2---:R-:W-:-:S07]  /*8b60*/  IMAD.U32 R11, RZ, RZ, UR9 ;  /* 0x00000009ff0b7e24 */ /* 0x004fce000f8e00ff */
[----:B------:R-:W-:-:S07]  /*8b70*/  LEPC R20, `(.L_x_5178) ;  /* 0x000000001014794e */ /* 0x000fce0000000000 */
[----:B-1-3--:R-:W-:Y:S05]  /*8b80*/  CALL.ABS.NOINC R2 ;  /* 0x0000000002007343 */ /* 0x00afea0003c00000 */
.L_x_5178:
[----:B------:R-:W-:Y:S05]  /*8b90*/  EXIT ;  /* 0x000000000000794d */ /* 0x000fea0003800000 */
.L_x_5177:
        /* <DEDUP_REMOVED lines=13> */
.L_x_5180:
[----:B------:R-:W-:Y:S05]  /*8c70*/  BSYNC.RECONVERGENT B0 ;  /* 0x0000000000007941 */ /* 0x000fea0003800200 */
.L_x_5179:
[----:B------:R-:W-:-:S05]  /*8c80*/  LOP3.LUT R5, R0, 0x80, R5, 0xf8, !PT ;  /* 0x0000008000057812 */ /* 0x000fca00078ef805 */
[----:B------:R-:W-:Y:S01]  /*8c90*/  STG.E.U8 desc[UR36][R2.64], R5 ;  /* 0x0000000502007986 */ /* 0x000fe2000c101124 */
[----:B------:R-:W-:Y:S05]  /*8ca0*/  EXIT ;  /* 0x000000000000794d */ /* 0x000fea0003800000 */
.L_x_5176:
[----:B-1----:R-:W-:Y:S01]  /*8cb0*/  IMAD.U32 R5, R18, 0x10000, RZ ;  /* 0x0001000012057824 */ /* 0x002fe200078e00ff */
        /* <DEDUP_REMOVED lines=11> */
.L_x_5182:
[----:B------:R-:W-:Y:S01]  /*8d70*/  IMAD.MOV.U32 R0, RZ, RZ, 0x7f ;  /* 0x0000007fff007424 */ /* 0x000fe200078e00ff */
[----:B------:R-:W-:-:S04]  /*8d80*/  ISETP.GT.U32.AND P0, PT, R4, 0x7f800000, PT ;  /* 0x7f8000000400780c */ /* 0x000fc80003f04070 */
[----:B------:R-:W-:-:S09]  /*8d90*/  SEL R0, R0, 0x7c, P0 ;  /* 0x0000007c00007807 */ /* 0x000fd20000000000 */
.L_x_5183:
[----:B------:R-:W-:Y:S05]  /*8da0*/  BSYNC.RECONVERGENT B0 ;  /* 0x0000000000007941 */ /* 0x000fea0003800200 */
.L_x_5181:
[----:B------:R-:W-:-:S04]  /*8db0*/  SHF.R.U32.HI R5, RZ, 0x18, R5 ;  /* 0x00000018ff057819 */ /* 0x000fc80000011605 */
[----:B------:R-:W-:-:S05]  /*8dc0*/  LOP3.LUT R5, R0, 0x80, R5, 0xf8, !PT ;  /* 0x0000008000057812 */ /* 0x000fca00078ef805 */
[----:B------:R-:W-:Y:S01]  /*8dd0*/  STG.E.U8 desc[UR36][R2.64], R5 ;  /* 0x0000000502007986 */ /* 0x000fe2000c101124 */
[----:B------:R-:W-:Y:S05]  /*8de0*/  EXIT ;  /* 0x000000000000794d */ /* 0x000fea0003800000 */
.L_x_5175:
[----:B-1----:R-:W-:Y:S01]  /*8df0*/  STG.E.U16 desc[UR36][R2.64], R18 ;  /* 0x0000001202007986 */ /* 0x002fe2000c101524 */
[----:B------:R-:W-:Y:S05]  /*8e00*/  EXIT ;  /* 0x000000000000794d */ /* 0x000fea0003800000 */
.L_x_5184:
        /* <DEDUP_REMOVED lines=15> */
.L_x_7968:


//--------------------- .text._ZN2at6native18elementwise_kernelILi128ELi4EZNS0_22gpu_kernel_impl_nocastIZZZNS0_60_GLOBAL__N__171e0b9f_22_ActivationEluKernel_cu_9e10b42f_306110elu_kernelERNS_18TensorIteratorBaseERKN3c106ScalarES9_S9_ENKUlvE_clEvENKUlvE2_clEvEUlNS6_8BFloat16EE_EEvS5_RKT_EUliE_EEviT1_ --------------------------
	.section	.text._ZN2at6native18elementwise_kernelILi128ELi4EZNS0_22gpu_kernel_impl_nocastIZZZNS0_60_GLOBAL__N__171e0b9f_22_ActivationEluKernel_cu_9e10b42f_306110elu_kernelERNS_18TensorIteratorBaseERKN3c106ScalarES9_S9_ENKUlvE_clEvENKUlvE2_clEvEUlNS6_8BFloat16EE_EEvS5_RKT_EUliE_EEviT1_,"ax",@progbits
	.align	128
        .global         _ZN2at6native18elementwise_kernelILi128ELi4EZNS0_22gpu_kernel_impl_nocastIZZZNS0_60_GLOBAL__N__171e0b9f_22_ActivationEluKernel_cu_9e10b42f_306110elu_kernelERNS_18TensorIteratorBaseERKN3c106ScalarES9_S9_ENKUlvE_clEvENKUlvE2_clEvEUlNS6_8BFloat16EE_EEvS5_RKT_EUliE_EEviT1_
        .type           _ZN2at6native18elementwise_kernelILi128ELi4EZNS0_22gpu_kernel_impl_nocastIZZZNS0_60_GLOBAL__N__171e0b9f_22_ActivationEluKernel_cu_9e10b42f_306110elu_kernelERNS_18TensorIteratorBaseERKN3c106ScalarES9_S9_ENKUlvE_clEvENKUlvE2_clEvEUlNS6_8BFloat16EE_EEvS5_RKT_EUliE_EEviT1_,@function
        .size           _ZN2at6native18elementwise_kernelILi128ELi4EZNS0_22gpu_kernel_impl_nocastIZZZNS0_60_GLOBAL__N__171e0b9f_22_ActivationEluKernel_cu_9e10b42f_306110elu_kernelERNS_18TensorIteratorBaseERKN3c106ScalarES9_S9_ENKUlvE_clEvENKUlvE2_clEvEUlNS6_8BFloat16EE_EEvS5_RKT_EUliE_EEviT1_,(.L_x_7969 - _ZN2at6native18elementwise_kernelILi128ELi4EZNS0_22gpu_kernel_impl_nocastIZZZNS0_60_GLOBAL__N__171e0b9f_22_ActivationEluKernel_cu_9e10b42f_306110elu_kernelERNS_18TensorIteratorBaseERKN3c106ScalarES9_S9_ENKUlvE_clEvENKUlvE2_clEvEUlNS6_8BFloat16EE_EEvS5_RKT_EUliE_EEviT1_)
        .other          _ZN2at6native18elementwise_kernelILi128ELi4EZNS0_22gpu_kernel_impl_nocastIZZZNS0_60_GLOBAL__N__171e0b9f_22_ActivationEluKernel_cu_9e10b42f_306110elu_kernelERNS_18TensorIteratorBaseERKN3c106ScalarES9_S9_ENKUlvE_clEvENKUlvE2_clEvEUlNS6_8BFloat16EE_EEvS5_RKT_EUliE_EEviT1_,@"STO_CUDA_ENTRY STV_DEFAULT"
_ZN2at6native18elementwise_kernelILi128ELi4EZNS0_22gpu_kernel_impl_nocastIZZZNS0_60_GLOBAL__N__171e0b9f_22_ActivationEluKernel_cu_9e10b42f_306110elu_kernelERNS_18TensorIteratorBaseERKN3c106ScalarES9_S9_ENKUlvE_clEvENKUlvE2_clEvEUlNS6_8BFloat16EE_EEvS5_RKT_EUliE_EEviT1_:
.text._ZN2at6native18elementwise_kernelILi128ELi4EZNS0_22gpu_kernel_impl_nocastIZZZNS0_60_GLOBAL__N__171e0b9f_22_ActivationEluKernel_cu_9e10b42f_306110elu_kernelERNS_18TensorIteratorBaseERKN3c106ScalarES9_S9_ENKUlvE_clEvENKUlvE2_clEvEUlNS6_8BFloat16EE_EEvS5_RKT_EUliE_EEviT1_:
[----:B------:R-:W-:Y:S08]  /*0000*/  LDC R1, c[0x0][0x37c] ;  /* 0x0000df00ff017b82 */ /* 0x000ff00000000800 */
[----:B------:R-:W0:Y:S01]  /*0010*/  LDC R2, c[0x0][0x388] ;  /* 0x0000e200ff027b82 */ /* 0x000e220000000800 */
[----:B------:R-:W1:Y:S01]  /*0020*/  S2R R3, SR_TID.X ;  /* 0x0000000000037919 */ /* 0x000e620000002100 */
[----:B------:R-:W2:Y:S06]  /*0030*/  LDCU.64 UR6, c[0x0][0x358] ;  /* 0x00006b00ff0677ac */ /* 0x000eac0008000a00 */
[----:B------:R-:W3:Y:S01]  /*0040*/  S2UR UR4, SR_CTAID.X ;  /* 0x00000000000479c3 */ /* 0x000ee20000002500 */
[----:B0-----:R-:W-:Y:S01]  /*0050*/  ISETP.NE.AND P0, PT, R2, RZ, PT ;  /* 0x000000ff0200720c */ /* 0x001fe20003f05270 */
[----:B---3--:R-:W-:-:S06]  /*0060*/  USHF.L.U32 UR4, UR4, 0x9, URZ ;  /* 0x0000000904047899 */ /* 0x008fcc00080006ff */
[----:B-1----:R-:W-:-:S06]  /*0070*/  LOP3.LUT R3, R3, UR4, RZ, 0xfc, !PT ;  /* 0x0000000403037c12 */ /* 0x002fcc000f8efcff */
[----:B--2---:R-:W-:Y:S05]  /*0080*/  @P0 BRA `(.L_x_5185) ;  /* 0x0000000800d00947 */ /* 0x004fea0003800000 */
[----:B------:R-:W0:Y:S01]  /*0090*/  LDCU UR4, c[0x0][0x380] ;  /* 0x00007000ff0477ac */ /* 0x000e220008000800 */
[----:B------:R-:W-:Y:S04]  /*00a0*/  BSSY.RECONVERGENT B0, `(.L_x_5186) ;  /* 0x0000086000007945 */ /* 0x000fe80003800200 */
[----:B------:R-:W-:Y:S01]  /*00b0*/  BSSY.RELIABLE B1, `(.L_x_5187) ;  /* 0x000005b000017945 */ /* 0x000fe20003800100 */
[----:B0-----:R-:W-:-:S13]  /*00c0*/  ISETP.GE.AND P0, PT, R3, UR4, PT ;  /* 0x0000000403007c0c */ /* 0x001fda000bf06270 */
[----:B------:R-:W-:Y:S05]  /*00d0*/  @P0 BRA `(.L_x_5188) ;  /* 0x0000000400540947 */ /* 0x000fea0003800000 */
[----:B------:R-:W0:Y:S02]  /*00e0*/  LDC.64 R4, c[0x0][0x588] ;  /* 0x00016200ff047b82 */ /* 0x000e240000000a00 */
[----:B0-----:R-:W2:Y:S02]  /*00f0*/  LDG.E.U16 R4, desc[UR6][R4.64] ;  /* 0x0000000604047981 */ /* 0x001ea4000c1e1500 */
[----:B--2---:R-:W-:-:S04]  /*0100*/  SHF.L.U32 R0, R4, 0x10, RZ ;  /* 0x0000001004007819 */ /* 0x004fc800000006ff */
[----:B------:R-:W-:-:S13]  /*0110*/  FSETP.GT.FTZ.AND P0, PT, R0, RZ, PT ;  /* 0x000000ff0000720b */ /* 0x000fda0003f14000 */
[----:B------:R-:W-:Y:S05]  /*0120*/  @P0 BRA `(.L_x_5189) ;  /* 0x0000000000780947 */ /* 0x000fea0003800000 */
        /* <DEDUP_REMOVED lines=30> */
.L_x_5189:
[----:B------:R-:W0:Y:S02]  /*0310*/  LDCU UR5, c[0x0][0x594] ;  /* 0x0000b280ff0577ac */ /* 0x000e240008000800 */
[----:B0-----:R-:W-:-:S07]  /*0320*/  FMUL.FTZ R0, R0, UR5 ;  /* 0x0000000500007c20 */ /* 0x001fce0008410000 */
.L_x_5190:
[----:B------:R-:W0:Y:S01]  /*0330*/  LDC.64 R4, c[0x0][0x580] ;  /* 0x00016000ff047b82 */ /* 0x000e220000000a00 */
[----:B------:R-:W-:Y:S02]  /*0340*/  F2FP.BF16.F32.PACK_AB R0, RZ, R0 ;  /* 0x00000000ff00723e */ /* 0x000fe400000010ff */
[----:B------:R-:W-:-:S04]  /*0350*/  IADD3 R3, PT, PT, R3, 0x80, RZ ;  /* 0x0000008003037810 */ /* 0x000fc80007ffe0ff */
[----:B------:R-:W-:-:S13]  /*0360*/  ISETP.GE.AND P0, PT, R3, UR4, PT ;  /* 0x0000000403007c0c */ /* 0x000fda000bf06270 */
[----:B------:R-:W-:Y:S05]  /*0370*/  @P0 BREAK.RELIABLE B1 ;  /* 0x0000000000010942 */ /* 0x000fea0003800100 */
[----:B0-----:R0:W-:Y:S01]  /*0380*/  STG.E.U16 desc[UR6][R4.64], R0 ;  /* 0x0000000004007986 */ /* 0x0011e2000c101506 */
[----:B------:R-:W-:Y:S05]  /*0390*/  @P0 BRA `(.L_x_5191) ;  /* 0x0000000400580947 */ /* 0x000fea0003800000 */
[----:B0-----:R-:W0:Y:S02]  /*03a0*/  LDC.64 R4, c[0x0][0x588] ;  /* 0x00016200ff047b82 */ /* 0x001e240000000a00 */
        /* <DEDUP_REMOVED lines=34> */
.L_x_5192:
[----:B------:R-:W0:Y:S02]  /*05d0*/  LDCU UR5, c[0x0][0x594] ;  /* 0x0000b280ff0577ac */ /* 0x000e240008000800 */
[----:B0-----:R-:W-:-:S07]  /*05e0*/  FMUL.FTZ R0, R0, UR5 ;  /* 0x0000000500007c20 */ /* 0x001fce0008410000 */
.L_x_5193:
[----:B------:R-:W0:Y:S01]  /*05f0*/  LDC.64 R4, c[0x0][0x580] ;  /* 0x00016000ff047b82 */ /* 0x000e220000000a00 */
[----:B------:R-:W-:Y:S02]  /*0600*/  F2FP.BF16.F32.PACK_AB R0, RZ, R0 ;  /* 0x00000000ff00723e */ /* 0x000fe400000010ff */
[----:B------:R-:W-:-:S03]  /*0610*/  IADD3 R3, PT, PT, R3, 0x80, RZ ;  /* 0x0000008003037810 */ /* 0x000fc60007ffe0ff */
[----:B0-----:R0:W-:Y:S04]  /*0620*/  STG.E.U16 desc[UR6][R4.64], R0 ;  /* 0x0000000004007986 */ /* 0x0011e8000c101506 */
.L_x_5188:
[----:B------:R-:W-:-:S13]  /*0630*/  ISETP.GE.AND P0, PT, R3, UR4, PT ;  /* 0x0000000403007c0c */ /* 0x000fda000bf06270 */
[----:B------:R-:W-:Y:S05]  /*0640*/  @P0 BREAK.RELIABLE B1 ;  /* 0x0000000000010942 */ /* 0x000fea0003800100 */
[----:B------:R-:W-:Y:S05]  /*0650*/  @P0 BRA `(.L_x_5191) ;  /* 0x0000000000a80947 */ /* 0x000fea0003800000 */
[----:B------:R-:W-:Y:S05]  /*0660*/  BSYNC.RELIABLE B1 ;  /* 0x0000000000017941 */ /* 0x000fea0003800100 */
.L_x_5187:
        /* <DEDUP_REMOVED lines=35> */
.L_x_5194:
[----:B------:R-:W0:Y:S02]  /*08a0*/  LDCU UR5, c[0x0][0x594] ;  /* 0x0000b280ff0577ac */ /* 0x000e240008000800 */
[----:B0-----:R-:W-:-:S07]  /*08b0*/  FMUL.FTZ R0, R0, UR5 ;  /* 0x0000000500007c20 */ /* 0x001fce0008410000 */
.L_x_5195:
[----:B------:R-:W0:Y:S01]  /*08c0*/  LDC.64 R4, c[0x0][0x580] ;  /* 0x00016000ff047b82 */ /* 0x000e220000000a00 */
[----:B------:R-:W-:Y:S02]  /*08d0*/  F2FP.BF16.F32.PACK_AB R0, RZ, R0 ;  /* 0x00000000ff00723e */ /* 0x000fe400000010ff */
[----:B------:R-:W-:-:S03]  /*08e0*/  IADD3 R3, PT, PT, R3, 0x80, RZ ;  /* 0x0000008003037810 */ /* 0x000fc60007ffe0ff */
[----:B0-----:R1:W-:Y:S04]  /*08f0*/  STG.E.U16 desc[UR6][R4.64], R0 ;  /* 0x0000000004007986 */ /* 0x0013e8000c101506 */
.L_x_5191:
[----:B------:R-:W-:Y:S05]  /*0900*/  BSYNC.RECONVERGENT B0 ;  /* 0x0000000000007941 */ /* 0x000fea0003800200 */
.L_x_5186:
[----:B------:R-:W-:Y:S05]  /*0910*/  WARPSYNC.ALL ;  /* 0x0000000000007948 */ /* 0x000fea0003800000 */
[----:B------:R-:W-:-:S13]  /*0920*/  ISETP.GE.AND P0, PT, R3, UR4, PT ;  /* 0x0000000403007c0c */ /* 0x000fda000bf06270 */
[----:B------:R-:W-:Y:S05]  /*0930*/  @P0 EXIT ;  /* 0x000000000000094d */ /* 0x000fea0003800000 */
[----:B------:R-:W2:Y:S02]  /*0940*/  LDC.64 R2, c[0x0][0x588] ;  /* 0x00016200ff027b82 */ /* 0x000ea40000000a00 */
[----:B--2---:R-:W0:Y:S02]  /*0950*/  LDG.E.U16 R2, desc[UR6][R2.64] ;  /* 0x0000000602027981 */ /* 0x004e24000c1e1500 */
[----:B01----:R-:W-:-:S04]  /*0960*/  SHF.L.U32 R0, R2, 0x10, RZ ;  /* 0x0000001002007819 */ /* 0x003fc800000006ff */
        /* <DEDUP_REMOVED lines=32> */
.L_x_5196:
[----:B------:R-:W0:Y:S02]  /*0b70*/  LDCU UR4, c[0x0][0x594] ;  /* 0x0000b280ff0477ac */ /* 0x000e240008000800 */
[----:B0-----:R-:W-:-:S07]  /*0b80*/  FMUL.FTZ R0, R0, UR4 ;  /* 0x0000000400007c20 */ /* 0x001fce0008410000 */
.L_x_5197:
[----:B------:R-:W0:Y:S01]  /*0b90*/  LDC.64 R2, c[0x0][0x580] ;  /* 0x00016000ff027b82 */ /* 0x000e220000000a00 */
[----:B------:R-:W-:-:S05]  /*0ba0*/  F2FP.BF16.F32.PACK_AB R0, RZ, R0 ;  /* 0x00000000ff00723e */ /* 0x000fca00000010ff */
[----:B0-----:R-:W-:Y:S01]  /*0bb0*/  STG.E.U16 desc[UR6][R2.64], R0 ;  /* 0x0000000002007986 */ /* 0x001fe2000c101506 */
[----:B------:R-:W-:Y:S05]  /*0bc0*/  EXIT ;  /* 0x000000000000794d */ /* 0x000fea0003800000 */
.L_x_5185:
[----:B------:R-:W0:Y:S01]  /*0bd0*/  LDCU UR4, c[0x0][0x380] ;  /* 0x00007000ff0477ac */ /* 0x000e220008000800 */
[----:B------:R-:W-:Y:S01]  /*0be0*/  IADD3 R2, PT, PT, R2, -0x1, RZ ;  /* 0xffffffff02027810 */ /* 0x000fe20007ffe0ff */
[----:B------:R-:W-:Y:S04]  /*0bf0*/  BSSY.RECONVERGENT B1, `(.L_x_5198) ;  /* 0x0000417000017945 */ /* 0x000fe80003800200 */
[----:B------:R-:W-:Y:S01]  /*0c00*/  BSSY.RELIABLE B0, `(.L_x_5199) ;  /* 0x00002bc000007945 */ /* 0x000fe20003800100 */
        /* <DEDUP_REMOVED lines=10> */
[----:B0-----:R-:W-:-:S05]  /*0cb0*/  IMAD.HI.U32 R6, R3, UR8, R4 ;  /* 0x0000000803067c27 */ /* 0x001fca000f8e0004 */
[----:B------:R-:W-:-:S04]  /*0cc0*/  SHF.R.U32.HI R7, RZ, UR9, R6 ;  /* 0x00000009ff077c19 */ /* 0x000fc80008011606 */
[----:B------:R-:W-:-:S05]  /*0cd0*/  IADD3 R4, PT, PT, -R7, RZ, RZ ;  /* 0x000000ff07047210 */ /* 0x000fca0007ffe1ff */
[----:B-1----:R-:W-:-:S04]  /*0ce0*/  IMAD R4, R4, UR5, R3 ;  /* 0x0000000504047c24 */ /* 0x002fc8000f8e0203 */
[C---:B--2---:R-:W-:Y:S02]  /*0cf0*/  IMAD R5, R4.reuse, UR10, RZ ;  /* 0x0000000a04057c24 */ /* 0x044fe4000f8e02ff */
[----:B------:R-:W-:Y:S01]  /*0d00*/  IMAD R4, R4, UR11, RZ ;  /* 0x0000000b04047c24 */ /* 0x000fe2000f8e02ff */
[----:B------:R-:W-:Y:S06]  /*0d10*/  @!P0 BRA `(.L_x_5201) ;  /* 0x0000001000748947 */ /* 0x000fec0003800000 */
[----:B------:R-:W0:Y:S01]  /*0d20*/  LDCU.64 UR8, c[0x0][0x398] ;  /* 0x00007300ff0877ac */ /* 0x000e220008000a00 */
[----:B------:R-:W-:Y:S01]  /*0d30*/  HFMA2 R6, -RZ, RZ, 0, 0 ;  /* 0x00000000ff067431 */ /* 0x000fe200000001ff */
[----:B------:R-:W-:Y:S01]  /*0d40*/  ISETP.NE.AND P0, PT, R0, 0x2, PT ;  /* 0x000000020000780c */ /* 0x000fe20003f05270 */
[----:B------:R-:W1:Y:S01]  /*0d50*/  LDCU UR5, c[0x0][0x3a0] ;  /* 0x00007400ff0577ac */ /* 0x000e620008000800 */
[----:B------:R-:W2:Y:S02]  /*0d60*/  LDCU.64 UR10, c[0x0][0x4c0] ;  /* 0x00009800ff0a77ac */ /* 0x000ea40008000a00 */
[----:B0-----:R-:W-:-:S05]  /*0d70*/  IMAD.HI.U32 R8, R7, UR9, R6 ;  /* 0x0000000907087c27 */ /* 0x001fca000f8e0006 */
[----:B-1----:R-:W-:-:S04]  /*0d80*/  SHF.R.U32.HI R9, RZ, UR5, R8 ;  /* 0x00000005ff097c19 */ /* 0x002fc80008011608 */
[----:B------:R-:W-:-:S05]  /*0d90*/  IADD3 R6, PT, PT, -R9, RZ, RZ ;  /* 0x000000ff09067210 */ /* 0x000fca0007ffe1ff */
[----:B------:R-:W-:-:S04]  /*0da0*/  IMAD R6, R6, UR8, R7 ;  /* 0x0000000806067c24 */ /* 0x000fc8000f8e0207 */
[C---:B--2---:R-:W-:Y:S02]  /*0db0*/  IMAD R5, R6.reuse, UR10, R5 ;  /* 0x0000000a06057c24 */ /* 0x044fe4000f8e0205 */
[----:B------:R-:W-:Y:S01]  /*0dc0*/  IMAD R4, R6, UR11, R4 ;  /* 0x0000000b06047c24 */ /* 0x000fe2000f8e0204 */
[----:B------:R-:W-:Y:S06]  /*0dd0*/  @!P0 BRA `(.L_x_5201) ;  /* 0x0000001000448947 */ /* 0x000fec0003800000 */
[----:B------:R-:W0:Y:S01]  /*0de0*/  LDCU.64 UR8, c[0x0][0x3a8] ;  /* 0x00007500ff0877ac */ /* 0x000e220008000a00 */
[----:B------:R-:W-:Y:S02]  /*0df0*/  MOV R8, RZ ;  /* 0x000000ff00087202 */ /* 0x000fe40000000f00 */
[----:B------:R-:W-:Y:S01]  /*0e00*/  ISETP.NE.AND P0, PT, R0, 0x3, PT ;  /* 0x000000030000780c */ /* 0x000fe20003f05270 */
[----:B------:R-:W1:Y:S01]  /*0e10*/  LDCU UR5, c[0x0][0x3a4] ;  /* 0x00007480ff0577ac */ /* 0x000e620008000800 */
[----:B------:R-:W2:Y:S01]  /*0e20*/  LDCU.64 UR10, c[0x0][0x4c8] ;  /* 0x00009900ff0a77ac */ /* 0x000ea20008000a00 */
[----:B0-----:R-:W-:-:S05]  /*0e30*/  IMAD.HI.U32 R6, R9, UR8, R8 ;  /* 0x0000000809067c27 */ /* 0x001fca000f8e0008 */
[----:B------:R-:W-:-:S04]  /*0e40*/  SHF.R.U32.HI R7, RZ, UR9, R6 ;  /* 0x00000009ff077c19 */ /* 0x000fc80008011606 */
[----:B------:R-:W-:-:S05]  /*0e50*/  IADD3 R8, PT, PT, -R7, RZ, RZ ;  /* 0x000000ff07087210 */ /* 0x000fca0007ffe1ff */
[----:B-1----:R-:W-:-:S04]  /*0e60*/  IMAD R8, R8, UR5, R9 ;  /* 0x0000000508087c24 */ /* 0x002fc8000f8e0209 */
        /* <DEDUP_REMOVED lines=16> */
[----:B------:R-:W-:Y:S01]  /*0f70*/  HFMA2 R8, -RZ, RZ, 0, 0 ;  /* 0x00000000ff087431 */ /* 0x000fe200000001ff */
[----:B------:R-:W-:Y:S01]  /*0f80*/  ISETP.NE.AND P0, PT, R0, 0x5, PT ;  /* 0x000000050000780c */ /* 0x000fe20003f05270 */
[----:B------:R-:W1:Y:S01]  /*0f90*/  LDCU UR5, c[0x0][0x3bc] ;  /* 0x00007780ff0577ac */ /* 0x000e620008000800 */
[----:B------:R-:W2:Y:S02]  /*0fa0*/  LDCU.64 UR10, c[0x0][0x4d8] ;  /* 0x00009b00ff0a77ac */ /* 0x000ea40008000a00 */
        /* <DEDUP_REMOVED lines=140> */
[----:B------:R-:W-:Y:S01]  /*1870*/  IMAD.MOV.U32 R8, RZ, RZ, RZ ;  /* 0x000000ffff087224 */ /* 0x000fe200078e00ff */
        /* <DEDUP_REMOVED lines=82> */
[----:B------:R-:W-:Y:S01]  /*1da0*/  ISETP.NE.AND P0, PT, R0, 0x18, PT ;  /* 0x000000180000780c */ /* 0x000fe20003f05270 */
[----:B------:R-:W0:Y:S01]  /*1db0*/  LDCU.64 UR8, c[0x0][0x4a0] ;  /* 0x00009400ff0877ac */ /* 0x000e220008000a00 */
[----:B------:R-:W-:Y:S01]  /*1dc0*/  HFMA2 R6, -RZ, RZ, 0, 0 ;  /* 0x00000000ff067431 */ /* 0x000fe200000001ff */
[----:B------:R-:W1:Y:S01]  /*1dd0*/  LDCU UR5, c[0x0][0x4a8] ;  /* 0x00009500ff0577ac */ /* 0x000e620008000800 */
[----:B------:R-:W2:Y:S09]  /*1de0*/  LDCU.64 UR10, c[0x0][0x570] ;  /* 0x0000ae00ff0a77ac */ /* 0x000eb20008000a00 */
[----:B------:R-:W3:Y:S01]  /*1df0*/  @P0 LDC.64 R14, c[0x0][0x4b0] ;  /* 0x00012c00ff0e0b82 */ /* 0x000ee20000000a00 */
[----:B0-----:R-:W-:-:S07]  /*1e00*/  IMAD.HI.U32 R10, R7, UR9, R6 ;  /* 0x00000009070a7c27 */ /* 0x001fce000f8e0006 */
[----:B------:R-:W0:Y:S01]  /*1e10*/  @P0 LDC R17, c[0x0][0x4ac] ;  /* 0x00012b00ff110b82 */ /* 0x000e220000000800 */
[----:B-1----:R-:W-:Y:S02]  /*1e20*/  SHF.R.U32.HI R11, RZ, UR5, R10 ;  /* 0x00000005ff0b7c19 */ /* 0x002fe4000801160a */
[----:B------:R-:W-:Y:S02]  /*1e30*/  @P0 MOV R10, RZ ;  /* 0x000000ff000a0202 */ /* 0x000fe40000000f00 */
[----:B------:R-:W-:-:S03]  /*1e40*/  IADD3 R13, PT, PT, -R11, RZ, RZ ;  /* 0x000000ff0b0d7210 */ /* 0x000fc60007ffe1ff */
[----:B------:R-:W1:Y:S01]  /*1e50*/  @P0 LDC.64 R8, c[0x0][0x578] ;  /* 0x00015e00ff080b82 */ /* 0x000e620000000a00 */
[----:B---3--:R-:W-:-:S05]  /*1e60*/  @P0 IMAD.HI.U32 R6, R11, R14, R10 ;  /* 0x0000000e0b060227 */ /* 0x008fca00078e000a */
[----:B------:R-:W-:Y:S01]  /*1e70*/  @P0 SHF.R.U32.HI R10, RZ, R15, R6 ;  /* 0x0000000fff0a0219 */ /* 0x000fe20000011606 */
[----:B------:R-:W-:-:S03]  /*1e80*/  IMAD R6, R13, UR8, R7 ;  /* 0x000000080d067c24 */ /* 0x000fc6000f8e0207 */
[----:B------:R-:W-:Y:S01]  /*1e90*/  @P0 IADD3 R10, PT, PT, -R10, RZ, RZ ;  /* 0x000000ff0a0a0210 */ /* 0x000fe20007ffe1ff */
[C---:B--2---:R-:W-:Y:S02]  /*1ea0*/  IMAD R5, R6.reuse, UR10, R5 ;  /* 0x0000000a06057c24 */ /* 0x044fe4000f8e0205 */
[----:B------:R-:W-:Y:S02]  /*1eb0*/  IMAD R4, R6, UR11, R4 ;  /* 0x0000000b06047c24 */ /* 0x000fe4000f8e0204 */
[----:B0-----:R-:W-:-:S04]  /*1ec0*/  @P0 IMAD R10, R10, R17, R11 ;  /* 0x000000110a0a0224 */ /* 0x001fc800078e020b */
[C---:B-1----:R-:W-:Y:S02]  /*1ed0*/  @P0 IMAD R5, R10.reuse, R8, R5 ;  /* 0x000000080a050224 */ /* 0x042fe400078e0205 */
[----:B------:R-:W-:-:S07]  /*1ee0*/  @P0 IMAD R4, R10, R9, R4 ;  /* 0x000000090a040224 */ /* 0x000fce00078e0204 */
.L_x_5201:
[----:B------:R-:W0:Y:S02]  /*1ef0*/  LDCU.64 UR8, c[0x0][0x588] ;  /* 0x0000b100ff0877ac */ /* 0x000e240008000a00 */
[----:B0-----:R-:W-:-:S04]  /*1f00*/  IADD3 R6, P0, PT, R4, UR8, RZ ;  /* 0x0000000804067c10 */ /* 0x001fc8000ff1e0ff */
[----:B------:R-:W-:-:S05]  /*1f10*/  IADD3.X R7, PT, PT, RZ, UR9, RZ, P0, !PT ;  /* 0x00000009ff077c10 */ /* 0x000fca00087fe4ff */
[----:B------:R-:W2:Y:S01]  /*1f20*/  LDG.E.U16 R6, desc[UR6][R6.64] ;  /* 0x0000000606067981 */ /* 0x000ea2000c1e1500 */
[----:B------:R-:W-:Y:S01]  /*1f30*/  BSSY.RECONVERGENT B2, `(.L_x_5202) ;  /* 0x0000023000027945 */ /* 0x000fe20003800200 */
[----:B--2---:R-:W-:-:S04]  /*1f40*/  SHF.L.U32 R4, R6, 0x10, RZ ;  /* 0x0000001006047819 */ /* 0x004fc800000006ff */
        /* <DEDUP_REMOVED lines=33> */
.L_x_5203:
[----:B------:R-:W-:Y:S05]  /*2160*/  BSYNC.RECONVERGENT B2 ;  /* 0x0000000000027941 */ /* 0x000fea0003800200 */
.L_x_5202:
[----:B------:R-:W0:Y:S01]  /*2170*/  LDCU.64 UR8, c[0x0][0x580] ;  /* 0x0000b000ff0877ac */ /* 0x000e220008000a00 */
[----:B------:R-:W-:Y:S02]  /*2180*/  F2FP.BF16.F32.PACK_AB R8, RZ, R8 ;  /* 0x00000008ff08723e */ /* 0x000fe400000010ff */
[----:B------:R-:W-:Y:S02]  /*2190*/  IADD3 R3, PT, PT, R3, 0x80, RZ ;  /* 0x0000008003037810 */ /* 0x000fe40007ffe0ff */
[----:B0-----:R-:W-:-:S04]  /*21a0*/  IADD3 R4, P0, PT, R5, UR8, RZ ;  /* 0x0000000805047c10 */ /* 0x001fc8000ff1e0ff */
[----:B------:R-:W-:Y:S02]  /*21b0*/  IADD3.X R5, PT, PT, RZ, UR9, RZ, P0, !PT ;  /* 0x00000009ff057c10 */ /* 0x000fe400087fe4ff */
[----:B------:R-:W-:-:S03]  /*21c0*/  ISETP.GE.AND P0, PT, R3, UR4, PT ;  /* 0x0000000403007c0c */ /* 0x000fc6000bf06270 */
[----:B------:R0:W-:Y:S10]  /*21d0*/  STG.E.U16 desc[UR6][R4.64], R8 ;  /* 0x0000000804007986 */ /* 0x0001f4000c101506 */
[----:B------:R-:W-:Y:S05]  /*21e0*/  @P0 BREAK.RELIABLE B0 ;  /* 0x0000000000000942 */ /* 0x000fea0003800100 */
[----:B------:R-:W-:Y:S05]  /*21f0*/  @P0 BRA `(.L_x_5204) ;  /* 0x0000002800d80947 */ /* 0x000fea0003800000 */
[----:B------:R-:W1:Y:S01]  /*2200*/  LDCU.64 UR8, c[0x0][0x390] ;  /* 0x00007200ff0877ac */ /* 0x000e620008000a00 */
[----:B0-----:R-:W-:Y:S02]  /*2210*/  MOV R4, RZ ;  /* 0x000000ff00047202 */ /* 0x001fe40000000f00 */
[----:B------:R-:W-:Y:S01]  /*2220*/  MOV R5, R3 ;  /* 0x0000000300057202 */ /* 0x000fe20000000f00 */
[----:B------:R-:W0:Y:S01]  /*2230*/  LDCU UR5, c[0x0][0x38c] ;  /* 0x00007180ff0577ac */ /* 0x000e220008000800 */
[----:B------:R-:W-:Y:S01]  /*2240*/  ISETP.NE.AND P0, PT, R2, RZ, PT ;  /* 0x000000ff0200720c */ /* 0x000fe20003f05270 */
[----:B------:R-:W2:Y:S01]  /*2250*/  LDCU.64 UR10, c[0x0][0x4b8] ;  /* 0x00009700ff0a77ac */ /* 0x000ea20008000a00 */
[----:B-1----:R-:W-:-:S05]  /*2260*/  IMAD.HI.U32 R6, R3, UR8, R4 ;  /* 0x0000000803067c27 */ /* 0x002fca000f8e0004 */
[----:B------:R-:W-:-:S04]  /*2270*/  SHF.R.U32.HI R7, RZ, UR9, R6 ;  /* 0x00000009ff077c19 */ /* 0x000fc80008011606 */
[----:B------:R-:W-:-:S05]  /*2280*/  IADD3 R4, PT, PT, -R7, RZ, RZ ;  /* 0x000000ff07047210 */ /* 0x000fca0007ffe1ff */
[----:B0-----:R-:W-:-:S04]  /*2290*/  IMAD R4, R4, UR5, R3 ;  /* 0x0000000504047c24 */ /* 0x001fc8000f8e0203 */
        /* <DEDUP_REMOVED lines=288> */
.L_x_5205:
[----:B------:R-:W0:Y:S02]  /*34a0*/  LDCU.64 UR8, c[0x0][0x588] ;  /* 0x0000b100ff0877ac */ /* 0x000e240008000a00 */
[----:B0-----:R-:W-:-:S04]  /*34b0*/  IADD3 R6, P0, PT, R4, UR8, RZ ;  /* 0x0000000804067c10 */ /* 0x001fc8000ff1e0ff */
[----:B------:R-:W-:-:S05]  /*34c0*/  IADD3.X R7, PT, PT, RZ, UR9, RZ, P0, !PT ;  /* 0x00000009ff077c10 */ /* 0x000fca00087fe4ff */
[----:B------:R-:W2:Y:S01]  /*34d0*/  LDG.E.U16 R6, desc[UR6][R6.64] ;  /* 0x0000000606067981 */ /* 0x000ea2000c1e1500 */
[----:B------:R-:W-:Y:S01]  /*34e0*/  BSSY.RECONVERGENT B2, `(.L_x_5206) ;  /* 0x0000024000027945 */ /* 0x000fe20003800200 */
[----:B--2---:R-:W-:-:S04]  /*34f0*/  SHF.L.U32 R4, R6, 0x10, RZ ;  /* 0x0000001006047819 */ /* 0x004fc800000006ff */
        /* <DEDUP_REMOVED lines=32> */
.L_x_5207:
[----:B------:R-:W0:Y:S02]  /*3700*/  LDCU UR5, c[0x0][0x594] ;  /* 0x0000b280ff0577ac */ /* 0x000e240008000800 */
[----:B0-----:R-:W-:-:S07]  /*3710*/  FMUL.FTZ R6, R4, UR5 ;  /* 0x0000000504067c20 */ /* 0x001fce0008410000 */
.L_x_5208:
[----:B------:R-:W-:Y:S05]  /*3720*/  BSYNC.RECONVERGENT B2 ;  /* 0x0000000000027941 */ /* 0x000fea0003800200 */
.L_x_5206:
[----:B------:R-:W0:Y:S01]  /*3730*/  LDCU.64 UR8, c[0x0][0x580] ;  /* 0x0000b000ff0877ac */ /* 0x000e220008000a00 */
[----:B------:R-:W-:Y:S02]  /*3740*/  F2FP.BF16.F32.PACK_AB R6, RZ, R6 ;  /* 0x00000006ff06723e */ /* 0x000fe400000010ff */
[----:B------:R-:W-:Y:S02]  /*3750*/  IADD3 R3, PT, PT, R3, 0x80, RZ ;  /* 0x0000008003037810 */ /* 0x000fe40007ffe0ff */
[----:B0-----:R-:W-:-:S04]  /*3760*/  IADD3 R4, P0, PT, R5, UR8, RZ ;  /* 0x0000000805047c10 */ /* 0x001fc8000ff1e0ff */
[----:B------:R-:W-:-:S05]  /*3770*/  IADD3.X R5, PT, PT, RZ, UR9, RZ, P0, !PT ;  /* 0x00000009ff057c10 */ /* 0x000fca00087fe4ff */
[----:B------:R0:W-:Y:S04]  /*3780*/  STG.E.U16 desc[UR6][R4.64], R6 ;  /* 0x0000000604007986 */ /* 0x0001e8000c101506 */
.L_x_5200:
[----:B------:R-:W-:-:S13]  /*3790*/  ISETP.GE.AND P0, PT, R3, UR4, PT ;  /* 0x0000000403007c0c */ /* 0x000fda000bf06270 */
[----:B------:R-:W-:Y:S05]  /*37a0*/  @P0 BREAK.RELIABLE B0 ;  /* 0x0000000000000942 */ /* 0x000fea0003800100 */
[----:B------:R-:W-:Y:S05]  /*37b0*/  @P0 BRA `(.L_x_5204) ;  /* 0x0000001400680947 */ /* 0x000fea0003800000 */
[----:B------:R-:W-:Y:S05]  /*37c0*/  BSYNC.RELIABLE B0 ;  /* 0x0000000000007941 */ /* 0x000fea0003800100 */
.L_x_5199:
[----:B------:R-:W1:Y:S01]  /*37d0*/  LDCU.64 UR8, c[0x0][0x390] ;  /* 0x00007200ff0877ac */ /* 0x000e620008000a00 */
[----:B0-----:R-:W-:Y:S01]  /*37e0*/  HFMA2 R4, -RZ, RZ, 0, 0 ;  /* 0x00000000ff047431 */ /* 0x001fe200000001ff */
        /* <DEDUP_REMOVED lines=277> */
[----:B------:R-:W-:Y:S01]  /*4940*/  MOV R6, RZ ;  /* 0x000000ff00067202 */ /* 0x000fe20000000f00 */
        /* <DEDUP_REMOVED lines=18> */
.L_x_5209:
        /* <DEDUP_REMOVED lines=38> */
.L_x_5211:
[----:B------:R-:W0:Y:S02]  /*4cd0*/  LDCU UR5, c[0x0][0x594] ;  /* 0x0000b280ff0577ac */ /* 0x000e240008000800 */
[----:B0-----:R-:W-:-:S07]  /*4ce0*/  FMUL.FTZ R6, R4, UR5 ;  /* 0x0000000504067c20 */ /* 0x001fce0008410000 */
.L_x_5212:
[----:B------:R-:W-:Y:S05]  /*4cf0*/  BSYNC.RECONVERGENT B2 ;  /* 0x0000000000027941 */ /* 0x000fea0003800200 */
.L_x_5210:
[----:B------:R-:W0:Y:S01]  /*4d00*/  LDCU.64 UR8, c[0x0][0x580] ;  /* 0x0000b000ff0877ac */ /* 0x000e220008000a00 */
[----:B------:R-:W-:Y:S02]  /*4d10*/  F2FP.BF16.F32.PACK_AB R6, RZ, R6 ;  /* 0x00000006ff06723e */ /* 0x000fe400000010ff */
[----:B------:R-:W-:Y:S02]  /*4d20*/  IADD3 R3, PT, PT, R3, 0x80, RZ ;  /* 0x0000008003037810 */ /* 0x000fe40007ffe0ff */
[----:B0-----:R-:W-:-:S04]  /*4d30*/  IADD3 R4, P0, PT, R5, UR8, RZ ;  /* 0x0000000805047c10 */ /* 0x001fc8000ff1e0ff */
[----:B------:R-:W-:-:S05]  /*4d40*/  IADD3.X R5, PT, PT, RZ, UR9, RZ, P0, !PT ;  /* 0x00000009ff057c10 */ /* 0x000fca00087fe4ff */
[----:B------:R1:W-:Y:S04]  /*4d50*/  STG.E.U16 desc[UR6][R4.64], R6 ;  /* 0x0000000604007986 */ /* 0x0003e8000c101506 */
.L_x_5204:
[----:B------:R-:W-:Y:S05]  /*4d60*/  BSYNC.RECONVERGENT B1 ;  /* 0x0000000000017941 */ /* 0x000fea0003800200 */
.L_x_5198:
[----:B------:R-:W-:Y:S05]  /*4d70*/  WARPSYNC.ALL ;  /* 0x0000000000007948 */ /* 0x000fea0003800000 */
[----:B------:R-:W-:-:S13]  /*4d80*/  ISETP.GE.AND P0, PT, R3, UR4, PT ;  /* 0x0000000403007c0c */ /* 0x000fda000bf06270 */
[----:B------:R-:W-:Y:S05]  /*4d90*/  @P0 EXIT ;  /* 0x000000000000094d */ /* 0x000fea0003800000 */
[----:B------:R-:W2:Y:S01]  /*4da0*/  LDCU.64 UR4, c[0x0][0x390] ;  /* 0x00007200ff0477ac */ /* 0x000ea20008000a00 */
[----:B01----:R-:W-:Y:S02]  /*4db0*/  MOV R4, RZ ;  /* 0x000000ff00047202 */ /* 0x003fe40000000f00 */
[----:B------:R-:W-:Y:S01]  /*4dc0*/  MOV R5, R3 ;  /* 0x0000000300057202 */ /* 0x000fe20000000f00 */
[----:B------:R-:W0:Y:S01]  /*4dd0*/  LDCU UR8, c[0x0][0x38c] ;  /* 0x00007180ff0877ac */ /* 0x000e220008000800 */
[----:B------:R-:W-:Y:S01]  /*4de0*/  ISETP.NE.AND P0, PT, R2, RZ, PT ;  /* 0x000000ff0200720c */ /* 0x000fe20003f05270 */
[----:B------:R-:W1:Y:S01]  /*4df0*/  LDCU.64 UR10, c[0x0][0x4b8] ;  /* 0x00009700ff0a77ac */ /* 0x000e620008000a00 */
[----:B--2---:R-:W-:-:S05]  /*4e00*/  IMAD.HI.U32 R4, R3, UR4, R4 ;  /* 0x0000000403047c27 */ /* 0x004fca000f8e0004 */
[----:B------:R-:W-:-:S04]  /*4e10*/  SHF.R.U32.HI R5, RZ, UR5, R4 ;  /* 0x00000005ff057c19 */ /* 0x000fc80008011604 */
[----:B------:R-:W-:-:S05]  /*4e20*/  IADD3 R6, PT, PT, -R5, RZ, RZ ;  /* 0x000000ff05067210 */ /* 0x000fca0007ffe1ff */
[----:B0-----:R-:W-:-:S04]  /*4e30*/  IMAD R2, R6, UR8, R3 ;  /* 0x0000000806027c24 */ /* 0x001fc8000f8e0203 */
[C---:B-1----:R-:W-:Y:S02]  /*4e40*/  IMAD R3, R2.reuse, UR10, RZ ;  /* 0x0000000a02037c24 */ /* 0x042fe4000f8e02ff */
        /* <DEDUP_REMOVED lines=269> */
[----:B------:R-:W1:Y:S10]  /*5f20*/  LDCU UR4, c[0x0][0x4a8] ;  /* 0x00009500ff0477ac */ /* 0x000e740008000800 */
[----:B------:R-:W2:Y:S01]  /*5f30*/  @P0 LDC.64 R8, c[0x0][0x4b0] ;  /* 0x00012c00ff080b82 */ /* 0x000ea20000000a00 */
[----:B0-----:R-:W-:-:S07]  /*5f40*/  IMAD.HI.U32 R6, R5, UR9, R4 ;  /* 0x0000000905067c27 */ /* 0x001fce000f8e0004 */
[----:B------:R-:W0:Y:S01]  /*5f50*/  @P0 LDC R11, c[0x0][0x4ac] ;  /* 0x00012b00ff0b0b82 */ /* 0x000e220000000800 */
[----:B-1----:R-:W-:Y:S01]  /*5f60*/  SHF.R.U32.HI R7, RZ, UR4, R6 ;  /* 0x00000004ff077c19 */ /* 0x002fe20008011606 */
[----:B------:R-:W1:Y:S01]  /*5f70*/  LDCU.64 UR4, c[0x0][0x570] ;  /* 0x0000ae00ff0477ac */ /* 0x000e620008000a00 */
[----:B------:R-:W-:Y:S02]  /*5f80*/  @P0 MOV R6, RZ ;  /* 0x000000ff00060202 */ /* 0x000fe40000000f00 */
[----:B------:R-:W-:-:S03]  /*5f90*/  IADD3 R4, PT, PT, -R7, RZ, RZ ;  /* 0x000000ff07047210 */ /* 0x000fc60007ffe1ff */
[----:B------:R-:W3:Y:S02]  /*5fa0*/  @P0 LDC.64 R12, c[0x0][0x578] ;  /* 0x00015e00ff0c0b82 */ /* 0x000ee40000000a00 */
[----:B------:R-:W-:Y:S02]  /*5fb0*/  IMAD R4, R4, UR8, R5 ;  /* 0x0000000804047c24 */ /* 0x000fe4000f8e0205 */
[----:B--2---:R-:W-:-:S05]  /*5fc0*/  @P0 IMAD.HI.U32 R0, R7, R8, R6 ;  /* 0x0000000807000227 */ /* 0x004fca00078e0006 */
[----:B------:R-:W-:Y:S01]  /*5fd0*/  @P0 SHF.R.U32.HI R0, RZ, R9, R0 ;  /* 0x00000009ff000219 */ /* 0x000fe20000011600 */
[C---:B-1----:R-:W-:Y:S02]  /*5fe0*/  IMAD R3, R4.reuse, UR4, R3 ;  /* 0x0000000404037c24 */ /* 0x042fe4000f8e0203 */
[----:B------:R-:W-:Y:S01]  /*5ff0*/  IMAD R2, R4, UR5, R2 ;  /* 0x0000000504027c24 */ /* 0x000fe2000f8e0202 */
[----:B------:R-:W-:-:S05]  /*6000*/  @P0 IADD3 R6, PT, PT, -R0, RZ, RZ ;  /* 0x000000ff00060210 */ /* 0x000fca0007ffe1ff */
[----:B0-----:R-:W-:-:S04]  /*6010*/  @P0 IMAD R6, R11, R6, R7 ;  /* 0x000000060b060224 */ /* 0x001fc800078e0207 */
[C---:B---3--:R-:W-:Y:S02]  /*6020*/  @P0 IMAD R3, R6.reuse, R12, R3 ;  /* 0x0000000c06030224 */ /* 0x048fe400078e0203 */
[----:B------:R-:W-:-:S07]  /*6030*/  @P0 IMAD R2, R6, R13, R2 ;  /* 0x0000000d06020224 */ /* 0x000fce00078e0202 */
.L_x_5213:
[----:B------:R-:W0:Y:S02]  /*6040*/  LDCU.128 UR8, c[0x0][0x580] ;  /* 0x0000b000ff0877ac */ /* 0x000e240008000c00 */
[----:B0-----:R-:W-:-:S04]  /*6050*/  IADD3 R4, P0, PT, R2, UR10, RZ ;  /* 0x0000000a02047c10 */ /* 0x001fc8000ff1e0ff */
[----:B------:R-:W-:-:S05]  /*6060*/  IADD3.X R5, PT, PT, RZ, UR11, RZ, P0, !PT ;  /* 0x0000000bff057c10 */ /* 0x000fca00087fe4ff */
[----:B------:R-:W2:Y:S01]  /*6070*/  LDG.E.U16 R4, desc[UR6][R4.64] ;  /* 0x0000000604047981 */ /* 0x000ea2000c1e1500 */
[----:B------:R-:W-:Y:S01]  /*6080*/  IADD3 R2, P1, PT, R3, UR8, RZ ;  /* 0x0000000803027c10 */ /* 0x000fe2000ff3e0ff */
[----:B------:R-:W-:Y:S03]  /*6090*/  BSSY.RECONVERGENT B1, `(.L_x_5214) ;  /* 0x0000025000017945 */ /* 0x000fe60003800200 */
[----:B------:R-:W-:Y:S02]  /*60a0*/  IADD3.X R3, PT, PT, RZ, UR9, RZ, P1, !PT ;  /* 0x00000009ff037c10 */ /* 0x000fe40008ffe4ff */
[----:B--2---:R-:W-:-:S04]  /*60b0*/  SHF.L.U32 R0, R4, 0x10, RZ ;  /* 0x0000001004007819 */ /* 0x004fc800000006ff */
[----:B------:R-:W-:-:S13]  /*60c0*/  FSETP.GT.FTZ.AND P0, PT, R0, RZ, PT ;  /* 0x000000ff0000720b */ /* 0x000fda0003f14000 */
[----:B------:R-:W-:Y:S05]  /*60d0*/  @P0 BRA `(.L_x_5215) ;  /* 0x0000000000780947 */ /* 0x000fea0003800000 */
[----:B------:R-:W0:Y:S01]  /*60e0*/  LDCU UR4, c[0x0][0x598] ;  /* 0x0000b300ff0477ac */ /* 0x000e220008000800 */
[----:B------:R-:W-:Y:S01]  /*60f0*/  MOV R7, 0x3ab5ebe6 ;  /* 0x3ab5ebe600077802 */ /* 0x000fe20000000f00 */
        /* <DEDUP_REMOVED lines=28> */
.L_x_5215:
[----:B------:R-:W0:Y:S02]  /*62c0*/  LDCU UR4, c[0x0][0x594] ;  /* 0x0000b280ff0477ac */ /* 0x000e240008000800 */
[----:B0-----:R-:W-:-:S07]  /*62d0*/  FMUL.FTZ R4, R0, UR4 ;  /* 0x0000000400047c20 */ /* 0x001fce0008410000 */
.L_x_5216:
[----:B------:R-:W-:Y:S05]  /*62e0*/  BSYNC.RECONVERGENT B1 ;  /* 0x0000000000017941 */ /* 0x000fea0003800200 */
.L_x_5214:
[----:B------:R-:W-:-:S05]  /*62f0*/  F2FP.BF16.F32.PACK_AB R4, RZ, R4 ;  /* 0x00000004ff04723e */ /* 0x000fca00000010ff */
[----:B------:R-:W-:Y:S01]  /*6300*/  STG.E.U16 desc[UR6][R2.64], R4 ;  /* 0x0000000402007986 */ /* 0x000fe2000c101506 */
[----:B------:R-:W-:Y:S05]  /*6310*/  EXIT ;  /* 0x000000000000794d */ /* 0x000fea0003800000 */
.L_x_5217:
        /* <DEDUP_REMOVED lines=14> */
.L_x_7969:


//--------------------- .text._ZN2at6native27unrolled_elementwise_kernelIZZZNS0_60_GLOBAL__N__171e0b9f_22_ActivationEluKernel_cu_9e10b42f_306110elu_kernelERNS_18TensorIteratorBaseERKN3c106ScalarES8_S8_ENKUlvE_clEvENKUlvE2_clEvEUlNS5_8BFloat16EE_St5arrayIPcLm2EELi4E23TrivialOffsetCalculatorILi1EjESH_NS0_6memory15LoadWithoutCastENSI_16StoreWithoutCastEEEviT_T0_T2_T3_T4_T5_ --------------------------
	.section	.text._ZN2at6native27unrolled_elementwise_kernelIZZZNS0_60_GLOBAL__N__171e0b9f_22_ActivationEluKernel_cu_9e10b42f_306110elu_kernelERNS_18TensorIteratorBaseERKN3c106ScalarES8_S8_ENKUlvE_clEvENKUlvE2_clEvEUlNS5_8BFloat16EE_St5arrayIPcLm2EELi4E23TrivialOffsetCalculatorILi1EjESH_NS0_6memory15LoadWithoutCastENSI_16StoreWithoutCastEEEviT_T0_T2_T3_T4_T5_,"ax",@progbits
	.align	128
        .global         _ZN2at6native27unrolled_elementwise_kernelIZZZNS0_60_GLOBAL__N__171e0b9f_22_ActivationEluKernel_cu_9e10b42f_306110elu_kernelERNS_18TensorIteratorBaseERKN3c106ScalarES8_S8_ENKUlvE_clEvENKUlvE2_clEvEUlNS5_8BFloat16EE_St5arrayIPcLm2EELi4E23TrivialOffsetCalculatorILi1EjESH_NS0_6memory15LoadWithoutCastENSI_16StoreWithoutCastEEEviT_T0_T2_T3_T4_T5_
        .type           _ZN2at6native27unrolled_elementwise_kernelIZZZNS0_60_GLOBAL__N__171e0b9f_22_ActivationEluKernel_cu_9e10b42f_306110elu_kernelERNS_18TensorIteratorBaseERKN3c106ScalarES8_S8_ENKUlvE_clEvENKUlvE2_clEvEUlNS5_8BFloat16EE_St5arrayIPcLm2EELi4E23TrivialOffsetCalculatorILi1EjESH_NS0_6memory15LoadWithoutCastENSI_16StoreWithoutCastEEEviT_T0_T2_T3_T4_T5_,@function
        .size           _ZN2at6native27unrolled_elementwise_kernelIZZZNS0_60_GLOBAL__N__171e0b9f_22_ActivationEluKernel_cu_9e10b42f_306110elu_kernelERNS_18TensorIteratorBaseERKN3c106ScalarES8_S8_ENKUlvE_clEvENKUlvE2_clEvEUlNS5_8BFloat16EE_St5arrayIPcLm2EELi4E23TrivialOffsetCalculatorILi1EjESH_NS0_6memory15LoadWithoutCastENSI_16StoreWithoutCastEEEviT_T0_T2_T3_T4_T5_,(.L_x_7970 - _ZN2at6native27unrolled_elementwise_kernelIZZZNS0_60_GLOBAL__N__171e0b9f_22_ActivationEluKernel_cu_9e10b42f_306110elu_kernelERNS_18TensorIteratorBaseERKN3c106ScalarES8_S8_ENKUlvE_clEvENKUlvE2_clEvEUlNS5_8BFloat16EE_St5arrayIPcLm2EELi4E23TrivialOffsetCalculatorILi1EjESH_NS0_6memory15LoadWithoutCastENSI_16StoreWithoutCastEEEviT_T0_T2_T3_T4_T5_)
        .other          _ZN2at6native27unrolled_elementwise_kernelIZZZNS0_60_GLOBAL__N__171e0b9f_22_ActivationEluKernel_cu_9e10b42f_306110elu_kernelERNS_18TensorIteratorBaseERKN3c106ScalarES8_S8_ENKUlvE_clEvENKUlvE2_clEvEUlNS5_8BFloat16EE_St5arrayIPcLm2EELi4E23TrivialOffsetCalculatorILi1EjESH_NS0_6memory15LoadWithoutCastENSI_16StoreWithoutCastEEEviT_T0_T2_T3_T4_T5_,@"STO_CUDA_ENTRY STV_DEFAULT"
_ZN2at6native27unrolled_elementwise_kernelIZZZNS0_60_GLOBAL__N__171e0b9f_22_ActivationEluKernel_cu_9e10b42f_306110elu_kernelERNS_18TensorIteratorBaseERKN3c106ScalarES8_S8_ENKUlvE_clEvENKUlvE2_clEvEUlNS5_8BFloat16EE_St5arrayIPcLm2EELi4E23TrivialOffsetCalculatorILi1EjESH_NS0_6memory15LoadWithoutCastENSI_16StoreWithoutCastEEEviT_T0_T2_T3_T4_T5_:
.text._ZN2at6native27unrolled_elementwise_kernelIZZZNS0_60_GLOBAL__N__171e0b9f_22_ActivationEluKernel_cu_9e10b42f_306110elu_kernelERNS_18TensorIteratorBaseERKN3c106ScalarES8_S8_ENKUlvE_clEvENKUlvE2_clEvEUlNS5_8BFloat16EE_St5arrayIPcLm2EELi4E23TrivialOffsetCalculatorILi1EjESH_NS0_6memory15LoadWithoutCastENSI_16StoreWithoutCastEEEviT_T0_T2_T3_T4_T5_:
[----:B------:R-:W-:Y:S01]  /*0000*/  LDC R1, c[0x0][0x37c] ;  /* 0x0000df00ff017b82 */ /* 0x000fe20000000800 */
[----:B------:R-:W0:Y:S07]  /*0010*/  S2R R0, SR_CTAID.X ;  /* 0x0000000000007919 */ /* 0x000e2e0000002500 */
[----:B------:R-:W0:Y:S01]  /*0020*/  LDC R3, c[0x0][0x380] ;  /* 0x0000e000ff037b82 */ /* 0x000e220000000800 */
[----:B------:R-:W1:Y:S01]  /*0030*/  LDCU.64 UR4, c[0x0][0x358] ;  /* 0x00006b00ff0477ac */ /* 0x000e620008000a00 */
[----:B------:R-:W2:Y:S01]  /*0040*/  S2R R13, SR_TID.X ;  /* 0x00000000000d7919 */ /* 0x000ea20000002100 */
[----:B0-----:R-:W-:Y:S01]  /*0050*/  IMAD R2, R0, -0x200, R3 ;  /* 0xfffffe0000027824 */ /* 0x001fe200078e0203 */
[----:B--2---:R-:W-:-:S04]  /*0060*/  MOV R3, R13 ;  /* 0x0000000d00037202 */ /* 0x004fc80000000f00 */
[----:B------:R-:W-:-:S13]  /*0070*/  ISETP.GE.AND P0, PT, R13, R2, PT ;  /* 0x000000020d00720c */ /* 0x000fda0003f06270 */
[----:B------:R-:W-:Y:S01]  /*0080*/  @!P0 IADD3 R13, PT, PT, R3, 0x80, RZ ;  /* 0x00000080030d8810 */ /* 0x000fe20007ffe0ff */
[----:B------:R-:W0:Y:S01]  /*0090*/  @!P0 LDC.64 R4, c[0x0][0x3a8] ;  /* 0x0000ea00ff048b82 */ /* 0x000e220000000a00 */
[----:B------:R-:W-:Y:S02]  /*00a0*/  @!P0 LEA R15, R0, R3, 0x9 ;  /* 0x00000003000f8211 */ /* 0x000fe400078e48ff */
[----:B------:R-:W-:-:S13]  /*00b0*/  ISETP.GE.AND P1, PT, R13, R2, PT ;  /* 0x000000020d00720c */ /* 0x000fda0003f26270 */
[----:B------:R-:W-:Y:S01]  /*00c0*/  @!P1 IMAD R17, R0, 0x200, R13 ;  /* 0x0000020000119824 */ /* 0x000fe200078e020d */
[----:B------:R-:W-:Y:S01]  /*00d0*/  @!P1 IADD3 R13, PT, PT, R13, 0x80, RZ ;  /* 0x000000800d0d9810 */ /* 0x000fe20007ffe0ff */
[----:B------:R-:W2:Y:S03]  /*00e0*/  @!P1 LDC.64 R10, c[0x0][0x3a8] ;  /* 0x0000ea00ff0a9b82 */ /* 0x000ea60000000a00 */
[----:B------:R-:W-:Y:S01]  /*00f0*/  ISETP.GE.AND P3, PT, R13, R2, PT ;  /* 0x000000020d00720c */ /* 0x000fe20003f66270 */
[----:B0-----:R-:W-:-:S12]  /*0100*/  @!P0 IMAD.WIDE.U32 R4, R15, 0x2, R4 ;  /* 0x000000020f048825 */ /* 0x001fd800078e0004 */
[----:B------:R-:W-:Y:S01]  /*0110*/  @!P3 LEA R19, R0, R13, 0x9 ;  /* 0x0000000d0013b211 */ /* 0x000fe200078e48ff */
[----:B------:R-:W-:Y:S01]  /*0120*/  @!P3 VIADD R13, R13, 0x80 ;  /* 0x000000800d0db836 */ /* 0x000fe20000000000 */
[----:B------:R-:W0:Y:S04]  /*0130*/  @!P3 LDC.64 R8, c[0x0][0x3a8] ;  /* 0x0000ea00ff08bb82 */ /* 0x000e280000000a00 */
[----:B------:R-:W-:Y:S01]  /*0140*/  ISETP.GE.AND P2, PT, R13, R2, PT ;  /* 0x000000020d00720c */ /* 0x000fe20003f46270 */
[----:B--2---:R-:W-:-:S12]  /*0150*/  @!P1 IMAD.WIDE.U32 R10, R17, 0x2, R10 ;  /* 0x00000002110a9825 */ /* 0x004fd800078e000a */
[----:B------:R-:W2:Y:S01]  /*0160*/  @!P2 LDC.64 R6, c[0x0][0x3a8] ;  /* 0x0000ea00ff06ab82 */ /* 0x000ea20000000a00 */
[----:B------:R-:W-:Y:S01]  /*0170*/  @!P2 LEA R13, R0, R13, 0x9 ;  /* 0x0000000d000da211 */ /* 0x000fe200078e48ff */
[--C-:B0-----:R-:W-:Y:S01]  /*0180*/  @!P3 IMAD.WIDE.U32 R14, R19, 0x2, R8.reuse ;  /* 0x00000002130eb825 */ /* 0x101fe200078e0008 */
[----:B------:R-:W-:Y:S02]  /*0190*/  PRMT R8, RZ, 0x7610, R8 ;  /* 0x00007610ff087816 */ /* 0x000fe40000000008 */
[----:B------:R-:W-:-:S04]  /*01a0*/  PRMT R9, RZ, 0x7610, R9 ;  /* 0x00007610ff097816 */ /* 0x000fc80000000009 */
[----:B-1----:R0:W5:Y:S04]  /*01b0*/  @!P1 LDG.E.U16 R8, desc[UR4][R10.64] ;  /* 0x000000040a089981 */ /* 0x002168000c1e1500 */
[----:B------:R0:W5:Y:S01]  /*01c0*/  @!P0 LDG.E.U16 R9, desc[UR4][R4.64] ;  /* 0x0000000404098981 */ /* 0x000162000c1e1500 */
[--C-:B--2---:R-:W-:Y:S01]  /*01d0*/  @!P2 IMAD.WIDE.U32 R12, R13, 0x2, R6.reuse ;  /* 0x000000020d0ca825 */ /* 0x104fe200078e0006 */
[----:B------:R-:W-:Y:S02]  /*01e0*/  PRMT R7, RZ, 0x7610, R7 ;  /* 0x00007610ff077816 */ /* 0x000fe40000000007 */
[----:B------:R-:W-:-:S04]  /*01f0*/  PRMT R6, RZ, 0x7610, R6 ;  /* 0x00007610ff067816 */ /* 0x000fc80000000006 */
[----:B------:R0:W5:Y:S04]  /*0200*/  @!P3 LDG.E.U16 R7, desc[UR4][R14.64] ;  /* 0x000000040e07b981 */ /* 0x000168000c1e1500 */
[----:B------:R0:W5:Y:S01]  /*0210*/  @!P2 LDG.E.U16 R6, desc[UR4][R12.64] ;  /* 0x000000040c06a981 */ /* 0x000162000c1e1500 */
[----:B------:R-:W-:Y:S01]  /*0220*/  ISETP.GE.AND P0, PT, R3, R2, PT ;  /* 0x000000020300720c */ /* 0x000fe20003f06270 */
[----:B------:R-:W-:-:S12]  /*0230*/  BSSY.RECONVERGENT B0, `(.L_x_5218) ;  /* 0x0000027000007945 */ /* 0x000fd80003800200 */
[----:B0-----:R-:W-:Y:S05]  /*0240*/  @P0 BRA `(.L_x_5219) ;  /* 0x0000000000940947 */ /* 0x001fea0003800000 */
[----:B-----5:R-:W-:Y:S01]  /*0250*/  IMAD.U32 R9, R9, 0x10000, RZ ;  /* 0x0001000009097824 */ /* 0x020fe200078e00ff */
        /* <DEDUP_REMOVED lines=34> */
.L_x_5221:
[----:B------:R-:W-:Y:S05]  /*0480*/  BSYNC.RECONVERGENT B1 ;  /* 0x0000000000017941 */ /* 0x000fea0003800200 */
.L_x_5220:
[----:B------:R-:W-:-:S07]  /*0490*/  F2FP.BF16.F32.PACK_AB R4, RZ, R4 ;  /* 0x00000004ff04723e */ /* 0x000fce00000010ff */
.L_x_5219:
[----:B------:R-:W-:Y:S05]  /*04a0*/  BSYNC.RECONVERGENT B0 ;  /* 0x0000000000007941 */ /* 0x000fea0003800200 */
.L_x_5218:
[----:B------:R-:W-:Y:S01]  /*04b0*/  IADD3 R5, PT, PT, R3, 0x80, RZ ;  /* 0x0000008003057810 */ /* 0x000fe20007ffe0ff */
[----:B------:R-:W-:Y:S03]  /*04c0*/  BSSY.RECONVERGENT B0, `(.L_x_5222) ;  /* 0x0000029000007945 */ /* 0x000fe60003800200 */
[----:B------:R-:W-:-:S13]  /*04d0*/  ISETP.GE.AND P1, PT, R5, R2, PT ;  /* 0x000000020500720c */ /* 0x000fda0003f26270 */
[----:B------:R-:W-:Y:S05]  /*04e0*/  @P1 BRA `(.L_x_5223) ;  /* 0x0000000000981947 */ /* 0x000fea0003800000 */
[----:B-----5:R-:W-:Y:S01]  /*04f0*/  IMAD.U32 R8, R8, 0x10000, RZ ;  /* 0x0001000008087824 */ /* 0x020fe200078e00ff */
[----:B------:R-:W-:Y:S04]  /*0500*/  BSSY.RECONVERGENT B1, `(.L_x_5224) ;  /* 0x0000023000017945 */ /* 0x000fe80003800200 */
        /* <DEDUP_REMOVED lines=32> */
.L_x_5225:
[----:B------:R-:W0:Y:S02]  /*0710*/  LDCU UR6, c[0x0][0x38c] ;  /* 0x00007180ff0677ac */ /* 0x000e240008000800 */
[----:B0-----:R-:W-:-:S07]  /*0720*/  FMUL.FTZ R8, R8, UR6 ;  /* 0x0000000608087c20 */ /* 0x001fce0008410000 */
.L_x_5226:
[----:B------:R-:W-:Y:S05]  /*0730*/  BSYNC.RECONVERGENT B1 ;  /* 0x0000000000017941 */ /* 0x000fea0003800200 */
.L_x_5224:
[----:B------:R-:W-:-:S07]  /*0740*/  F2FP.BF16.F32.PACK_AB R8, RZ, R8 ;  /* 0x00000008ff08723e */ /* 0x000fce00000010ff */
.L_x_5223:
[----:B------:R-:W-:Y:S05]  /*0750*/  BSYNC.RECONVERGENT B0 ;  /* 0x0000000000007941 */ /* 0x000fea0003800200 */
.L_x_5222:
[----:B-----5:R-:W-:Y:S01]  /*0760*/  IADD3 R9, PT, PT, R3, 0x100, RZ ;  /* 0x0000010003097810 */ /* 0x020fe20007ffe0ff */
[----:B------:R-:W-:Y:S03]  /*0770*/  BSSY.RECONVERGENT B0, `(.L_x_5227) ;  /* 0x0000029000007945 */ /* 0x000fe60003800200 */
[----:B------:R-:W-:-:S13]  /*0780*/  ISETP.GE.AND P1, PT, R9, R2, PT ;  /* 0x000000020900720c */ /* 0x000fda0003f26270 */
[----:B------:R-:W-:Y:S05]  /*0790*/  @P1 BRA `(.L_x_5228) ;  /* 0x0000000000981947 */ /* 0x000fea0003800000 */
[----:B------:R-:W-:Y:S01]  /*07a0*/  IMAD.U32 R7, R7, 0x10000, RZ ;  /* 0x0001000007077824 */ /* 0x000fe200078e00ff */
[----:B------:R-:W-:Y:S04]  /*07b0*/  BSSY.RECONVERGENT B1, `(.L_x_5229) ;  /* 0x0000023000017945 */ /* 0x000fe80003800200 */
        /* <DEDUP_REMOVED lines=32> */
.L_x_5230:
[----:B------:R-:W0:Y:S02]  /*09c0*/  LDCU UR6, c[0x0][0x38c] ;  /* 0x00007180ff0677ac */ /* 0x000e240008000800 */
[----:B0-----:R-:W-:-:S07]  /*09d0*/  FMUL.FTZ R7, R7, UR6 ;  /* 0x0000000607077c20 */ /* 0x001fce0008410000 */
.L_x_5231:
[----:B------:R-:W-:Y:S05]  /*09e0*/  BSYNC.RECONVERGENT B1 ;  /* 0x0000000000017941 */ /* 0x000fea0003800200 */
.L_x_5229:
[----:B------:R-:W-:-:S07]  /*09f0*/  F2FP.BF16.F32.PACK_AB R7, RZ, R7 ;  /* 0x00000007ff07723e */ /* 0x000fce00000010ff */
.L_x_5228:
[----:B------:R-:W-:Y:S05]  /*0a00*/  BSYNC.RECONVERGENT B0 ;  /* 0x0000000000007941 */ /* 0x000fea0003800200 */
.L_x_5227:
[----:B------:R-:W-:Y:S01]  /*0a10*/  IADD3 R9, PT, PT, R3, 0x180, RZ ;  /* 0x0000018003097810 */ /* 0x000fe20007ffe0ff */
[----:B------:R-:W-:Y:S03]  /*0a20*/  BSSY.RECONVERGENT B0, `(.L_x_5232) ;  /* 0x0000029000007945 */ /* 0x000fe60003800200 */
[----:B------:R-:W-:-:S13]  /*0a30*/  ISETP.GE.AND P1, PT, R9, R2, PT ;  /* 0x000000020900720c */ /* 0x000fda0003f26270 */
[----:B------:R-:W-:Y:S05]  /*0a40*/  @P1 BRA `(.L_x_5233) ;  /* 0x0000000000981947 */ /* 0x000fea0003800000 */
[----:B------:R-:W-:Y:S01]  /*0a50*/  SHF.L.U32 R6, R6, 0x10, RZ ;  /* 0x0000001006067819 */ /* 0x000fe200000006ff */
[----:B------:R-:W-:Y:S03]  /*0a60*/  BSSY.RECONVERGENT B1, `(.L_x_5234) ;  /* 0x0000023000017945 */ /* 0x000fe60003800200 */
        /* <DEDUP_REMOVED lines=32> */
.L_x_5235:
[----:B------:R-:W0:Y:S02]  /*0c70*/  LDCU UR6, c[0x0][0x38c] ;  /* 0x00007180ff0677ac */ /* 0x000e240008000800 */
[----:B0-----:R-:W-:-:S07]  /*0c80*/  FMUL.FTZ R12, R6, UR6 ;  /* 0x00000006060c7c20 */ /* 0x001fce0008410000 */
.L_x_5236:
[----:B------:R-:W-:Y:S05]  /*0c90*/  BSYNC.RECONVERGENT B1 ;  /* 0x0000000000017941 */ /* 0x000fea0003800200 */
.L_x_5234:
[----:B------:R-:W-:-:S07]  /*0ca0*/  F2FP.BF16.F32.PACK_AB R12, RZ, R12 ;  /* 0x0000000cff0c723e */ /* 0x000fce00000010ff */
.L_x_5233:
[----:B------:R-:W-:Y:S05]  /*0cb0*/  BSYNC.RECONVERGENT B0 ;  /* 0x0000000000007941 */ /* 0x000fea0003800200 */
.L_x_5232:
        /* <DEDUP_REMOVED lines=10> */
[----:B------:R-:W-:Y:S01]  /*0d60*/  LEA R9, R0, R3, 0x9 ;  /* 0x0000000300097211 */ /* 0x000fe200078e48ff */
[----:B------:R-:W-:Y:S01]  /*0d70*/  VIADD R3, R3, 0x80 ;  /* 0x0000008003037836 */ /* 0x000fe20000000000 */
[----:B------:R-:W-:-:S04]  /*0d80*/  PRMT R6, R8, 0x7610, R6 ;  /* 0x0000761008067816 */ /* 0x000fc80000000006 */
[----:B------:R-:W-:-:S13]  /*0d90*/  ISETP.GE.AND P0, PT, R3, R2, PT ;  /* 0x000000020300720c */ /* 0x000fda0003f06270 */
[----:B------:R-:W-:Y:S02]  /*0da0*/  @!P0 LEA R11, R0, R3, 0x9 ;  /* 0x00000003000b8211 */ /* 0x000fe400078e48ff */
[----:B------:R-:W-:Y:S01]  /*0db0*/  @!P0 IADD3 R3, PT, PT, R3, 0x80, RZ ;  /* 0x0000008003038810 */ /* 0x000fe20007ffe0ff */
[----:B0-----:R-:W-:-:S04]  /*0dc0*/  IMAD.WIDE.U32 R8, R9, 0x2, R4 ;  /* 0x0000000209087825 */ /* 0x001fc800078e0004 */
[----:B------:R-:W-:Y:S01]  /*0dd0*/  @!P0 IMAD.WIDE.U32 R4, R11, 0x2, R4 ;  /* 0x000000020b048825 */ /* 0x000fe200078e0004 */
[----:B------:R1:W-:Y:S04]  /*0de0*/  STG.E.U16 desc[UR4][R8.64], R6 ;  /* 0x0000000608007986 */ /* 0x0003e8000c101504 */
[----:B------:R1:W-:Y:S02]  /*0df0*/  @!P0 STG.E.U16 desc[UR4][R4.64], R7 ;  /* 0x0000000704008986 */ /* 0x0003e4000c101504 */
.L_x_5238:
[----:B------:R-:W-:Y:S05]  /*0e00*/  BSYNC.RECONVERGENT B0 ;  /* 0x0000000000007941 */ /* 0x000fea0003800200 */
.L_x_5237:
[----:B------:R-:W-:-:S13]  /*0e10*/  ISETP.GE.AND P0, PT, R3, R2, PT ;  /* 0x000000020300720c */ /* 0x000fda0003f06270 */
[----:B------:R-:W-:Y:S05]  /*0e20*/  @P0 EXIT ;  /* 0x000000000000094d */ /* 0x000fea0003800000 */
[----:B01----:R-:W0:Y:S01]  /*0e30*/  LDC.64 R4, c[0x0][0x3a0] ;  /* 0x0000e800ff047b82 */ /* 0x003e220000000a00 */
[----:B------:R-:W-:-:S05]  /*0e40*/  LEA R3, R0, R3, 0x9 ;  /* 0x0000000300037211 */ /* 0x000fca00078e48ff */
[----:B0-----:R-:W-:-:S05]  /*0e50*/  IMAD.WIDE.U32 R2, R3, 0x2, R4 ;  /* 0x0000000203027825 */ /* 0x001fca00078e0004 */
[----:B------:R-:W-:Y:S01]  /*0e60*/  STG.E.U16 desc[UR4][R2.64], R12 ;  /* 0x0000000c02007986 */ /* 0x000fe2000c101504 */
[----:B------:R-:W-:Y:S05]  /*0e70*/  EXIT ;  /* 0x000000000000794d */ /* 0x000fea0003800000 */
.L_x_5239:
        /* <DEDUP_REMOVED lines=16> */
.L_x_7970:


//--------------------- .text._ZN2at6native29vectorized_elementwise_kernelILi2EZZZNS0_60_GLOBAL__N__171e0b9f_22_ActivationEluKernel_cu_9e10b42f_306110elu_kernelERNS_18TensorIteratorBaseERKN3c106ScalarES8_S8_ENKUlvE_clEvENKUlvE2_clEvEUlNS5_8BFloat16EE_St5arrayIPcLm2EEEEviT0_T1_ --------------------------
	.section	.text._ZN2at6native29vectorized_elementwise_kernelILi2EZZZNS0_60_GLOBAL__N__171e0b9f_22_ActivationEluKernel_cu_9e10b42f_306110elu_kernelERNS_18TensorIteratorBaseERKN3c106ScalarES8_S8_ENKUlvE_clEvENKUlvE2_clEvEUlNS5_8BFloat16EE_St5arrayIPcLm2EEEEviT0_T1_,"ax",@progbits
	.align	128
        .global         _ZN2at6native29vectorized_elementwise_kernelILi2EZZZNS0_60_GLOBAL__N__171e0b9f_22_ActivationEluKernel_cu_9e10b42f_306110elu_kernelERNS_18TensorIteratorBaseERKN3c106ScalarES8_S8_ENKUlvE_clEvENKUlvE2_clEvEUlNS5_8BFloat16EE_St5arrayIPcLm2EEEEviT0_T1_
        .type           _ZN2at6native29vectorized_elementwise_kernelILi2EZZZNS0_60_GLOBAL__N__171e0b9f_22_ActivationEluKernel_cu_9e10b42f_306110elu_kernelERNS_18TensorIteratorBaseERKN3c106ScalarES8_S8_ENKUlvE_clEvENKUlvE2_clEvEUlNS5_8BFloat16EE_St5arrayIPcLm2EEEEviT0_T1_,@function
        .size           _ZN2at6native29vectorized_elementwise_kernelILi2EZZZNS0_60_GLOBAL__N__171e0b9f_22_ActivationEluKernel_cu_9e10b42f_306110elu_kernelERNS_18TensorIteratorBaseERKN3c106ScalarES8_S8_ENKUlvE_clEvENKUlvE2_clEvEUlNS5_8BFloat16EE_St5arrayIPcLm2EEEEviT0_T1_,(.L_x_7971 - _ZN2at6native29vectorized_elementwise_kernelILi2EZZZNS0_60_GLOBAL__N__171e0b9f_22_ActivationEluKernel_cu_9e10b42f_306110elu_kernelERNS_18TensorIteratorBaseERKN3c106ScalarES8_S8_ENKUlvE_clEvENKUlvE2_clEvEUlNS5_8BFloat16EE_St5arrayIPcLm2EEEEviT0_T1_)
        .other          _ZN2at6native29vectorized_elementwise_kernelILi2EZZZNS0_60_GLOBAL__N__171e0b9f_22_ActivationEluKernel_cu_9e10b42f_306110elu_kernelERNS_18TensorIteratorBaseERKN3c106ScalarES8_S8_ENKUlvE_clEvENKUlvE2_clEvEUlNS5_8BFloat16EE_St5arrayIPcLm2EEEEviT0_T1_,@"STO_CUDA_ENTRY STV_DEFAULT"
_ZN2at6native29vectorized_elementwise_kernelILi2EZZZNS0_60_GLOBAL__N__171e0b9f_22_ActivationEluKernel_cu_9e10b42f_306110elu_kernelERNS_18TensorIteratorBaseERKN3c106ScalarES8_S8_ENKUlvE_clEvENKUlvE2_clEvEUlNS5_8BFloat16EE_St5arrayIPcLm2EEEEviT0_T1_:
.text._ZN2at6native29vectorized_elementwise_kernelILi2EZZZNS0_60_GLOBAL__N__171e0b9f_22_ActivationEluKernel_cu_9e10b42f_306110elu_kernelERNS_18TensorIteratorBaseERKN3c106ScalarES8_S8_ENKUlvE_clEvENKUlvE2_clEvEUlNS5_8BFloat16EE_St5arrayIPcLm2EEEEviT0_T1_:
[----:B------:R-:W-:Y:S01]  /*0000*/  LDC R1, c[0x0][0x37c] ;  /* 0x0000df00ff017b82 */ /* 0x000fe20000000800 */
[----:B------:R-:W0:Y:S01]  /*0010*/  S2R R0, SR_CTAID.X ;  /* 0x0000000000007919 */ /* 0x000e220000002500 */
[----:B------:R-:W1:Y:S01]  /*0020*/  LDCU UR6, c[0x0][0x380] ;  /* 0x00007000ff0677ac */ /* 0x000e620008000800 */
[----:B------:R-:W2:Y:S01]  /*0030*/  LDCU.64 UR4, c[0x0][0x358] ;  /* 0x00006b00ff0477ac */ /* 0x000ea20008000a00 */
[----:B0-----:R-:W-:-:S04]  /*0040*/  SHF.L.U32 R0, R0, 0xa, RZ ;  /* 0x0000000a00007819 */ /* 0x001fc800000006ff */
[----:B-1----:R-:W-:-:S04]  /*0050*/  IADD3 R16, PT, PT, -R0, UR6, RZ ;  /* 0x0000000600107c10 */ /* 0x002fc8000fffe1ff */
[----:B------:R-:W-:-:S13]  /*0060*/  ISETP.GT.U32.AND P0, PT, R16, 0x3ff, PT ;  /* 0x000003ff1000780c */ /* 0x000fda0003f04070 */
[----:B--2---:R-:W-:Y:S05]  /*0070*/  @P0 BRA `(.L_x_5240) ;  /* 0x0000001c00280947 */ /* 0x004fea0003800000 */
[----:B------:R-:W0:Y:S01]  /*0080*/  S2R R25, SR_TID.X ;  /* 0x0000000000197919 */ /* 0x000e220000002100 */
[----:B------:R-:W-:Y:S02]  /*0090*/  PRMT R18, RZ, 0x7610, R18 ;  /* 0x00007610ff127816 */ /* 0x000fe40000000012 */
[----:B0-----:R-:W-:Y:S02]  /*00a0*/  ISETP.GE.U32.AND P6, PT, R25, R16, PT ;  /* 0x000000101900720c */ /* 0x001fe40003fc6070 */
[----:B------:R-:W-:-:S11]  /*00b0*/  MOV R17, R25 ;  /* 0x0000001900117202 */ /* 0x000fd60000000f00 */
[----:B------:R-:W-:Y:S01]  /*00c0*/  @!P6 IADD3 R25, PT, PT, R17, 0x80, RZ ;  /* 0x000000801119e810 */ /* 0x000fe20007ffe0ff */
[----:B------:R-:W0:Y:S01]  /*00d0*/  @!P6 LDC.64 R2, c[0x0][0x3a8] ;  /* 0x0000ea00ff02eb82 */ /* 0x000e220000000a00 */
[----:B------:R-:W-:Y:S02]  /*00e0*/  @!P6 IADD3 R5, PT, PT, R0, R17, RZ ;  /* 0x000000110005e210 */ /* 0x000fe40007ffe0ff */
[----:B------:R-:W-:-:S13]  /*00f0*/  ISETP.GE.U32.AND P5, PT, R25, R16, PT ;  /* 0x000000101900720c */ /* 0x000fda0003fa6070 */
[----:B------:R-:W-:Y:S01]  /*0100*/  @!P5 IADD3 R20, PT, PT, R0, R25, RZ ;  /* 0x000000190014d210 */ /* 0x000fe20007ffe0ff */
[----:B------:R-:W1:Y:S01]  /*0110*/  @!P5 LDC.64 R12, c[0x0][0x3a8] ;  /* 0x0000ea00ff0cdb82 */ /* 0x000e620000000a00 */
[----:B------:R-:W-:-:S04]  /*0120*/  @!P5 IADD3 R25, PT, PT, R25, 0x80, RZ ;  /* 0x000000801919d810 */ /* 0x000fc80007ffe0ff */
[----:B------:R-:W-:Y:S01]  /*0130*/  ISETP.GE.U32.AND P4, PT, R25, R16, PT ;  /* 0x000000101900720c */ /* 0x000fe20003f86070 */
[----:B0-----:R-:W-:-:S05]  /*0140*/  @!P6 IMAD.WIDE.U32 R2, R5, 0x2, R2 ;  /* 0x000000020502e825 */ /* 0x001fca00078e0002 */
[----:B------:R0:W5:Y:S07]  /*0150*/  @!P6 LDG.E.U16 R18, desc[UR4][R2.64] ;  /* 0x000000040212e981 */ /* 0x00016e000c1e1500 */
[----:B------:R-:W-:Y:S01]  /*0160*/  @!P4 IADD3 R29, PT, PT, R0, R25, RZ ;  /* 0x00000019001dc210 */ /* 0x000fe20007ffe0ff */
[----:B------:R-:W2:Y:S01]  /*0170*/  @!P4 LDC.64 R14, c[0x0][0x3a8] ;  /* 0x0000ea00ff0ecb82 */ /* 0x000ea20000000a00 */
[----:B------:R-:W-:-:S04]  /*0180*/  @!P4 IADD3 R25, PT, PT, R25, 0x80, RZ ;  /* 0x000000801919c810 */ /* 0x000fc80007ffe0ff */
[----:B------:R-:W-:-:S13]  /*0190*/  ISETP.GE.U32.AND P3, PT, R25, R16, PT ;  /* 0x000000101900720c */ /* 0x000fda0003f66070 */
[----:B------:R-:W-:Y:S01]  /*01a0*/  @!P3 IADD3 R27, PT, PT, R0, R25, RZ ;  /* 0x00000019001bb210 */ /* 0x000fe20007ffe0ff */
[----:B------:R-:W3:Y:S01]  /*01b0*/  @!P3 LDC.64 R10, c[0x0][0x3a8] ;  /* 0x0000ea00ff0abb82 */ /* 0x000ee20000000a00 */
[----:B------:R-:W-:-:S04]  /*01c0*/  @!P3 IADD3 R25, PT, PT, R25, 0x80, RZ ;  /* 0x000000801919b810 */ /* 0x000fc80007ffe0ff */
[----:B------:R-:W-:-:S13]  /*01d0*/  ISETP.GE.U32.AND P2, PT, R25, R16, PT ;  /* 0x000000101900720c */ /* 0x000fda0003f46070 */
[----:B------:R-:W-:Y:S01]  /*01e0*/  @!P2 IADD3 R23, PT, PT, R0, R25, RZ ;  /* 0x000000190017a210 */ /* 0x000fe20007ffe0ff */
[----:B0-----:R-:W0:Y:S01]  /*01f0*/  @!P2 LDC.64 R2, c[0x0][0x3a8] ;  /* 0x0000ea00ff02ab82 */ /* 0x001e220000000a00 */
[----:B------:R-:W-:-:S04]  /*0200*/  @!P2 IADD3 R25, PT, PT, R25, 0x80, RZ ;  /* 0x000000801919a810 */ /* 0x000fc80007ffe0ff */
[----:B------:R-:W-:-:S13]  /*0210*/  ISETP.GE.U32.AND P1, PT, R25, R16, PT ;  /* 0x000000101900720c */ /* 0x000fda0003f26070 */
[----:B------:R-:W-:Y:S01]  /*0220*/  @!P1 IADD3 R19, PT, PT, R0, R25, RZ ;  /* 0x0000001900139210 */ /* 0x000fe20007ffe0ff */
[----:B------:R-:W4:Y:S01]  /*0230*/  @!P1 LDC.64 R4, c[0x0][0x3a8] ;  /* 0x0000ea00ff049b82 */ /* 0x000f220000000a00 */
[----:B------:R-:W-:-:S04]  /*0240*/  @!P1 IADD3 R25, PT, PT, R25, 0x80, RZ ;  /* 0x0000008019199810 */ /* 0x000fc80007ffe0ff */
[----:B------:R-:W-:-:S13]  /*0250*/  ISETP.GE.U32.AND P0, PT, R25, R16, PT ;  /* 0x000000101900720c */ /* 0x000fda0003f06070 */
[----:B------:R-:W-:Y:S01]  /*0260*/  @!P0 IADD3 R21, PT, PT, R0, R25, RZ ;  /* 0x0000001900158210 */ /* 0x000fe20007ffe0ff */
[----:B------:R-:W2:Y:S01]  /*0270*/  @!P0 LDC.64 R6, c[0x0][0x3a8] ;  /* 0x0000ea00ff068b82 */ /* 0x000ea20000000a00 */
[----:B------:R-:W-:-:S04]  /*0280*/  @!P0 IADD3 R25, PT, PT, R25, 0x80, RZ ;  /* 0x0000008019198810 */ /* 0x000fc80007ffe0ff */
[----:B------:R-:W-:-:S13]  /*0290*/  ISETP.GE.U32.AND P6, PT, R25, R16, PT ;  /* 0x000000101900720c */ /* 0x000fda0003fc6070 */
[----:B------:R-:W3:Y:S01]  /*02a0*/  @!P6 LDC.64 R8, c[0x0][0x3a8] ;  /* 0x0000ea00ff08eb82 */ /* 0x000ee20000000a00 */
[----:B-1----:R-:W-:Y:S01]  /*02b0*/  @!P5 IMAD.WIDE.U32 R12, R20, 0x2, R12 ;  /* 0x00000002140cd825 */ /* 0x002fe200078e000c */
[----:B------:R-:W-:Y:S02]  /*02c0*/  PRMT R20, RZ, 0x7610, R20 ;  /* 0x00007610ff147816 */ /* 0x000fe40000000014 */
[----:B------:R-:W-:Y:S01]  /*02d0*/  @!P6 IADD3 R25, PT, PT, R0, R25, RZ ;  /* 0x000000190019e210 */ /* 0x000fe20007ffe0ff */
[----:B0-----:R-:W-:Y:S01]  /*02e0*/  @!P2 IMAD.WIDE.U32 R2, R23, 0x2, R2 ;  /* 0x000000021702a825 */ /* 0x001fe200078e0002 */
[----:B------:R-:W-:Y:S02]  /*02f0*/  PRMT R22, RZ, 0x7610, R22 ;  /* 0x00007610ff167816 */ /* 0x000fe40000000016 */
[----:B------:R0:W5:Y:S01]  /*0300*/  @!P5 LDG.E.U16 R20, desc[UR4][R12.64] ;  /* 0x000000040c14d981 */ /* 0x000162000c1e1500 */
[----:B----4-:R-:W-:Y:S01]  /*0310*/  @!P1 IMAD.WIDE.U32 R4, R19, 0x2, R4 ;  /* 0x0000000213049825 */ /* 0x010fe200078e0004 */
[----:B------:R-:W-:-:S02]  /*0320*/  PRMT R23, RZ, 0x7610, R23 ;  /* 0x00007610ff177816 */ /* 0x000fc40000000017 */
[----:B------:R-:W-:Y:S01]  /*0330*/  PRMT R19, RZ, 0x7610, R19 ;  /* 0x00007610ff137816 */ /* 0x000fe20000000013 */
[----:B--2---:R-:W-:Y:S01]  /*0340*/  @!P0 IMAD.WIDE.U32 R6, R21, 0x2, R6 ;  /* 0x0000000215068825 */ /* 0x004fe200078e0006 */
[----:B------:R-:W-:-:S03]  /*0350*/  PRMT R21, RZ, 0x7610, R21 ;  /* 0x00007610ff157816 */ /* 0x000fc60000000015 */
[----:B------:R-:W-:Y:S01]  /*0360*/  @!P4 IMAD.WIDE.U32 R14, R29, 0x2, R14 ;  /* 0x000000021d0ec825 */ /* 0x000fe200078e000e */
[----:B0-----:R-:W-:Y:S01]  /*0370*/  PRMT R12, RZ, 0x7610, R12 ;  /* 0x00007610ff0c7816 */ /* 0x001fe2000000000c */
[----:B------:R0:W5:Y:S02]  /*0380*/  @!P1 LDG.E.U16 R19, desc[UR4][R4.64] ;  /* 0x0000000404139981 */ /* 0x000164000c1e1500 */
[----:B---3--:R-:W-:Y:S02]  /*0390*/  @!P3 IMAD.WIDE.U32 R10, R27, 0x2, R10 ;  /* 0x000000021b0ab825 */ /* 0x008fe400078e000a */
[----:B------:R0:W5:Y:S02]  /*03a0*/  @!P4 LDG.E.U16 R22, desc[UR4][R14.64] ;  /* 0x000000040e16c981 */ /* 0x000164000c1e1500 */
[----:B------:R-:W-:Y:S02]  /*03b0*/  @!P6 IMAD.WIDE.U32 R8, R25, 0x2, R8 ;  /* 0x000000021908e825 */ /* 0x000fe400078e0008 */
[----:B------:R0:W5:Y:S04]  /*03c0*/  @!P3 LDG.E.U16 R23, desc[UR4][R10.64] ;  /* 0x000000040a17b981 */ /* 0x000168000c1e1500 */
[----:B------:R0:W5:Y:S04]  /*03d0*/  @!P2 LDG.E.U16 R21, desc[UR4][R2.64] ;  /* 0x000000040215a981 */ /* 0x000168000c1e1500 */
[----:B------:R0:W5:Y:S01]  /*03e0*/  @!P6 LDG.E.U16 R12, desc[UR4][R8.64] ;  /* 0x00000004080ce981 */ /* 0x000162000c1e1500 */
[----:B------:R-:W-:-:S06]  /*03f0*/  PRMT R13, RZ, 0x7610, R13 ;  /* 0x00007610ff0d7816 */ /* 0x000fcc000000000d */
[----:B------:R0:W5:Y:S01]  /*0400*/  @!P0 LDG.E.U16 R13, desc[UR4][R6.64] ;  /* 0x00000004060d8981 */ /* 0x000162000c1e1500 */
[----:B------:R-:W-:Y:S01]  /*0410*/  ISETP.GE.U32.AND P0, PT, R17, R16, PT ;  /* 0x000000101100720c */ /* 0x000fe20003f06070 */
[----:B------:R-:W-:-:S12]  /*0420*/  BSSY.RECONVERGENT B0, `(.L_x_5241) ;  /* 0x0000027000007945 */ /* 0x000fd80003800200 */
[----:B0-----:R-:W-:Y:S05]  /*0430*/  @P0 BRA `(.L_x_5242) ;  /* 0x0000000000940947 */ /* 0x001fea0003800000 */
[----:B-----5:R-:W-:Y:S01]  /*0440*/  SHF.L.U32 R3, R18, 0x10, RZ ;  /* 0x0000001012037819 */ /* 0x020fe200000006ff */
[----:B------:R-:W-:Y:S03]  /*0450*/  BSSY.RECONVERGENT B1, `(.L_x_5243) ;  /* 0x0000022000017945 */ /* 0x000fe60003800200 */
        /* <DEDUP_REMOVED lines=9> */
[C---:B------:R-:W-:Y:S02]  /*04f0*/  FSETP.GEU.FTZ.AND P1, PT, |R2|.reuse, 0.40999999642372131348, PT ;  /* 0x3ed1eb850200780b */ /* 0x040fe40003f3e200 */
[----:B------:R-:W-:-:S03]  /*0500*/  FSETP.NEU.FTZ.AND P3, PT, R2, RZ, PT ;  /* 0x000000ff0200720b */ /* 0x000fc60003f7d000 */
[----:B------:R-:W1:Y:S02]  /*0510*/  FRND R3, R3 ;  /* 0x0000000300037307 */ /* 0x000e640000201000 */
[----:B-1----:R-:W-:-:S04]  /*0520*/  FSEL R5, R3, RZ, P1 ;  /* 0x000000ff03057208 */ /* 0x002fc80000800000 */
        /* <DEDUP_REMOVED lines=20> */
.L_x_5244:
[----:B------:R-:W-:Y:S05]  /*0670*/  BSYNC.RECONVERGENT B1 ;  /* 0x0000000000017941 */ /* 0x000fea0003800200 */
.L_x_5243:
[----:B------:R-:W-:-:S07]  /*0680*/  F2FP.BF16.F32.PACK_AB R10, RZ, R10 ;  /* 0x0000000aff0a723e */ /* 0x000fce00000010ff */
.L_x_5242:
[----:B------:R-:W-:Y:S05]  /*0690*/  BSYNC.RECONVERGENT B0 ;  /* 0x0000000000007941 */ /* 0x000fea0003800200 */
.L_x_5241:
[----:B------:R-:W-:Y:S01]  /*06a0*/  IADD3 R3, PT, PT, R17, 0x80, RZ ;  /* 0x0000008011037810 */ /* 0x000fe20007ffe0ff */
[----:B------:R-:W-:Y:S03]  /*06b0*/  BSSY.RECONVERGENT B0, `(.L_x_5245) ;  /* 0x0000029000007945 */ /* 0x000fe60003800200 */
[----:B------:R-:W-:-:S13]  /*06c0*/  ISETP.GE.U32.AND P1, PT, R3, R16, PT ;  /* 0x000000100300720c */ /* 0x000fda0003f26070 */
[----:B------:R-:W-:Y:S05]  /*06d0*/  @P1 BRA `(.L_x_5246) ;  /* 0x0000000000981947 */ /* 0x000fea0003800000 */
[----:B-----5:R-:W-:Y:S01]  /*06e0*/  SHF.L.U32 R2, R20, 0x10, RZ ;  /* 0x0000001014027819 */ /* 0x020fe200000006ff */
[----:B------:R-:W-:Y:S03]  /*06f0*/  BSSY.RECONVERGENT B1, `(.L_x_5247) ;  /* 0x0000023000017945 */ /* 0x000fe60003800200 */
[----:B------:R-:W-:-:S13]  /*0700*/  FSETP.GT.FTZ.AND P1, PT, R2, RZ, PT ;  /* 0x000000ff0200720b */ /* 0x000fda0003f34000 */
[----:B------:R-:W-:Y:S05]  /*0710*/  @P1 BRA `(.L_x_5248) ;  /* 0x0000000000781947 */ /* 0x000fea0003800000 */
[----:B------:R-:W0:Y:S01]  /*0720*/  LDCU UR6, c[0x0][0x390] ;  /* 0x00007200ff0677ac */ /* 0x000e220008000800 */
[----:B------:R-:W-:Y:S01]  /*0730*/  MOV R7, 0x3ab5ebe6 ;  /* 0x3ab5ebe600077802 */ /* 0x000fe20000000f00 */
        /* <DEDUP_REMOVED lines=28> */
.L_x_5248:
[----:B------:R-:W0:Y:S02]  /*0900*/  LDCU UR6, c[0x0][0x38c] ;  /* 0x00007180ff0677ac */ /* 0x000e240008000800 */
[----:B0-----:R-:W-:-:S07]  /*0910*/  FMUL.FTZ R2, R2, UR6 ;  /* 0x0000000602027c20 */ /* 0x001fce0008410000 */
.L_x_5249:
[----:B------:R-:W-:Y:S05]  /*0920*/  BSYNC.RECONVERGENT B1 ;  /* 0x0000000000017941 */ /* 0x000fea0003800200 */
.L_x_5247:
[----:B------:R-:W-:-:S07]  /*0930*/  F2FP.BF16.F32.PACK_AB R2, RZ, R2 ;  /* 0x00000002ff02723e */ /* 0x000fce00000010ff */
.L_x_5246:
[----:B------:R-:W-:Y:S05]  /*0940*/  BSYNC.RECONVERGENT B0 ;  /* 0x0000000000007941 */ /* 0x000fea0003800200 */
.L_x_5245:
        /* <DEDUP_REMOVED lines=38> */
.L_x_5253:
[----:B------:R-:W0:Y:S02]  /*0bb0*/  LDCU UR6, c[0x0][0x38c] ;  /* 0x00007180ff0677ac */ /* 0x000e240008000800 */
[----:B0-----:R-:W-:-:S07]  /*0bc0*/  FMUL.FTZ R4, R4, UR6 ;  /* 0x0000000604047c20 */ /* 0x001fce0008410000 */
.L_x_5254:
[----:B------:R-:W-:Y:S05]  /*0bd0*/  BSYNC.RECONVERGENT B1 ;  /* 0x0000000000017941 */ /* 0x000fea0003800200 */
.L_x_5252:
[----:B------:R-:W-:-:S07]  /*0be0*/  F2FP.BF16.F32.PACK_AB R4, RZ, R4 ;  /* 0x00000004ff04723e */ /* 0x000fce00000010ff */
.L_x_5251:
[----:B------:R-:W-:Y:S05]  /*0bf0*/  BSYNC.RECONVERGENT B0 ;  /* 0x0000000000007941 */ /* 0x000fea0003800200 */
.L_x_5250:
        /* <DEDUP_REMOVED lines=38> */
.L_x_5258:
[----:B------:R-:W0:Y:S02]  /*0e60*/  LDCU UR6, c[0x0][0x38c] ;  /* 0x00007180ff0677ac */ /* 0x000e240008000800 */
[----:B0-----:R-:W-:-:S07]  /*0e70*/  FMUL.FTZ R5, R5, UR6 ;  /* 0x0000000605057c20 */ /* 0x001fce0008410000 */
.L_x_5259:
[----:B------:R-:W-:Y:S05]  /*0e80*/  BSYNC.RECONVERGENT B1 ;  /* 0x0000000000017941 */ /* 0x000fea0003800200 */
.L_x_5257:
[----:B------:R-:W-:-:S07]  /*0e90*/  F2FP.BF16.F32.PACK_AB R5, RZ, R5 ;  /* 0x00000005ff05723e */ /* 0x000fce00000010ff */
.L_x_5256:
[----:B------:R-:W-:Y:S05]  /*0ea0*/  BSYNC.RECONVERGENT B0 ;  /* 0x0000000000007941 */ /* 0x000fea0003800200 */
.L_x_5255:
        /* <DEDUP_REMOVED lines=38> */
.L_x_5263:
[----:B------:R-:W0:Y:S02]  /*1110*/  LDCU UR6, c[0x0][0x38c] ;  /* 0x00007180ff0677ac */ /* 0x000e240008000800 */
[----:B0-----:R-:W-:-:S07]  /*1120*/  FMUL.FTZ R6, R6, UR6 ;  /* 0x0000000606067c20 */ /* 0x001fce0008410000 */
.L_x_5264:
[----:B------:R-:W-:Y:S05]  /*1130*/  BSYNC.RECONVERGENT B1 ;  /* 0x0000000000017941 */ /* 0x000fea0003800200 */
.L_x_5262:
[----:B------:R-:W-:-:S07]  /*1140*/  F2FP.BF16.F32.PACK_AB R6, RZ, R6 ;  /* 0x00000006ff06723e */ /* 0x000fce00000010ff */
.L_x_5261:
[----:B------:R-:W-:Y:S05]  /*1150*/  BSYNC.RECONVERGENT B0 ;  /* 0x0000000000007941 */ /* 0x000fea0003800200 */
.L_x_5260:
        /* <DEDUP_REMOVED lines=38> */
.L_x_5268:
[----:B------:R-:W0:Y:S02]  /*13c0*/  LDCU UR6, c[0x0][0x38c] ;  /* 0x00007180ff0677ac */ /* 0x000e240008000800 */
[----:B0-----:R-:W-:-:S07]  /*13d0*/  FMUL.FTZ R7, R7, UR6 ;  /* 0x0000000607077c20 */ /* 0x001fce0008410000 */
.L_x_5269:
[----:B------:R-:W-:Y:S05]  /*13e0*/  BSYNC.RECONVERGENT B1 ;  /* 0x0000000000017941 */ /* 0x000fea0003800200 */
.L_x_5267:
[----:B------:R-:W-:-:S07]  /*13f0*/  F2FP.BF16.F32.PACK_AB R7, RZ, R7 ;  /* 0x00000007ff07723e */ /* 0x000fce00000010ff */
.L_x_5266:
[----:B------:R-:W-:Y:S05]  /*1400*/  BSYNC.RECONVERGENT B0 ;  /* 0x0000000000007941 */ /* 0x000fea0003800200 */
.L_x_5265:
[----:B------:R-:W-:Y:S01]  /*1410*/  VIADD R9, R17, 0x300 ;  /* 0x0000030011097836 */ /* 0x000fe20000000000 */
[----:B------:R-:W-:Y:S04]  /*1420*/  BSSY.RECONVERGENT B0, `(.L_x_5270) ;  /* 0x0000029000007945 */ /* 0x000fe80003800200 */
        /* <DEDUP_REMOVED lines=36> */
.L_x_5273:
[----:B------:R-:W0:Y:S02]  /*1670*/  LDCU UR6, c[0x0][0x38c] ;  /* 0x00007180ff0677ac */ /* 0x000e240008000800 */
[----:B0-----:R-:W-:-:S07]  /*1680*/  FMUL.FTZ R8, R8, UR6 ;  /* 0x0000000608087c20 */ /* 0x001fce0008410000 */
.L_x_5274:
[----:B------:R-:W-:Y:S05]  /*1690*/  BSYNC.RECONVERGENT B1 ;  /* 0x0000000000017941 */ /* 0x000fea0003800200 */
.L_x_5272:
[----:B------:R-:W-:-:S07]  /*16a0*/  F2FP.BF16.F32.PACK_AB R8, RZ, R8 ;  /* 0x00000008ff08723e */ /* 0x000fce00000010ff */
.L_x_5271:
[----:B------:R-:W-:Y:S05]  /*16b0*/  BSYNC.RECONVERGENT B0 ;  /* 0x0000000000007941 */ /* 0x000fea0003800200 */
.L_x_5270:
        /* <DEDUP_REMOVED lines=38> */
.L_x_5278:
[----:B------:R-:W0:Y:S02]  /*1920*/  LDCU UR6, c[0x0][0x38c] ;  /* 0x00007180ff0677ac */ /* 0x000e240008000800 */
[----:B0-----:R-:W-:-:S07]  /*1930*/  FMUL.FTZ R9, R9, UR6 ;  /* 0x0000000609097c20 */ /* 0x001fce0008410000 */
.L_x_5279:
[----:B------:R-:W-:Y:S05]  /*1940*/  BSYNC.RECONVERGENT B1 ;  /* 0x0000000000017941 */ /* 0x000fea0003800200 */
.L_x_5277:
[----:B------:R-:W-:-:S07]  /*1950*/  F2FP.BF16.F32.PACK_AB R9, RZ, R9 ;  /* 0x00000009ff09723e */ /* 0x000fce00000010ff */
.L_x_5276:
[----:B------:R-:W-:Y:S05]  /*1960*/  BSYNC.RECONVERGENT B0 ;  /* 0x0000000000007941 */ /* 0x000fea0003800200 */
.L_x_5275:
[----:B-----5:R-:W0:Y:S01]  /*1970*/  @!P0 LDC.64 R12, c[0x0][0x3a0] ;  /* 0x0000e800ff0c8b82 */ /* 0x020e220000000a00 */
        /* <DEDUP_REMOVED lines=20> */
.L_x_5282:
[----:B------:R-:W-:-:S13]  /*1ac0*/  ISETP.GE.U32.AND P0, PT, R17, R16, PT ;  /* 0x000000101100720c */ /* 0x000fda0003f06070 */
[----:B------:R-:W-:Y:S05]  /*1ad0*/  @P0 BRA `(.L_x_5284) ;  /* 0x0000000000300947 */ /* 0x000fea0003800000 */
[----:B0-----:R-:W0:Y:S01]  /*1ae0*/  LDC.64 R2, c[0x0][0x3a0] ;  /* 0x0000e800ff027b82 */ /* 0x001e220000000a00 */
[----:B------:R-:W-:Y:S02]  /*1af0*/  IADD3 R11, PT, PT, R0, R17, RZ ;  /* 0x00000011000b7210 */ /* 0x000fe40007ffe0ff */
[----:B------:R-:W-:-:S03]  /*1b00*/  IADD3 R17, PT, PT, R17, 0x80, RZ ;  /* 0x0000008011117810 */ /* 0x000fc60007ffe0ff */
[----:B0-----:R-:W-:-:S05]  /*1b10*/  IMAD.WIDE.U32 R2, R11, 0x2, R2 ;  /* 0x000000020b027825 */ /* 0x001fca00078e0002 */
[----:B------:R1:W-:Y:S02]  /*1b20*/  STG.E.U16 desc[UR4][R2.64], R5 ;  /* 0x0000000502007986 */ /* 0x0003e4000c101504 */
.L_x_5283:
[----:B------:R-:W-:-:S13]  /*1b30*/  ISETP.GE.U32.AND P0, PT, R17, R16, PT ;  /* 0x000000101100720c */ /* 0x000fda0003f06070 */
[----:B------:R-:W-:Y:S05]  /*1b40*/  @P0 BRA `(.L_x_5285) ;  /* 0x0000000000340947 */ /* 0x000fea0003800000 */
[----:B01----:R-:W0:Y:S01]  /*1b50*/  LDC.64 R2, c[0x0][0x3a0] ;  /* 0x0000e800ff027b82 */ /* 0x003e220000000a00 */
[----:B------:R-:W-:Y:S02]  /*1b60*/  IADD3 R5, PT, PT, R0, R17, RZ ;  /* 0x0000001100057210 */ /* 0x000fe40007ffe0ff */
[----:B------:R-:W-:-:S03]  /*1b70*/  IADD3 R17, PT, PT, R17, 0x80, RZ ;  /* 0x0000008011117810 */ /* 0x000fc60007ffe0ff */
[----:B0-----:R-:W-:-:S05]  /*1b80*/  IMAD.WIDE.U32 R2, R5, 0x2, R2 ;  /* 0x0000000205027825 */ /* 0x001fca00078e0002 */
[----:B------:R1:W-:Y:S02]  /*1b90*/  STG.E.U16 desc[UR4][R2.64], R6 ;  /* 0x0000000602007986 */ /* 0x0003e4000c101504 */
.L_x_5284:
        /* <DEDUP_REMOVED lines=8> */
.L_x_5285:
[----:B------:R-:W-:Y:S05]  /*1c20*/  BSYNC.RELIABLE B1 ;  /* 0x0000000000017941 */ /* 0x000fea0003800100 */
.L_x_5281:
[----:B------:R-:W-:-:S13]  /*1c30*/  ISETP.GE.U32.AND P0, PT, R17, R16, PT ;  /* 0x000000101100720c */ /* 0x000fda0003f06070 */
[----:B012---:R-:W0:Y:S01]  /*1c40*/  @!P0 LDC.64 R2, c[0x0][0x3a0] ;  /* 0x0000e800ff028b82 */ /* 0x007e220000000a00 */
[----:B------:R-:W-:Y:S01]  /*1c50*/  @!P0 IMAD.IADD R5, R0, 0x1, R17 ;  /* 0x0000000100058824 */ /* 0x000fe200078e0211 */
[----:B------:R-:W-:-:S03]  /*1c60*/  @!P0 IADD3 R17, PT, PT, R17, 0x80, RZ ;  /* 0x0000008011118810 */ /* 0x000fc60007ffe0ff */
[----:B0-----:R-:W-:-:S05]  /*1c70*/  @!P0 IMAD.WIDE.U32 R2, R5, 0x2, R2 ;  /* 0x0000000205028825 */ /* 0x001fca00078e0002 */
[----:B------:R2:W-:Y:S02]  /*1c80*/  @!P0 STG.E.U16 desc[UR4][R2.64], R8 ;  /* 0x0000000802008986 */ /* 0x0005e4000c101504 */
.L_x_5286:
[----:B------:R-:W-:Y:S05]  /*1c90*/  BSYNC.RECONVERGENT B0 ;  /* 0x0000000000007941 */ /* 0x000fea0003800200 */
.L_x_5280:
[----:B------:R-:W-:Y:S05]  /*1ca0*/  WARPSYNC.ALL ;  /* 0x0000000000007948 */ /* 0x000fea0003800000 */
[----:B------:R-:W-:-:S13]  /*1cb0*/  ISETP.GE.U32.AND P0, PT, R17, R16, PT ;  /* 0x000000101100720c */ /* 0x000fda0003f06070 */
[----:B------:R-:W-:Y:S05]  /*1cc0*/  @P0 EXIT ;  /* 0x000000000000094d */ /* 0x000fea0003800000 */
[----:B012---:R-:W0:Y:S01]  /*1cd0*/  LDC.64 R2, c[0x0][0x3a0] ;  /* 0x0000e800ff027b82 */ /* 0x007e220000000a00 */
[----:B------:R-:W-:-:S05]  /*1ce0*/  IADD3 R17, PT, PT, R0, R17, RZ ;  /* 0x0000001100117210 */ /* 0x000fca0007ffe0ff */
[----:B0-----:R-:W-:-:S05]  /*1cf0*/  IMAD.WIDE.U32 R2, R17, 0x2, R2 ;  /* 0x0000000211027825 */ /* 0x001fca00078e0002 */
[----:B------:R-:W-:Y:S01]  /*1d00*/  STG.E.U16 desc[UR4][R2.64], R9 ;  /* 0x0000000902007986 */ /* 0x000fe2000c101504 */
[----:B------:R-:W-:Y:S05]  /*1d10*/  EXIT ;  /* 0x000000000000794d */ /* 0x000fea0003800000 */
.L_x_5240:
[----:B------:R-:W0:Y:S01]  /*1d20*/  S2R R2, SR_TID.X ;  /* 0x0000000000027919 */ /* 0x000e220000002100 */
[----:B------:R-:W1:Y:S02]  /*1d30*/  LDC.64 R4, c[0x0][0x3a8] ;  /* 0x0000ea00ff047b82 */ /* 0x000e640000000a00 */
[----:B-1----:R-:W-:-:S04]  /*1d40*/  IMAD.WIDE.U32 R4, R0, 0x2, R4 ;  /* 0x0000000200047825 */ /* 0x002fc800078e0004 */
[----:B0-----:R-:W-:-:S05]  /*1d50*/  IMAD.WIDE.U32 R8, R2, 0x4, R4 ;  /* 0x0000000402087825 */ /* 0x001fca00078e0004 */
[----:B------:R-:W2:Y:S04]  /*1d60*/  LDG.E R6, desc[UR4][R8.64] ;  /* 0x0000000408067981 */ /* 0x000ea8000c1e1900 */
[----:B------:R0:W5:Y:S04]  /*1d70*/  LDG.E R5, desc[UR4][R8.64+0x200] ;  /* 0x0002000408057981 */ /* 0x000168000c1e1900 */
[----:B------:R0:W5:Y:S04]  /*1d80*/  LDG.E R3, desc[UR4][R8.64+0x400] ;  /* 0x0004000408037981 */ /* 0x000168000c1e1900 */
[----:B------:R0:W5:Y:S01]  /*1d90*/  LDG.E R4, desc[UR4][R8.64+0x600] ;  /* 0x0006000408047981 */ /* 0x000162000c1e1900 */
[----:B------:R-:W-:Y:S01]  /*1da0*/  BSSY.RECONVERGENT B0, `(.L_x_5287) ;  /* 0x0000026000007945 */ /* 0x000fe20003800200 */
[----:B--2---:R-:W-:-:S02]  /*1db0*/  SHF.L.U32 R7, R6, 0x10, RZ ;  /* 0x0000001006077819 */ /* 0x004fc400000006ff */
[----:B------:R-:W-:Y:S02]  /*1dc0*/  PRMT R6, R6, 0x7632, R6 ;  /* 0x0000763206067816 */ /* 0x000fe40000000006 */
[----:B------:R-:W-:Y:S02]  /*1dd0*/  FSETP.GT.FTZ.AND P0, PT, R7, RZ, PT ;  /* 0x000000ff0700720b */ /* 0x000fe40003f14000 */
[----:B------:R-:W-:-:S04]  /*1de0*/  SHF.L.U32 R12, R6, 0x10, RZ ;  /* 0x00000010060c7819 */ /* 0x000fc800000006ff */
[----:B------:R-:W-:-:S07]  /*1df0*/  FSETP.GT.FTZ.AND P1, PT, R12, RZ, PT ;  /* 0x000000ff0c00720b */ /* 0x000fce0003f34000 */
[----:B------:R-:W1:Y:S02]  /*1e00*/  @P0 LDC R10, c[0x0][0x38c] ;  /* 0x0000e300ff0a0b82 */ /* 0x000e640000000800 */
[----:B-1----:R-:W-:Y:S01]  /*1e10*/  @P0 FMUL.FTZ R6, R7, R10 ;  /* 0x0000000a07060220 */ /* 0x002fe20000410000 */
[----:B0-----:R-:W-:Y:S06]  /*1e20*/  @P0 BRA `(.L_x_5288) ;  /* 0x0000000000740947 */ /* 0x001fec0003800000 */
        /* <DEDUP_REMOVED lines=29> */
.L_x_5288:
[----:B------:R-:W-:Y:S05]  /*2000*/  BSYNC.RECONVERGENT B0 ;  /* 0x0000000000007941 */ /* 0x000fea0003800200 */
.L_x_5287:
[----:B------:R-:W-:Y:S04]  /*2010*/  BSSY.RECONVERGENT B0, `(.L_x_5289) ;  /* 0x0000022000007945 */ /* 0x000fe80003800200 */
        /* <DEDUP_REMOVED lines=31> */
.L_x_5290:
[----:B------:R-:W0:Y:S02]  /*2210*/  LDCU UR6, c[0x0][0x38c] ;  /* 0x00007180ff0677ac */ /* 0x000e240008000800 */
[----:B0-----:R-:W-:-:S07]  /*2220*/  FMUL.FTZ R7, R12, UR6 ;  /* 0x000000060c077c20 */ /* 0x001fce0008410000 */
.L_x_5291:
[----:B------:R-:W-:Y:S05]  /*2230*/  BSYNC.RECONVERGENT B0 ;  /* 0x0000000000007941 */ /* 0x000fea0003800200 */
.L_x_5289:
[C---:B-----5:R-:W-:Y:S01]  /*2240*/  SHF.L.U32 R8, R5.reuse, 0x10, RZ ;  /* 0x0000001005087819 */ /* 0x060fe200000006ff */
[----:B------:R-:W-:Y:S01]  /*2250*/  BSSY.RECONVERGENT B0, `(.L_x_5292) ;  /* 0x0000024000007945 */ /* 0x000fe20003800200 */
[----:B------:R-:W-:Y:S02]  /*2260*/  PRMT R13, R5, 0x7632, R13 ;  /* 0x00007632050d7816 */ /* 0x000fe4000000000d */
        /* <DEDUP_REMOVED lines=32> */
.L_x_5293:
[----:B------:R-:W0:Y:S02]  /*2470*/  LDCU UR6, c[0x0][0x38c] ;  /* 0x00007180ff0677ac */ /* 0x000e240008000800 */
[----:B0-----:R-:W-:-:S07]  /*2480*/  FMUL.FTZ R5, R8, UR6 ;  /* 0x0000000608057c20 */ /* 0x001fce0008410000 */
.L_x_5294:
[----:B------:R-:W-:Y:S05]  /*2490*/  BSYNC.RECONVERGENT B0 ;  /* 0x0000000000007941 */ /* 0x000fea0003800200 */
.L_x_5292:
[----:B------:R-:W-:Y:S01]  /*24a0*/  SHF.L.U32 R8, R13, 0x10, RZ ;  /* 0x000000100d087819 */ /* 0x000fe200000006ff */
        /* <DEDUP_REMOVED lines=33> */
.L_x_5296:
[----:B------:R-:W0:Y:S02]  /*26c0*/  LDCU UR6, c[0x0][0x38c] ;  /* 0x00007180ff0677ac */ /* 0x000e240008000800 */
[----:B0-----:R-:W-:-:S07]  /*26d0*/  FMUL.FTZ R8, R8, UR6 ;  /* 0x0000000608087c20 */ /* 0x001fce0008410000 */
.L_x_5297:
[----:B------:R-:W-:Y:S05]  /*26e0*/  BSYNC.RECONVERGENT B0 ;  /* 0x0000000000007941 */ /* 0x000fea0003800200 */
.L_x_5295:
[C---:B------:R-:W-:Y:S01]  /*26f0*/  SHF.L.U32 R9, R3.reuse, 0x10, RZ ;  /* 0x0000001003097819 */ /* 0x040fe200000006ff */
        /* <DEDUP_REMOVED lines=34> */
.L_x_5299:
[----:B------:R-:W0:Y:S02]  /*2920*/  LDCU UR6, c[0x0][0x38c] ;  /* 0x00007180ff0677ac */ /* 0x000e240008000800 */
[----:B0-----:R-:W-:-:S07]  /*2930*/  FMUL.FTZ R3, R9, UR6 ;  /* 0x0000000609037c20 */ /* 0x001fce0008410000 */
.L_x_5300:
[----:B------:R-:W-:Y:S05]  /*2940*/  BSYNC.RECONVERGENT B0 ;  /* 0x0000000000007941 */ /* 0x000fea0003800200 */
.L_x_5298:
        /* <DEDUP_REMOVED lines=34> */
.L_x_5302:
[----:B------:R-:W0:Y:S02]  /*2b70*/  LDCU UR6, c[0x0][0x38c] ;  /* 0x00007180ff0677ac */ /* 0x000e240008000800 */
[----:B0-----:R-:W-:-:S07]  /*2b80*/  FMUL.FTZ R10, R10, UR6 ;  /* 0x000000060a0a7c20 */ /* 0x001fce0008410000 */
.L_x_5303:
[----:B------:R-:W-:Y:S05]  /*2b90*/  BSYNC.RECONVERGENT B0 ;  /* 0x0000000000007941 */ /* 0x000fea0003800200 */
.L_x_5301:
        /* <DEDUP_REMOVED lines=35> */
.L_x_5305:
[----:B------:R-:W0:Y:S02]  /*2dd0*/  LDCU UR6, c[0x0][0x38c] ;  /* 0x00007180ff0677ac */ /* 0x000e240008000800 */
[----:B0-----:R-:W-:-:S07]  /*2de0*/  FMUL.FTZ R4, R11, UR6 ;  /* 0x000000060b047c20 */ /* 0x001fce0008410000 */
.L_x_5306:
[----:B------:R-:W-:Y:S05]  /*2df0*/  BSYNC.RECONVERGENT B0 ;  /* 0x0000000000007941 */ /* 0x000fea0003800200 */
.L_x_5304:
        /* <DEDUP_REMOVED lines=34> */
.L_x_5308:
[----:B------:R-:W0:Y:S02]  /*3020*/  LDCU UR6, c[0x0][0x38c] ;  /* 0x00007180ff0677ac */ /* 0x000e240008000800 */
[----:B0-----:R-:W-:-:S07]  /*3030*/  FMUL.FTZ R9, R9, UR6 ;  /* 0x0000000609097c20 */ /* 0x001fce0008410000 */
.L_x_5309:
[----:B------:R-:W-:Y:S05]  /*3040*/  BSYNC.RECONVERGENT B0 ;  /* 0x0000000000007941 */ /* 0x000fea0003800200 */
.L_x_5307:
[----:B------:R-:W0:Y:S01]  /*3050*/  LDC.64 R12, c[0x0][0x3a0] ;  /* 0x0000e800ff0c7b82 */ /* 0x000e220000000a00 */
[----:B------:R-:W-:Y:S02]  /*3060*/  F2FP.BF16.F32.PACK_AB R7, R7, R6 ;  /* 0x000000060707723e */ /* 0x000fe400000010ff */
[----:B------:R-:W-:Y:S02]  /*3070*/  F2FP.BF16.F32.PACK_AB R5, R8, R5 ;  /* 0x000000050805723e */ /* 0x000fe400000010ff */
[----:B------:R-:W-:Y:S02]  /*3080*/  F2FP.BF16.F32.PACK_AB R3, R10, R3 ;  /* 0x000000030a03723e */ /* 0x000fe400000010ff */
[----:B------:R-:W-:Y:S01]  /*3090*/  F2FP.BF16.F32.PACK_AB R9, R9, R4 ;  /* 0x000000040909723e */ /* 0x000fe200000010ff */
[----:B0-----:R-:W-:-:S04]  /*30a0*/  IMAD.WIDE.U32 R12, R0, 0x2, R12 ;  /* 0x00000002000c7825 */ /* 0x001fc800078e000c */
[----:B------:R-:W-:-:S05]  /*30b0*/  IMAD.WIDE.U32 R12, R2, 0x4, R12 ;  /* 0x00000004020c7825 */ /* 0x000fca00078e000c */
[----:B------:R-:W-:Y:S04]  /*30c0*/  STG.E desc[UR4][R12.64], R7 ;  /* 0x000000070c007986 */ /* 0x000fe8000c101904 */
[----:B------:R-:W-:Y:S04]  /*30d0*/  STG.E desc[UR4][R12.64+0x200], R5 ;  /* 0x000200050c007986 */ /* 0x000fe8000c101904 */
[----:B------:R-:W-:Y:S04]  /*30e0*/  STG.E desc[UR4][R12.64+0x400], R3 ;  /* 0x000400030c007986 */ /* 0x000fe8000c101904 */
[----:B------:R-:W-:Y:S01]  /*30f0*/  STG.E desc[UR4][R12.64+0x600], R9 ;  /* 0x000600090c007986 */ /* 0x000fe2000c101904 */
[----:B------:R-:W-:Y:S05]  /*3100*/  EXIT ;  /* 0x000000000000794d */ /* 0x000fea0003800000 */
.L_x_5310:
        /* <DEDUP_REMOVED lines=15> */
.L_x_7971:


//--------------------- .text._ZN2at6native29vectorized_elementwise_kernelILi4EZZZNS0_60_GLOBAL__N__171e0b9f_22_ActivationEluKernel_cu_9e10b42f_306110elu_kernelERNS_18TensorIteratorBaseERKN3c106ScalarES8_S8_ENKUlvE_clEvENKUlvE2_clEvEUlNS5_8BFloat16EE_St5arrayIPcLm2EEEEviT0_T1_ --------------------------
	.section	.text._ZN2at6native29vectorized_elementwise_kernelILi4EZZZNS0_60_GLOBAL__N__171e0b9f_22_ActivationEluKernel_cu_9e10b42f_306110elu_kernelERNS_18TensorIteratorBaseERKN3c106ScalarES8_S8_ENKUlvE_clEvENKUlvE2_clEvEUlNS5_8BFloat16EE_St5arrayIPcLm2EEEEviT0_T1_,"ax",@progbits
	.align	128
        .global         _ZN2at6native29vectorized_elementwise_kernelILi4EZZZNS0_60_GLOBAL__N__171e0b9f_22_ActivationEluKernel_cu_9e10b42f_306110elu_kernelERNS_18TensorIteratorBaseERKN3c106ScalarES8_S8_ENKUlvE_clEvENKUlvE2_clEvEUlNS5_8BFloat16EE_St5arrayIPcLm2EEEEviT0_T1_
        .type           _ZN2at6native29vectorized_elementwise_kernelILi4EZZZNS0_60_GLOBAL__N__171e0b9f_22_ActivationEluKernel_cu_9e10b42f_306110elu_kernelERNS_18TensorIteratorBaseERKN3c106ScalarES8_S8_ENKUlvE_clEvENKUlvE2_clEvEUlNS5_8BFloat16EE_St5arrayIPcLm2EEEEviT0_T1_,@function
        .size           _ZN2at6native29vectorized_elementwise_kernelILi4EZZZNS0_60_GLOBAL__N__171e0b9f_22_ActivationEluKernel_cu_9e10b42f_306110elu_kernelERNS_18TensorIteratorBaseERKN3c106ScalarES8_S8_ENKUlvE_clEvENKUlvE2_clEvEUlNS5_8BFloat16EE_St5arrayIPcLm2EEEEviT0_T1_,(.L_x_7972 - _ZN2at6native29vectorized_elementwise_kernelILi4EZZZNS0_60_GLOBAL__N__171e0b9f_22_ActivationEluKernel_cu_9e10b42f_306110elu_kernelERNS_18TensorIteratorBaseERKN3c106ScalarES8_S8_ENKUlvE_clEvENKUlvE2_clEvEUlNS5_8BFloat16EE_St5arrayIPcLm2EEEEviT0_T1_)
        .other          _ZN2at6native29vectorized_elementwise_kernelILi4EZZZNS0_60_GLOBAL__N__171e0b9f_22_ActivationEluKernel_cu_9e10b42f_306110elu_kernelERNS_18TensorIteratorBaseERKN3c106ScalarES8_S8_ENKUlvE_clEvENKUlvE2_clEvEUlNS5_8BFloat16EE_St5arrayIPcLm2EEEEviT0_T1_,@"STO_CUDA_ENTRY STV_DEFAULT"
_ZN2at6native29vectorized_elementwise_kernelILi4EZZZNS0_60_GLOBAL__N__171e0b9f_22_ActivationEluKernel_cu_9e10b42f_306110elu_kernelERNS_18TensorIteratorBaseERKN3c106ScalarES8_S8_ENKUlvE_clEvENKUlvE2_clEvEUlNS5_8BFloat16EE_St5arrayIPcLm2EEEEviT0_T1_:
.text._ZN2at6native29vectorized_elementwise_kernelILi4EZZZNS0_60_GLOBAL__N__171e0b9f_22_ActivationEluKernel_cu_9e10b42f_306110elu_kernelERNS_18TensorIteratorBaseERKN3c106ScalarES8_S8_ENKUlvE_clEvENKUlvE2_clEvEUlNS5_8BFloat16EE_St5arrayIPcLm2EEEEviT0_T1_:
        /* <DEDUP_REMOVED lines=103> */
.L_x_5315:
[----:B------:R-:W-:Y:S05]  /*0670*/  BSYNC.RECONVERGENT B1 ;  /* 0x0000000000017941 */ /* 0x000fea0003800200 */
.L_x_5314:
[----:B------:R-:W-:-:S07]  /*0680*/  F2FP.BF16.F32.PACK_AB R10, RZ, R10 ;  /* 0x0000000aff0a723e */ /* 0x000fce00000010ff */
.L_x_5313:
[----:B------:R-:W-:Y:S05]  /*0690*/  BSYNC.RECONVERGENT B0 ;  /* 0x0000000000007941 */ /* 0x000fea0003800200 */
.L_x_5312:
        /* <DEDUP_REMOVED lines=38> */
.L_x_5319:
[----:B------:R-:W0:Y:S02]  /*0900*/  LDCU UR6, c[0x0][0x38c] ;  /* 0x00007180ff0677ac */ /* 0x000e240008000800 */
[----:B0-----:R-:W-:-:S07]  /*0910*/  FMUL.FTZ R2, R2, UR6 ;  /* 0x0000000602027c20 */ /* 0x001fce0008410000 */
.L_x_5320:
[----:B------:R-:W-:Y:S05]  /*0920*/  BSYNC.RECONVERGENT B1 ;  /* 0x0000000000017941 */ /* 0x000fea0003800200 */
.L_x_5318:
[----:B------:R-:W-:-:S07]  /*0930*/  F2FP.BF16.F32.PACK_AB R2, RZ, R2 ;  /* 0x00000002ff02723e */ /* 0x000fce00000010ff */
.L_x_5317:
[----:B------:R-:W-:Y:S05]  /*0940*/  BSYNC.RECONVERGENT B0 ;  /* 0x0000000000007941 */ /* 0x000fea0003800200 */
.L_x_5316:
        /* <DEDUP_REMOVED lines=38> */
.L_x_5324:
[----:B------:R-:W0:Y:S02]  /*0bb0*/  LDCU UR6, c[0x0][0x38c] ;  /* 0x00007180ff0677ac */ /* 0x000e240008000800 */
[----:B0-----:R-:W-:-:S07]  /*0bc0*/  FMUL.FTZ R4, R4, UR6 ;  /* 0x0000000604047c20 */ /* 0x001fce0008410000 */
.L_x_5325:
[----:B------:R-:W-:Y:S05]  /*0bd0*/  BSYNC.RECONVERGENT B1 ;  /* 0x0000000000017941 */ /* 0x000fea0003800200 */
.L_x_5323:
[----:B------:R-:W-:-:S07]  /*0be0*/  F2FP.BF16.F32.PACK_AB R4, RZ, R4 ;  /* 0x00000004ff04723e */ /* 0x000fce00000010ff */
.L_x_5322:
[----:B------:R-:W-:Y:S05]  /*0bf0*/  BSYNC.RECONVERGENT B0 ;  /* 0x0000000000007941 */ /* 0x000fea0003800200 */
.L_x_5321:
        /* <DEDUP_REMOVED lines=38> */
.L_x_5329:
[----:B------:R-:W0:Y:S02]  /*0e60*/  LDCU UR6, c[0x0][0x38c] ;  /* 0x00007180ff0677ac */ /* 0x000e240008000800 */
[----:B0-----:R-:W-:-:S07]  /*0e70*/  FMUL.FTZ R5, R5, UR6 ;  /* 0x0000000605057c20 */ /* 0x001fce0008410000 */
.L_x_5330:
[----:B------:R-:W-:Y:S05]  /*0e80*/  BSYNC.RECONVERGENT B1 ;  /* 0x0000000000017941 */ /* 0x000fea0003800200 */
.L_x_5328:
[----:B------:R-:W-:-:S07]  /*0e90*/  F2FP.BF16.F32.PACK_AB R5, RZ, R5 ;  /* 0x00000005ff05723e */ /* 0x000fce00000010ff */
.L_x_5327:
[----:B------:R-:W-:Y:S05]  /*0ea0*/  BSYNC.RECONVERGENT B0 ;  /* 0x0000000000007941 */ /* 0x000fea0003800200 */
.L_x_5326:
        /* <DEDUP_REMOVED lines=38> */
.L_x_5334:
[----:B------:R-:W0:Y:S02]  /*1110*/  LDCU UR6, c[0x0][0x38c] ;  /* 0x00007180ff0677ac */ /* 0x000e240008000800 */
[----:B0-----:R-:W-:-:S07]  /*1120*/  FMUL.FTZ R6, R6, UR6 ;  /* 0x0000000606067c20 */ /* 0x001fce0008410000 */
.L_x_5335:
[----:B------:R-:W-:Y:S05]  /*1130*/  BSYNC.RECONVERGENT B1 ;  /* 0x0000000000017941 */ /* 0x000fea0003800200 */
.L_x_5333:
[----:B------:R-:W-:-:S07]  /*1140*/  F2FP.BF16.F32.PACK_AB R6, RZ, R6 ;  /* 0x00000006ff06723e */ /* 0x000fce00000010ff */
.L_x_5332:
[----:B------:R-:W-:Y:S05]  /*1150*/  BSYNC.RECONVERGENT B0 ;  /* 0x0000000000007941 */ /* 0x000fea0003800200 */
.L_x_5331:
        /* <DEDUP_REMOVED lines=38> */
.L_x_5339:
[----:B------:R-:W0:Y:S02]  /*13c0*/  LDCU UR6, c[0x0][0x38c] ;  /* 0x00007180ff0677ac */ /* 0x000e240008000800 */
[----:B0-----:R-:W-:-:S07]  /*13d0*/  FMUL.FTZ R7, R7, UR6 ;  /* 0x0000000607077c20 */ /* 0x001fce0008410000 */
.L_x_5340:
[----:B------:R-:W-:Y:S05]  /*13e0*/  BSYNC.RECONVERGENT B1 ;  /* 0x0000000000017941 */ /* 0x000fea0003800200 */
.L_x_5338:
[----:B------:R-:W-:-:S07]  /*13f0*/  F2FP.BF16.F32.PACK_AB R7, RZ, R7 ;  /* 0x00000007ff07723e */ /* 0x000fce00000010ff */
.L_x_5337:
[----:B------:R-:W-:Y:S05]  /*1400*/  BSYNC.RECONVERGENT B0 ;  /* 0x0000000000007941 */ /* 0x000fea0003800200 */
.L_x_5336:
        /* <DEDUP_REMOVED lines=38> */
.L_x_5344:
[----:B------:R-:W0:Y:S02]  /*1670*/  LDCU UR6, c[0x0][0x38c] ;  /* 0x00007180ff0677ac */ /* 0x000e240008000800 */
[----:B0-----:R-:W-:-:S07]  /*1680*/  FMUL.FTZ R8, R8, UR6 ;  /* 0x0000000608087c20 */ /* 0x001fce0008410000 */
.L_x_5345:
[----:B------:R-:W-:Y:S05]  /*1690*/  BSYNC.RECONVERGENT B1 ;  /* 0x0000000000017941 */ /* 0x000fea0003800200 */
.L_x_5343:
[----:B------:R-:W-:-:S07]  /*16a0*/  F2FP.BF16.F32.PACK_AB R8, RZ, R8 ;  /* 0x00000008ff08723e */ /* 0x000fce00000010ff */
.L_x_5342:
[----:B------:R-:W-:Y:S05]  /*16b0*/  BSYNC.RECONVERGENT B0 ;  /* 0x0000000000007941 */ /* 0x000fea0003800200 */
.L_x_5341:
        /* <DEDUP_REMOVED lines=38> */
.L_x_5349:
[----:B------:R-:W0:Y:S02]  /*1920*/  LDCU UR6, c[0x0][0x38c] ;  /* 0x00007180ff0677ac */ /* 0x000e240008000800 */
[----:B0-----:R-:W-:-:S07]  /*1930*/  FMUL.FTZ R9, R9, UR6 ;  /* 0x0000000609097c20 */ /* 0x001fce0008410000 */
.L_x_5350:
[----:B------:R-:W-:Y:S05]  /*1940*/  BSYNC.RECONVERGENT B1 ;  /* 0x0000000000017941 */ /* 0x000fea0003800200 */
.L_x_5348:
[----:B------:R-:W-:-:S07]  /*1950*/  F2FP.BF16.F32.PACK_AB R9, RZ, R9 ;  /* 0x00000009ff09723e */ /* 0x000fce00000010ff */
.L_x_5347:
[----:B------:R-:W-:Y:S05]  /*1960*/  BSYNC.RECONVERGENT B0 ;  /* 0x0000000000007941 */ /* 0x000fea0003800200 */
.L_x_5346:
        /* <DEDUP_REMOVED lines=21> */
.L_x_5353:
[----:B------:R-:W-:-:S13]  /*1ac0*/  ISETP.GE.U32.AND P0, PT, R17, R16, PT ;  /* 0x000000101100720c */ /* 0x000fda0003f06070 */
[----:B------:R-:W-:Y:S05]  /*1ad0*/  @P0 BRA `(.L_x_5355) ;  /* 0x0000000000300947 */ /* 0x000fea0003800000 */
[----:B0-----:R-:W0:Y:S01]  /*1ae0*/  LDC.64 R2, c[0x0][0x3a0] ;  /* 0x0000e800ff027b82 */ /* 0x001e220000000a00 */
[----:B------:R-:W-:Y:S02]  /*1af0*/  IADD3 R11, PT, PT, R0, R17, RZ ;  /* 0x00000011000b7210 */ /* 0x000fe40007ffe0ff */
[----:B------:R-:W-:-:S03]  /*1b00*/  IADD3 R17, PT, PT, R17, 0x80, RZ ;  /* 0x0000008011117810 */ /* 0x000fc60007ffe0ff */
[----:B0-----:R-:W-:-:S05]  /*1b10*/  IMAD.WIDE.U32 R2, R11, 0x2, R2 ;  /* 0x000000020b027825 */ /* 0x001fca00078e0002 */
[----:B------:R1:W-:Y:S02]  /*1b20*/  STG.E.U16 desc[UR4][R2.64], R5 ;  /* 0x0000000502007986 */ /* 0x0003e4000c101504 */
.L_x_5354:
[----:B------:R-:W-:-:S13]  /*1b30*/  ISETP.GE.U32.AND P0, PT, R17, R16, PT ;  /* 0x000000101100720c */ /* 0x000fda0003f06070 */
[----:B------:R-:W-:Y:S05]  /*1b40*/  @P0 BRA `(.L_x_5356) ;  /* 0x0000000000340947 */ /* 0x000fea0003800000 */
[----:B01----:R-:W0:Y:S01]  /*1b50*/  LDC.64 R2, c[0x0][0x3a0] ;  /* 0x0000e800ff027b82 */ /* 0x003e220000000a00 */
[----:B------:R-:W-:Y:S02]  /*1b60*/  IADD3 R5, PT, PT, R0, R17, RZ ;  /* 0x0000001100057210 */ /* 0x000fe40007ffe0ff */
[----:B------:R-:W-:-:S03]  /*1b70*/  IADD3 R17, PT, PT, R17, 0x80, RZ ;  /* 0x0000008011117810 */ /* 0x000fc60007ffe0ff */
[----:B0-----:R-:W-:-:S05]  /*1b80*/  IMAD.WIDE.U32 R2, R5, 0x2, R2 ;  /* 0x0000000205027825 */ /* 0x001fca00078e0002 */
[----:B------:R1:W-:Y:S02]  /*1b90*/  STG.E.U16 desc[UR4][R2.64], R6 ;  /* 0x0000000602007986 */ /* 0x0003e4000c101504 */
.L_x_5355:
        /* <DEDUP_REMOVED lines=8> */
.L_x_5356:
[----:B------:R-:W-:Y:S05]  /*1c20*/  BSYNC.RELIABLE B1 ;  /* 0x0000000000017941 */ /* 0x000fea0003800100 */
.L_x_5352:
[----:B------:R-:W-:-:S13]  /*1c30*/  ISETP.GE.U32.AND P0, PT, R17, R16, PT ;  /* 0x000000101100720c */ /* 0x000fda0003f06070 */
[----:B012---:R-:W0:Y:S01]  /*1c40*/  @!P0 LDC.64 R2, c[0x0][0x3a0] ;  /* 0x0000e800ff028b82 */ /* 0x007e220000000a00 */
[----:B------:R-:W-:Y:S01]  /*1c50*/  @!P0 IMAD.IADD R5, R0, 0x1, R17 ;  /* 0x0000000100058824 */ /* 0x000fe200078e0211 */
[----:B------:R-:W-:-:S03]  /*1c60*/  @!P0 IADD3 R17, PT, PT, R17, 0x80, RZ ;  /* 0x0000008011118810 */ /* 0x000fc60007ffe0ff */
[----:B0-----:R-:W-:-:S05]  /*1c70*/  @!P0 IMAD.WIDE.U32 R2, R5, 0x2, R2 ;  /* 0x0000000205028825 */ /* 0x001fca00078e0002 */
[----:B------:R2:W-:Y:S02]  /*1c80*/  @!P0 STG.E.U16 desc[UR4][R2.64], R8 ;  /* 0x0000000802008986 */ /* 0x0005e4000c101504 */
.L_x_5357:
[----:B------:R-:W-:Y:S05]  /*1c90*/  BSYNC.RECONVERGENT B0 ;  /* 0x0000000000007941 */ /* 0x000fea0003800200 */
.L_x_5351:
        /* <DEDUP_REMOVED lines=8> */
.L_x_5311:
[----:B------:R-:W0:Y:S01]  /*1d20*/  S2R R4, SR_TID.X ;  /* 0x0000000000047919 */ /* 0x000e220000002100 */
[----:B------:R-:W1:Y:S02]  /*1d30*/  LDC.64 R2, c[0x0][0x3a8] ;  /* 0x0000ea00ff027b82 */ /* 0x000e640000000a00 */
[----:B-1----:R-:W-:-:S04]  /*1d40*/  IMAD.WIDE.U32 R2, R0, 0x2, R2 ;  /* 0x0000000200027825 */ /* 0x002fc800078e0002 */
[----:B0-----:R-:W-:-:S05]  /*1d50*/  IMAD.WIDE.U32 R8, R4, 0x8, R2 ;  /* 0x0000000804087825 */ /* 0x001fca00078e0002 */
[----:B------:R-:W2:Y:S04]  /*1d60*/  LDG.E.64 R6, desc[UR4][R8.64] ;  /* 0x0000000408067981 */ /* 0x000ea8000c1e1b00 */
[----:B------:R0:W5:Y:S01]  /*1d70*/  LDG.E.64 R2, desc[UR4][R8.64+0x400] ;  /* 0x0004000408027981 */ /* 0x000162000c1e1b00 */
[----:B------:R-:W-:Y:S01]  /*1d80*/  BSSY.RECONVERGENT B0, `(.L_x_5358) ;  /* 0x0000026000007945 */ /* 0x000fe20003800200 */
[C---:B--2---:R-:W-:Y:S02]  /*1d90*/  SHF.L.U32 R10, R6.reuse, 0x10, RZ ;  /* 0x00000010060a7819 */ /* 0x044fe400000006ff */
[----:B------:R-:W-:Y:S02]  /*1da0*/  PRMT R6, R6, 0x7632, R6 ;  /* 0x0000763206067816 */ /* 0x000fe40000000006 */
[----:B------:R-:W-:-:S02]  /*1db0*/  FSETP.GT.FTZ.AND P0, PT, R10, RZ, PT ;  /* 0x000000ff0a00720b */ /* 0x000fc40003f14000 */
        /* <DEDUP_REMOVED lines=34> */
.L_x_5359:
[----:B------:R-:W-:Y:S05]  /*1fe0*/  BSYNC.RECONVERGENT B0 ;  /* 0x0000000000007941 */ /* 0x000fea0003800200 */
.L_x_5358:
        /* <DEDUP_REMOVED lines=32> */
.L_x_5361:
[----:B------:R-:W0:Y:S02]  /*21f0*/  LDCU UR6, c[0x0][0x38c] ;  /* 0x00007180ff0677ac */ /* 0x000e240008000800 */
[----:B0-----:R-:W-:-:S07]  /*2200*/  FMUL.FTZ R6, R13, UR6 ;  /* 0x000000060d067c20 */ /* 0x001fce0008410000 */
.L_x_5362:
[----:B------:R-:W-:Y:S05]  /*2210*/  BSYNC.RECONVERGENT B0 ;  /* 0x0000000000007941 */ /* 0x000fea0003800200 */
.L_x_5360:
        /* <DEDUP_REMOVED lines=35> */
.L_x_5364:
[----:B------:R-:W0:Y:S02]  /*2450*/  LDCU UR6, c[0x0][0x38c] ;  /* 0x00007180ff0677ac */ /* 0x000e240008000800 */
[----:B0-----:R-:W-:-:S07]  /*2460*/  FMUL.FTZ R7, R8, UR6 ;  /* 0x0000000608077c20 */ /* 0x001fce0008410000 */
.L_x_5365:
[----:B------:R-:W-:Y:S05]  /*2470*/  BSYNC.RECONVERGENT B0 ;  /* 0x0000000000007941 */ /* 0x000fea0003800200 */
.L_x_5363:
        /* <DEDUP_REMOVED lines=34> */
.L_x_5367:
[----:B------:R-:W0:Y:S02]  /*26a0*/  LDCU UR6, c[0x0][0x38c] ;  /* 0x00007180ff0677ac */ /* 0x000e240008000800 */
[----:B0-----:R-:W-:-:S07]  /*26b0*/  FMUL.FTZ R8, R8, UR6 ;  /* 0x0000000608087c20 */ /* 0x001fce0008410000 */
.L_x_5368:
[----:B------:R-:W-:Y:S05]  /*26c0*/  BSYNC.RECONVERGENT B0 ;  /* 0x0000000000007941 */ /* 0x000fea0003800200 */
.L_x_5366:
        /* <DEDUP_REMOVED lines=35> */
.L_x_5370:
[----:B------:R-:W0:Y:S02]  /*2900*/  LDCU UR6, c[0x0][0x38c] ;  /* 0x00007180ff0677ac */ /* 0x000e240008000800 */
[----:B0-----:R-:W-:-:S07]  /*2910*/  FMUL.FTZ R2, R9, UR6 ;  /* 0x0000000609027c20 */ /* 0x001fce0008410000 */
.L_x_5371:
[----:B------:R-:W-:Y:S05]  /*2920*/  BSYNC.RECONVERGENT B0 ;  /* 0x0000000000007941 */ /* 0x000fea0003800200 */
.L_x_5369:
        /* <DEDUP_REMOVED lines=34> */
.L_x_5373:
[----:B------:R-:W0:Y:S02]  /*2b50*/  LDCU UR6, c[0x0][0x38c] ;  /* 0x00007180ff0677ac */ /* 0x000e240008000800 */
[----:B0-----:R-:W-:-:S07]  /*2b60*/  FMUL.FTZ R9, R9, UR6 ;  /* 0x0000000609097c20 */ /* 0x001fce0008410000 */
.L_x_5374:
[----:B------:R-:W-:Y:S05]  /*2b70*/  BSYNC.RECONVERGENT B0 ;  /* 0x0000000000007941 */ /* 0x000fea0003800200 */
.L_x_5372:
        /* <DEDUP_REMOVED lines=35> */
.L_x_5376:
[----:B------:R-:W0:Y:S02]  /*2db0*/  LDCU UR6, c[0x0][0x38c] ;  /* 0x00007180ff0677ac */ /* 0x000e240008000800 */
[----:B0-----:R-:W-:-:S07]  /*2dc0*/  FMUL.FTZ R3, R11, UR6 ;  /* 0x000000060b037c20 */ /* 0x001fce0008410000 */
.L_x_5377:
[----:B------:R-:W-:Y:S05]  /*2dd0*/  BSYNC.RECONVERGENT B0 ;  /* 0x0000000000007941 */ /* 0x000fea0003800200 */
.L_x_5375:
        /* <DEDUP_REMOVED lines=34> */
.L_x_5379:
[----:B------:R-:W0:Y:S02]  /*3000*/  LDCU UR6, c[0x0][0x38c] ;  /* 0x00007180ff0677ac */ /* 0x000e240008000800 */
[----:B0-----:R-:W-:-:S07]  /*3010*/  FMUL.FTZ R14, R10, UR6 ;  /* 0x000000060a0e7c20 */ /* 0x001fce0008410000 */
.L_x_5380:
[----:B------:R-:W-:Y:S05]  /*3020*/  BSYNC.RECONVERGENT B0 ;  /* 0x0000000000007941 */ /* 0x000fea0003800200 */
.L_x_5378:
[----:B------:R-:W0:Y:S01]  /*3030*/  LDC.64 R10, c[0x0][0x3a0] ;  /* 0x0000e800ff0a7b82 */ /* 0x000e220000000a00 */
[----:B------:R-:W-:Y:S02]  /*3040*/  F2FP.BF16.F32.PACK_AB R6, R6, R5 ;  /* 0x000000050606723e */ /* 0x000fe400000010ff */
[----:B------:R-:W-:Y:S02]  /*3050*/  F2FP.BF16.F32.PACK_AB R7, R8, R7 ;  /* 0x000000070807723e */ /* 0x000fe400000010ff */
[----:B------:R-:W-:Y:S02]  /*3060*/  F2FP.BF16.F32.PACK_AB R2, R9, R2 ;  /* 0x000000020902723e */ /* 0x000fe400000010ff */
[----:B------:R-:W-:Y:S01]  /*3070*/  F2FP.BF16.F32.PACK_AB R3, R14, R3 ;  /* 0x000000030e03723e */ /* 0x000fe200000010ff */
[----:B0-----:R-:W-:-:S04]  /*3080*/  IMAD.WIDE.U32 R10, R0, 0x2, R10 ;  /* 0x00000002000a7825 */ /* 0x001fc800078e000a */
[----:B------:R-:W-:-:S05]  /*3090*/  IMAD.WIDE.U32 R10, R4, 0x8, R10 ;  /* 0x00000008040a7825 */ /* 0x000fca00078e000a */
[----:B------:R-:W-:Y:S04]  /*30a0*/  STG.E.64 desc[UR4][R10.64], R6 ;  /* 0x000000060a007986 */ /* 0x000fe8000c101b04 */
[----:B------:R-:W-:Y:S01]  /*30b0*/  STG.E.64 desc[UR4][R10.64+0x400], R2 ;  /* 0x000400020a007986 */ /* 0x000fe2000c101b04 */
[----:B------:R-:W-:Y:S05]  /*30c0*/  EXIT ;  /* 0x000000000000794d */ /* 0x000fea0003800000 */
.L_x_5381:
        /* <DEDUP_REMOVED lines=11> */
.L_x_7972:


//--------------------- .text._ZN2at6native29vectorized_elementwise_kernelILi8EZZZNS0_60_GLOBAL__N__171e0b9f_22_ActivationEluKernel_cu_9e10b42f_306110elu_kernelERNS_18TensorIteratorBaseERKN3c106ScalarES8_S8_ENKUlvE_clEvENKUlvE2_clEvEUlNS5_8BFloat16EE_St5arrayIPcLm2EEEEviT0_T1_ --------------------------
	.section	.text._ZN2at6native29vectorized_elementwise_kernelILi8EZZZNS0_60_GLOBAL__N__171e0b9f_22_ActivationEluKernel_cu_9e10b42f_306110elu_kernelERNS_18TensorIteratorBaseERKN3c106ScalarES8_S8_ENKUlvE_clEvENKUlvE2_clEvEUlNS5_8BFloat16EE_St5arrayIPcLm2EEEEviT0_T1_,"ax",@progbits
	.align	128
        .global         _ZN2at6native29vectorized_elementwise_kernelILi8EZZZNS0_60_GLOBAL__N__171e0b9f_22_ActivationEluKernel_cu_9e10b42f_306110elu_kernelERNS_18TensorIteratorBaseERKN3c106ScalarES8_S8_ENKUlvE_clEvENKUlvE2_clEvEUlNS5_8BFloat16EE_St5arrayIPcLm2EEEEviT0_T1_
        .type           _ZN2at6native29vectorized_elementwise_kernelILi8EZZZNS0_60_GLOBAL__N__171e0b9f_22_ActivationEluKernel_cu_9e10b42f_306110elu_kernelERNS_18TensorIteratorBaseERKN3c106ScalarES8_S8_ENKUlvE_clEvENKUlvE2_clEvEUlNS5_8BFloat16EE_St5arrayIPcLm2EEEEviT0_T1_,@function
        .size           _ZN2at6native29vectorized_elementwise_kernelILi8EZZZNS0_60_GLOBAL__N__171e0b9f_22_ActivationEluKernel_cu_9e10b42f_306110elu_kernelERNS_18TensorIteratorBaseERKN3c106ScalarES8_S8_ENKUlvE_clEvENKUlvE2_clEvEUlNS5_8BFloat16EE_St5arrayIPcLm2EEEEviT0_T1_,(.L_x_7973 - _ZN2at6native29vectorized_elementwise_kernelILi8EZZZNS0_60_GLOBAL__N__171e0b9f_22_ActivationEluKernel_cu_9e10b42f_306110elu_kernelERNS_18TensorIteratorBaseERKN3c106ScalarES8_S8_ENKUlvE_clEvENKUlvE2_clEvEUlNS5_8BFloat16EE_St5arrayIPcLm2EEEEviT0_T1_)
        .other          _ZN2at6native29vectorized_elementwise_kernelILi8EZZZNS0_60_GLOBAL__N__171e0b9f_22_ActivationEluKernel_cu_9e10b42f_306110elu_kernelERNS_18TensorIteratorBaseERKN3c106ScalarES8_S8_ENKUlvE_clEvENKUlvE2_clEvEUlNS5_8BFloat16EE_St5arrayIPcLm2EEEEviT0_T1_,@"STO_CUDA_ENTRY STV_DEFAULT"
_ZN2at6native29vectorized_elementwise_kernelILi8EZZZNS0_60_GLOBAL__N__171e0b9f_22_ActivationEluKernel_cu_9e10b42f_306110elu_kernelERNS_18TensorIteratorBaseERKN3c106ScalarES8_S8_ENKUlvE_clEvENKUlvE2_clEvEUlNS5_8BFloat16EE_St5arrayIPcLm2EEEEviT0_T1_:
.text._ZN2at6native29vectorized_elementwise_kernelILi8EZZZNS0_60_GLOBAL__N__171e0b9f_22_ActivationEluKernel_cu_9e10b42f_306110elu_kernelERNS_18TensorIteratorBaseERKN3c106ScalarES8_S8_ENKUlvE_clEvENKUlvE2_clEvEUlNS5_8BFloat16EE_St5arrayIPcLm2EEEEviT0_T1_:
        /* <DEDUP_REMOVED lines=103> */
.L_x_5386:
[----:B------:R-:W-:Y:S05]  /*0670*/  BSYNC.RECONVERGENT B1 ;  /* 0x0000000000017941 */ /* 0x000fea0003800200 */
.L_x_5385:
[----:B------:R-:W-:-:S07]  /*0680*/  F2FP.BF16.F32.PACK_AB R10, RZ, R10 ;  /* 0x0000000aff0a723e */ /* 0x000fce00000010ff */
.L_x_5384:
[----:B------:R-:W-:Y:S05]  /*0690*/  BSYNC.RECONVERGENT B0 ;  /* 0x0000000000007941 */ /* 0x000fea0003800200 */
.L_x_5383:
        /* <DEDUP_REMOVED lines=38> */
.L_x_5390:
[----:B------:R-:W0:Y:S02]  /*0900*/  LDCU UR6, c[0x0][0x38c] ;  /* 0x00007180ff0677ac */ /* 0x000e240008000800 */
[----:B0-----:R-:W-:-:S07]  /*0910*/  FMUL.FTZ R2, R2, UR6 ;  /* 0x0000000602027c20 */ /* 0x001fce0008410000 */
.L_x_5391:
[----:B------:R-:W-:Y:S05]  /*0920*/  BSYNC.RECONVERGENT B1 ;  /* 0x0000000000017941 */ /* 0x000fea0003800200 */
.L_x_5389:
[----:B------:R-:W-:-:S07]  /*0930*/  F2FP.BF16.F32.PACK_AB R2, RZ, R2 ;  /* 0x00000002ff02723e */ /* 0x000fce00000010ff */
.L_x_5388:
[----:B------:R-:W-:Y:S05]  /*0940*/  BSYNC.RECONVERGENT B0 ;  /* 0x0000000000007941 */ /* 0x000fea0003800200 */
.L_x_5387:
        /* <DEDUP_REMOVED lines=38> */
.L_x_5395:
[----:B------:R-:W0:Y:S02]  /*0bb0*/  LDCU UR6, c[0x0][0x38c] ;  /* 0x00007180ff0677ac */ /* 0x000e240008000800 */
[----:B0-----:R-:W-:-:S07]  /*0bc0*/  FMUL.FTZ R4, R4, UR6 ;  /* 0x0000000604047c20 */ /* 0x001fce0008410000 */
.L_x_5396:
[----:B------:R-:W-:Y:S05]  /*0bd0*/  BSYNC.RECONVERGENT B1 ;  /* 0x0000000000017941 */ /* 0x000fea0003800200 */
.L_x_5394:
[----:B------:R-:W-:-:S07]  /*0be0*/  F2FP.BF16.F32.PACK_AB R4, RZ, R4 ;  /* 0x00000004ff04723e */ /* 0x000fce00000010ff */
.L_x_5393:
[----:B------:R-:W-:Y:S05]  /*0bf0*/  BSYNC.RECONVERGENT B0 ;  /* 0x0000000000007941 */ /* 0x000fea0003800200 */
.L_x_5392:
        /* <DEDUP_REMOVED lines=38> */
.L_x_5400:
[----:B------:R-:W0:Y:S02]  /*0e60*/  LDCU UR6, c[0x0][0x38c] ;  /* 0x00007180ff0677ac */ /* 0x000e240008000800 */
[----:B0-----:R-:W-:-:S07]  /*0e70*/  FMUL.FTZ R5, R5, UR6 ;  /* 0x0000000605057c20 */ /* 0x001fce0008410000 */
.L_x_5401:
[----:B------:R-:W-:Y:S05]  /*0e80*/  BSYNC.RECONVERGENT B1 ;  /* 0x0000000000017941 */ /* 0x000fea0003800200 */
.L_x_5399:
[----:B------:R-:W-:-:S07]  /*0e90*/  F2FP.BF16.F32.PACK_AB R5, RZ, R5 ;  /* 0x00000005ff05723e */ /* 0x000fce00000010ff */
.L_x_5398:
[----:B------:R-:W-:Y:S05]  /*0ea0*/  BSYNC.RECONVERGENT B0 ;  /* 0x0000000000007941 */ /* 0x000fea0003800200 */
.L_x_5397:
        /* <DEDUP_REMOVED lines=38> */
.L_x_5405:
[----:B------:R-:W0:Y:S02]  /*1110*/  LDCU UR6, c[0x0][0x38c] ;  /* 0x00007180ff0677ac */ /* 0x000e240008000800 */
[----:B0-----:R-:W-:-:S07]  /*1120*/  FMUL.FTZ R6, R6, UR6 ;  /* 0x0000000606067c20 */ /* 0x001fce0008410000 */
.L_x_5406:
[----:B------:R-:W-:Y:S05]  /*1130*/  BSYNC.RECONVERGENT B1 ;  /* 0x0000000000017941 */ /* 0x000fea0003800200 */
.L_x_5404:
[----:B------:R-:W-:-:S07]  /*1140*/  F2FP.BF16.F32.PACK_AB R6, RZ, R6 ;  /* 0x00000006ff06723e */ /* 0x000fce00000010ff */
.L_x_5403:
[----:B------:R-:W-:Y:S05]  /*1150*/  BSYNC.RECONVERGENT B0 ;  /* 0x0000000000007941 */ /* 0x000fea0003800200 */
.L_x_5402:
        /* <DEDUP_REMOVED lines=38> */
.L_x_5410:
[----:B------:R-:W0:Y:S02]  /*13c0*/  LDCU UR6, c[0x0][0x38c] ;  /* 0x00007180ff0677ac */ /* 0x000e240008000800 */
[----:B0-----:R-:W-:-:S07]  /*13d0*/  FMUL.FTZ R7, R7, UR6 ;  /* 0x0000000607077c20 */ /* 0x001fce0008410000 */
.L_x_5411:
[----:B------:R-:W-:Y:S05]  /*13e0*/  BSYNC.RECONVERGENT B1 ;  /* 0x0000000000017941 */ /* 0x000fea0003800200 */
.L_x_5409:
[----:B------:R-:W-:-:S07]  /*13f0*/  F2FP.BF16.F32.PACK_AB R7, RZ, R7 ;  /* 0x00000007ff07723e */ /* 0x000fce00000010ff */
.L_x_5408:
[----:B------:R-:W-:Y:S05]  /*1400*/  BSYNC.RECONVERGENT B0 ;  /* 0x0000000000007941 */ /* 0x000fea0003800200 */
.L_x_5407:
        /* <DEDUP_REMOVED lines=38> */
.L_x_5415:
[----:B------:R-:W0:Y:S02]  /*1670*/  LDCU UR6, c[0x0][0x38c] ;  /* 0x00007180ff0677ac */ /* 0x000e240008000800 */
[----:B0-----:R-:W-:-:S07]  /*1680*/  FMUL.FTZ R8, R8, UR6 ;  /* 0x0000000608087c20 */ /* 0x001fce0008410000 */
.L_x_5416:
[----:B------:R-:W-:Y:S05]  /*1690*/  BSYNC.RECONVERGENT B1 ;  /* 0x0000000000017941 */ /* 0x000fea0003800200 */
.L_x_5414:
[----:B------:R-:W-:-:S07]  /*16a0*/  F2FP.BF16.F32.PACK_AB R8, RZ, R8 ;  /* 0x00000008ff08723e */ /* 0x000fce00000010ff */
.L_x_5413:
[----:B------:R-:W-:Y:S05]  /*16b0*/  BSYNC.RECONVERGENT B0 ;  /* 0x0000000000007941 */ /* 0x000fea0003800200 */
.L_x_5412:
        /* <DEDUP_REMOVED lines=38> */
.L_x_5420:
[----:B------:R-:W0:Y:S02]  /*1920*/  LDCU UR6, c[0x0][0x38c] ;  /* 0x00007180ff0677ac */ /* 0x000e240008000800 */
[----:B0-----:R-:W-:-:S07]  /*1930*/  FMUL.FTZ R9, R9, UR6 ;  /* 0x0000000609097c20 */ /* 0x001fce0008410000 */
.L_x_5421:
[----:B------:R-:W-:Y:S05]  /*1940*/  BSYNC.RECONVERGENT B1 ;  /* 0x0000000000017941 */ /* 0x000fea0003800200 */
.L_x_5419:
[----:B------:R-:W-:-:S07]  /*1950*/  F2FP.BF16.F32.PACK_AB R9, RZ, R9 ;  /* 0x00000009ff09723e */ /* 0x000fce00000010ff */
.L_x_5418:
[----:B------:R-:W-:Y:S05]  /*1960*/  BSYNC.RECONVERGENT B0 ;  /* 0x0000000000007941 */ /* 0x000fea0003800200 */
.L_x_5417:
        /* <DEDUP_REMOVED lines=21> */
.L_x_5424:
[----:B------:R-:W-:-:S13]  /*1ac0*/  ISETP.GE.U32.AND P0, PT, R17, R16, PT ;  /* 0x000000101100720c */ /* 0x000fda0003f06070 */
[----:B------:R-:W-:Y:S05]  /*1ad0*/  @P0 BRA `(.L_x_5426) ;  /* 0x0000000000300947 */ /* 0x000fea0003800000 */
[----:B0-----:R-:W0:Y:S01]  /*1ae0*/  LDC.64 R2, c[0x0][0x3a0] ;  /* 0x0000e800ff027b82 */ /* 0x001e220000000a00 */
[----:B------:R-:W-:Y:S02]  /*1af0*/  IADD3 R11, PT, PT, R0, R17, RZ ;  /* 0x00000011000b7210 */ /* 0x000fe40007ffe0ff */
[----:B------:R-:W-:-:S03]  /*1b00*/  IADD3 R17, PT, PT, R17, 0x80, RZ ;  /* 0x0000008011117810 */ /* 0x000fc60007ffe0ff */
[----:B0-----:R-:W-:-:S05]  /*1b10*/  IMAD.WIDE.U32 R2, R11, 0x2, R2 ;  /* 0x000000020b027825 */ /* 0x001fca00078e0002 */
[----:B------:R1:W-:Y:S02]  /*1b20*/  STG.E.U16 desc[UR4][R2.64], R5 ;  /* 0x0000000502007986 */ /* 0x0003e4000c101504 */
.L_x_5425:
[----:B------:R-:W-:-:S13]  /*1b30*/  ISETP.GE.U32.AND P0, PT, R17, R16, PT ;  /* 0x000000101100720c */ /* 0x000fda0003f06070 */
[----:B------:R-:W-:Y:S05]  /*1b40*/  @P0 BRA `(.L_x_5427) ;  /* 0x0000000000340947 */ /* 0x000fea0003800000 */
[----:B01----:R-:W0:Y:S01]  /*1b50*/  LDC.64 R2, c[0x0][0x3a0] ;  /* 0x0000e800ff027b82 */ /* 0x003e220000000a00 */
[----:B------:R-:W-:Y:S02]  /*1b60*/  IADD3 R5, PT, PT, R0, R17, RZ ;  /* 0x0000001100057210 */ /* 0x000fe40007ffe0ff */
[----:B------:R-:W-:-:S03]  /*1b70*/  IADD3 R17, PT, PT, R17, 0x80, RZ ;  /* 0x0000008011117810 */ /* 0x000fc60007ffe0ff */
[----:B0-----:R-:W-:-:S05]  /*1b80*/  IMAD.WIDE.U32 R2, R5, 0x2, R2 ;  /* 0x0000000205027825 */ /* 0x001fca00078e0002 */
[----:B------:R1:W-:Y:S02]  /*1b90*/  STG.E.U16 desc[UR4][R2.64], R6 ;  /* 0x0000000602007986 */ /* 0x0003e4000c101504 */
.L_x_5426:
        /* <DEDUP_REMOVED lines=8> */
.L_x_5427:
[----:B------:R-:W-:Y:S05]  /*1c20*/  BSYNC.RELIABLE B1 ;  /* 0x0000000000017941 */ /* 0x000fea0003800100 */
.L_x_5423:
[----:B------:R-:W-:-:S13]  /*1c30*/  ISETP.GE.U32.AND P0, PT, R17, R16, PT ;  /* 0x000000101100720c */ /* 0x000fda0003f06070 */
[----:B012---:R-:W0:Y:S01]  /*1c40*/  @!P0 LDC.64 R2, c[0x0][0x3a0] ;  /* 0x0000e800ff028b82 */ /* 0x007e220000000a00 */
[----:B------:R-:W-:Y:S01]  /*1c50*/  @!P0 IMAD.IADD R5, R0, 0x1, R17 ;  /* 0x0000000100058824 */ /* 0x000fe200078e0211 */
[----:B------:R-:W-:-:S03]  /*1c60*/  @!P0 IADD3 R17, PT, PT, R17, 0x80, RZ ;  /* 0x0000008011118810 */ /* 0x000fc60007ffe0ff */
[----:B0-----:R-:W-:-:S05]  /*1c70*/  @!P0 IMAD.WIDE.U32 R2, R5, 0x2, R2 ;  /* 0x0000000205028825 */ /* 0x001fca00078e0002 */
[----:B------:R2:W-:Y:S02]  /*1c80*/  @!P0 STG.E.U16 desc[UR4][R2.64], R8 ;  /* 0x0000000802008986 */ /* 0x0005e4000c101504 */
.L_x_5428:
[----:B------:R-:W-:Y:S05]  /*1c90*/  BSYNC.RECONVERGENT B0 ;  /* 0x0000000000007941 */ /* 0x000fea0003800200 */
.L_x_5422:
        /* <DEDUP_REMOVED lines=8> */
.L_x_5382:
[----:B------:R-:W0:Y:S01]  /*1d20*/  S2R R2, SR_TID.X ;  /* 0x0000000000027919 */ /* 0x000e220000002100 */
[----:B------:R-:W1:Y:S02]  /*1d30*/  LDC.64 R4, c[0x0][0x3a8] ;  /* 0x0000ea00ff047b82 */ /* 0x000e640000000a00 */
[----:B-1----:R-:W-:-:S04]  /*1d40*/  IMAD.WIDE.U32 R4, R0, 0x2, R4 ;  /* 0x0000000200047825 */ /* 0x002fc800078e0004 */
[----:B0-----:R-:W-:-:S06]  /*1d50*/  IMAD.WIDE.U32 R6, R2, 0x10, R4 ;  /* 0x0000001002067825 */ /* 0x001fcc00078e0004 */
[----:B------:R-:W2:Y:S01]  /*1d60*/  LDG.E.128 R4, desc[UR4][R6.64] ;  /* 0x0000000406047981 */ /* 0x000ea2000c1e1d00 */
[----:B------:R-:W-:Y:S01]  /*1d70*/  BSSY.RECONVERGENT B0, `(.L_x_5429) ;  /* 0x0000026000007945 */ /* 0x000fe20003800200 */
[C---:B--2---:R-:W-:Y:S02]  /*1d80*/  SHF.L.U32 R3, R4.reuse, 0x10, RZ ;  /* 0x0000001004037819 */ /* 0x044fe400000006ff */
[----:B------:R-:W-:Y:S02]  /*1d90*/  PRMT R4, R4, 0x7632, R4 ;  /* 0x0000763204047816 */ /* 0x000fe40000000004 */
[----:B------:R-:W-:Y:S02]  /*1da0*/  FSETP.GT.FTZ.AND P0, PT, R3, RZ, PT ;  /* 0x000000ff0300720b */ /* 0x000fe40003f14000 */
[----:B------:R-:W-:-:S04]  /*1db0*/  SHF.L.U32 R12, R4, 0x10, RZ ;  /* 0x00000010040c7819 */ /* 0x000fc800000006ff */
[----:B------:R-:W-:-:S07]  /*1dc0*/  FSETP.GT.FTZ.AND P1, PT, R12, RZ, PT ;  /* 0x000000ff0c00720b */ /* 0x000fce0003f34000 */
        /* <DEDUP_REMOVED lines=32> */
.L_x_5430:
[----:B------:R-:W-:Y:S05]  /*1fd0*/  BSYNC.RECONVERGENT B0 ;  /* 0x0000000000007941 */ /* 0x000fea0003800200 */
.L_x_5429:
        /* <DEDUP_REMOVED lines=32> */
.L_x_5432:
[----:B------:R-:W0:Y:S02]  /*21e0*/  LDCU UR6, c[0x0][0x38c] ;  /* 0x00007180ff0677ac */ /* 0x000e240008000800 */
[----:B0-----:R-:W-:-:S07]  /*21f0*/  FMUL.FTZ R3, R12, UR6 ;  /* 0x000000060c037c20 */ /* 0x001fce0008410000 */
.L_x_5433:
[----:B------:R-:W-:Y:S05]  /*2200*/  BSYNC.RECONVERGENT B0 ;  /* 0x0000000000007941 */ /* 0x000fea0003800200 */
.L_x_5431:
        /* <DEDUP_REMOVED lines=35> */
.L_x_5435:
[----:B------:R-:W0:Y:S02]  /*2440*/  LDCU UR6, c[0x0][0x38c] ;  /* 0x00007180ff0677ac */ /* 0x000e240008000800 */
[----:B0-----:R-:W-:-:S07]  /*2450*/  FMUL.FTZ R5, R8, UR6 ;  /* 0x0000000608057c20 */ /* 0x001fce0008410000 */
.L_x_5436:
[----:B------:R-:W-:Y:S05]  /*2460*/  BSYNC.RECONVERGENT B0 ;  /* 0x0000000000007941 */ /* 0x000fea0003800200 */
.L_x_5434:
        /* <DEDUP_REMOVED lines=34> */
.L_x_5438:
[----:B------:R-:W0:Y:S02]  /*2690*/  LDCU UR6, c[0x0][0x38c] ;  /* 0x00007180ff0677ac */ /* 0x000e240008000800 */
[----:B0-----:R-:W-:-:S07]  /*26a0*/  FMUL.FTZ R8, R8, UR6 ;  /* 0x0000000608087c20 */ /* 0x001fce0008410000 */
.L_x_5439:
[----:B------:R-:W-:Y:S05]  /*26b0*/  BSYNC.RECONVERGENT B0 ;  /* 0x0000000000007941 */ /* 0x000fea0003800200 */
.L_x_5437:
        /* <DEDUP_REMOVED lines=35> */
.L_x_5441:
[----:B------:R-:W0:Y:S02]  /*28f0*/  LDCU UR6, c[0x0][0x38c] ;  /* 0x00007180ff0677ac */ /* 0x000e240008000800 */
[----:B0-----:R-:W-:-:S07]  /*2900*/  FMUL.FTZ R6, R9, UR6 ;  /* 0x0000000609067c20 */ /* 0x001fce0008410000 */
.L_x_5442:
[----:B------:R-:W-:Y:S05]  /*2910*/  BSYNC.RECONVERGENT B0 ;  /* 0x0000000000007941 */ /* 0x000fea0003800200 */
.L_x_5440:
        /* <DEDUP_REMOVED lines=34> */
.L_x_5444:
[----:B------:R-:W0:Y:S02]  /*2b40*/  LDCU UR6, c[0x0][0x38c] ;  /* 0x00007180ff0677ac */ /* 0x000e240008000800 */
[----:B0-----:R-:W-:-:S07]  /*2b50*/  FMUL.FTZ R9, R9, UR6 ;  /* 0x0000000609097c20 */ /* 0x001fce0008410000 */
.L_x_5445:
[----:B------:R-:W-:Y:S05]  /*2b60*/  BSYNC.RECONVERGENT B0 ;  /* 0x0000000000007941 */ /* 0x000fea0003800200 */
.L_x_5443:
        /* <DEDUP_REMOVED lines=35> */
.L_x_5447:
[----:B------:R-:W0:Y:S02]  /*2da0*/  LDCU UR6, c[0x0][0x38c] ;  /* 0x00007180ff0677ac */ /* 0x000e240008000800 */
[----:B0-----:R-:W-:-:S07]  /*2db0*/  FMUL.FTZ R7, R11, UR6 ;  /* 0x000000060b077c20 */ /* 0x001fce0008410000 */
.L_x_5448:
[----:B------:R-:W-:Y:S05]  /*2dc0*/  BSYNC.RECONVERGENT B0 ;  /* 0x0000000000007941 */ /* 0x000fea0003800200 */
.L_x_5446:
        /* <DEDUP_REMOVED lines=34> */
.L_x_5450:
[----:B------:R-:W0:Y:S02]  /*2ff0*/  LDCU UR6, c[0x0][0x38c] ;  /* 0x00007180ff0677ac */ /* 0x000e240008000800 */
[----:B0-----:R-:W-:-:S07]  /*3000*/  FMUL.FTZ R14, R10, UR6 ;  /* 0x000000060a0e7c20 */ /* 0x001fce0008410000 */
.L_x_5451:
[----:B------:R-:W-:Y:S05]  /*3010*/  BSYNC.RECONVERGENT B0 ;  /* 0x0000000000007941 */ /* 0x000fea0003800200 */
.L_x_5449:
[----:B------:R-:W0:Y:S01]  /*3020*/  LDC.64 R10, c[0x0][0x3a0] ;  /* 0x0000e800ff0a7b82 */ /* 0x000e220000000a00 */
[----:B------:R-:W-:Y:S02]  /*3030*/  F2FP.BF16.F32.PACK_AB R6, R9, R6 ;  /* 0x000000060906723e */ /* 0x000fe400000010ff */
[----:B------:R-:W-:Y:S02]  /*3040*/  F2FP.BF16.F32.PACK_AB R5, R8, R5 ;  /* 0x000000050805723e */ /* 0x000fe400000010ff */
[----:B------:R-:W-:Y:S02]  /*3050*/  F2FP.BF16.F32.PACK_AB R4, R3, R4 ;  /* 0x000000040304723e */ /* 0x000fe400000010ff */
[----:B------:R-:W-:Y:S01]  /*3060*/  F2FP.BF16.F32.PACK_AB R7, R14, R7 ;  /* 0x000000070e07723e */ /* 0x000fe200000010ff */
[----:B0-----:R-:W-:-:S04]  /*3070*/  IMAD.WIDE.U32 R10, R0, 0x2, R10 ;  /* 0x00000002000a7825 */ /* 0x001fc800078e000a */
[----:B------:R-:W-:-:S05]  /*3080*/  IMAD.WIDE.U32 R10, R2, 0x10, R10 ;  /* 0x00000010020a7825 */ /* 0x000fca00078e000a */
[----:B------:R-:W-:Y:S01]  /*3090*/  STG.E.128 desc[UR4][R10.64], R4 ;  /* 0x000000040a007986 */ /* 0x000fe2000c101d04 */
[----:B------:R-:W-:Y:S05]  /*30a0*/  EXIT ;  /* 0x000000000000794d */ /* 0x000fea0003800000 */
.L_x_5452:
        /* <DEDUP_REMOVED lines=13> */
.L_x_7973:


//--------------------- .text._ZN2at6native18elementwise_kernelILi128ELi4EZNS0_15gpu_kernel_implIZZZNS0_60_GLOBAL__N__171e0b9f_22_ActivationEluKernel_cu_9e10b42f_306110elu_kernelERNS_18TensorIteratorBaseERKN3c106ScalarES9_S9_ENKUlvE_clEvENKUlvE1_clEvEUlNS6_4HalfEE_EEvS5_RKT_EUliE_EEviT1_ --------------------------
	.section	.text._ZN2at6native18elementwise_kernelILi128ELi4EZNS0_15gpu_kernel_implIZZZNS0_60_GLOBAL__N__171e0b9f_22_ActivationEluKernel_cu_9e10b42f_306110elu_kernelERNS_18TensorIteratorBaseERKN3c106ScalarES9_S9_ENKUlvE_clEvENKUlvE1_clEvEUlNS6_4HalfEE_EEvS5_RKT_EUliE_EEviT1_,"ax",@progbits
	.align	128
        .global         _ZN2at6native18elementwise_kernelILi128ELi4EZNS0_15gpu_kernel_implIZZZNS0_60_GLOBAL__N__171e0b9f_22_ActivationEluKernel_cu_9e10b42f_306110elu_kernelERNS_18TensorIteratorBaseERKN3c106ScalarES9_S9_ENKUlvE_clEvENKUlvE1_clEvEUlNS6_4HalfEE_EEvS5_RKT_EUliE_EEviT1_
        .type           _ZN2at6native18elementwise_kernelILi128ELi4EZNS0_15gpu_kernel_implIZZZNS0_60_GLOBAL__N__171e0b9f_22_ActivationEluKernel_cu_9e10b42f_306110elu_kernelERNS_18TensorIteratorBaseERKN3c106ScalarES9_S9_ENKUlvE_clEvENKUlvE1_clEvEUlNS6_4HalfEE_EEvS5_RKT_EUliE_EEviT1_,@function
        .size           _ZN2at6native18elementwise_kernelILi128ELi4EZNS0_15gpu_kernel_implIZZZNS0_60_GLOBAL__N__171e0b9f_22_ActivationEluKernel_cu_9e10b42f_306110elu_kernelERNS_18TensorIteratorBaseERKN3c106ScalarES9_S9_ENKUlvE_clEvENKUlvE1_clEvEUlNS6_4HalfEE_EEvS5_RKT_EUliE_EEviT1_,(.L_x_7974 - _ZN2at6native18elementwise_kernelILi128ELi4EZNS0_15gpu_kernel_implIZZZNS0_60_GLOBAL__N__171e0b9f_22_ActivationEluKernel_cu_9e10b42f_306110elu_kernelERNS_18TensorIteratorBaseERKN3c106ScalarES9_S9_ENKUlvE_clEvENKUlvE1_clEvEUlNS6_4HalfEE_EEvS5_RKT_EUliE_EEviT1_)
        .other          _ZN2at6native18elementwise_kernelILi128ELi4EZNS0_15gpu_kernel_implIZZZNS0_60_GLOBAL__N__171e0b9f_22_ActivationEluKernel_cu_9e10b42f_306110elu_kernelERNS_18TensorIteratorBaseERKN3c106ScalarES9_S9_ENKUlvE_clEvENKUlvE1_clEvEUlNS6_4HalfEE_EEvS5_RKT_EUliE_EEviT1_,@"STO_CUDA_ENTRY STV_DEFAULT"
_ZN2at6native18elementwise_kernelILi128ELi4EZNS0_15gpu_kernel_implIZZZNS0_60_GLOBAL__N__171e0b9f_22_ActivationEluKernel_cu_9e10b42f_306110elu_kernelERNS_18TensorIteratorBaseERKN3c106ScalarES9_S9_ENKUlvE_clEvENKUlvE1_clEvEUlNS6_4HalfEE_EEvS5_RKT_EUliE_EEviT1_:
.text._ZN2at6native18elementwise_kernelILi128ELi4EZNS0_15gpu_kernel_implIZZZNS0_60_GLOBAL__N__171e0b9f_22_ActivationEluKernel_cu_9e10b42f_306110elu_kernelERNS_18TensorIteratorBaseERKN3c106ScalarES9_S9_ENKUlvE_clEvENKUlvE1_clEvEUlNS6_4HalfEE_EEvS5_RKT_EUliE_EEviT1_:
        /* <DEDUP_REMOVED lines=22> */
[----:B------:R-:W-:Y:S01]  /*0160*/  HFMA2 R16, -RZ, RZ, 0, 0 ;  /* 0x00000000ff107431 */ /* 0x000fe200000001ff */
[----:B------:R-:W1:Y:S01]  /*0170*/  LDCU UR6, c[0x0][0x38c] ;  /* 0x00007180ff0677ac */ /* 0x000e620008000800 */
[----:B------:R-:W2:Y:S01]  /*0180*/  LDCU.64 UR8, c[0x0][0x4b8] ;  /* 0x00009700ff0877ac */ /* 0x000ea20008000a00 */
[----:B------:R-:W-:Y:S02]  /*0190*/  UISETP.NE.AND UP0, UPT, UR40, URZ, UPT ;  /* 0x000000ff2800728c */ /* 0x000fe4000bf05270 */
[----:B0-----:R-:W-:-:S05]  /*01a0*/  IMAD.HI.U32 R2, R17, UR4, R16 ;  /* 0x0000000411027c27 */ /* 0x001fca000f8e0010 */
[----:B------:R-:W-:-:S05]  /*01b0*/  SHF.R.U32.HI R3, RZ, UR5, R2 ;  /* 0x00000005ff037c19 */ /* 0x000fca0008011602 */
[----:B------:R-:W-:-:S04]  /*01c0*/  IMAD.MOV R0, RZ, RZ, -R3 ;  /* 0x000000ffff007224 */ /* 0x000fc800078e0a03 */
        /* <DEDUP_REMOVED lines=290> */
.L_x_5455:
        /* <DEDUP_REMOVED lines=18> */
.L_x_5459:
[----:B------:R-:W2:Y:S02]  /*1510*/  LDG.E.U8 R2, desc[UR36][R2.64] ;  /* 0x0000002402027981 */ /* 0x000ea4000c1e1100 */
[----:B--2---:R-:W-:-:S04]  /*1520*/  I2FP.F32.U32 R0, R2 ;  /* 0x0000000200007245 */ /* 0x004fc80000201000 */
[----:B------:R-:W-:Y:S01]  /*1530*/  F2FP.F16.F32.PACK_AB R0, RZ, R0 ;  /* 0x00000000ff00723e */ /* 0x000fe200000000ff */
[----:B------:R-:W-:Y:S06]  /*1540*/  BRA `(.L_x_5461) ;  /* 0x0000000c007c7947 */ /* 0x000fec0003800000 */
.L_x_5458:
        /* <DEDUP_REMOVED lines=10> */
.L_x_5463:
[----:B------:R-:W2:Y:S02]  /*15f0*/  LDG.E R2, desc[UR36][R2.64] ;  /* 0x0000002402027981 */ /* 0x000ea4000c1e1900 */
[----:B--2---:R-:W-:-:S04]  /*1600*/  I2FP.F32.S32 R0, R2 ;  /* 0x0000000200007245 */ /* 0x004fc80000201400 */
[----:B------:R-:W-:Y:S01]  /*1610*/  F2FP.F16.F32.PACK_AB R0, RZ, R0 ;  /* 0x00000000ff00723e */ /* 0x000fe200000000ff */
[----:B------:R-:W-:Y:S06]  /*1620*/  BRA `(.L_x_5461) ;  /* 0x0000000c00447947 */ /* 0x000fec0003800000 */
.L_x_5462:
[----:B------:R-:W2:Y:S02]  /*1630*/  LDG.E.U16 R2, desc[UR36][R2.64] ;  /* 0x0000002402027981 */ /* 0x000ea4000c1e1500 */
[----:B--2---:R-:W0:Y:S02]  /*1640*/  I2F.S16 R0, R2 ;  /* 0x0000000200007306 */ /* 0x004e240000101400 */
[----:B0-----:R-:W-:Y:S01]  /*1650*/  F2FP.F16.F32.PACK_AB R0, RZ, R0 ;  /* 0x00000000ff00723e */ /* 0x001fe200000000ff */
[----:B------:R-:W-:Y:S06]  /*1660*/  BRA `(.L_x_5461) ;  /* 0x0000000c00347947 */ /* 0x000fec0003800000 */
.L_x_5457:
        /* <DEDUP_REMOVED lines=9> */
.L_x_5465:
[----:B------:R0:W5:Y:S01]  /*1700*/  LDG.E.U16 R0, desc[UR36][R2.64] ;  /* 0x0000002402007981 */ /* 0x000162000c1e1500 */
[----:B------:R-:W-:Y:S05]  /*1710*/  BRA `(.L_x_5461) ;  /* 0x0000000c00087947 */ /* 0x000fea0003800000 */
.L_x_5464:
        /* <DEDUP_REMOVED lines=9> */
.L_x_5467:
[----:B------:R1:W5:Y:S01]  /*17b0*/  LDG.E.U16 R0, desc[UR36][R2.64] ;  /* 0x0000002402007981 */ /* 0x000362000c1e1500 */
[----:B------:R-:W-:Y:S05]  /*17c0*/  BRA `(.L_x_5461) ;  /* 0x0000000800dc7947 */ /* 0x000fea0003800000 */
.L_x_5466:
        /* <DEDUP_REMOVED lines=8> */
.L_x_5456:
        /* <DEDUP_REMOVED lines=13> */
.L_x_5470:
        /* <DEDUP_REMOVED lines=8> */
.L_x_5469:
        /* <DEDUP_REMOVED lines=27> */
.L_x_5472:
        /* <DEDUP_REMOVED lines=13> */
.L_x_5471:
[----:B------:R-:W2:Y:S02]  /*1c20*/  LDG.E.U16 R0, desc[UR36][R2.64] ;  /* 0x0000002402007981 */ /* 0x000ea4000c1e1500 */
[----:B--2---:R-:W-:-:S04]  /*1c30*/  SHF.L.U32 R0, R0, 0x10, RZ ;  /* 0x0000001000007819 */ /* 0x004fc800000006ff */
[----:B------:R-:W-:Y:S01]  /*1c40*/  F2FP.F16.F32.PACK_AB R0, RZ, R0 ;  /* 0x00000000ff00723e */ /* 0x000fe200000000ff */
[----:B------:R-:W-:Y:S06]  /*1c50*/  BRA `(.L_x_5461) ;  /* 0x0000000400b87947 */ /* 0x000fec0003800000 */
.L_x_5468:
        /* <DEDUP_REMOVED lines=12> */
.L_x_5475:
        /* <DEDUP_REMOVED lines=21> */
.L_x_5479:
[----:B------:R-:W-:Y:S05]  /*1e70*/  BSYNC.RECONVERGENT B1 ;  /* 0x0000000000017941 */ /* 0x000fea0003800200 */
.L_x_5478:
[----:B------:R-:W-:Y:S01]  /*1e80*/  IMAD.SHL.U32 R0, R0, 0x100000, RZ ;  /* 0x0010000000007824 */ /* 0x000fe200078e00ff */
[----:B------:R-:W-:-:S04]  /*1e90*/  LEA R2, R2, 0x3b800000, 0x17 ;  /* 0x3b80000002027811 */ /* 0x000fc800078eb8ff */
[----:B------:R-:W-:-:S07]  /*1ea0*/  LOP3.LUT R0, R2, R0, R7, 0xfe, !PT ;  /* 0x0000000002007212 */ /* 0x000fce00078efe07 */
.L_x_5477:
[----:B------:R-:W-:Y:S05]  /*1eb0*/  BSYNC.RECONVERGENT B0 ;  /* 0x0000000000007941 */ /* 0x000fea0003800200 */
.L_x_5476:
[----:B------:R-:W-:Y:S01]  /*1ec0*/  F2FP.F16.F32.PACK_AB R0, RZ, R0 ;  /* 0x00000000ff00723e */ /* 0x000fe200000000ff */
[----:B------:R-:W-:Y:S06]  /*1ed0*/  BRA `(.L_x_5461) ;  /* 0x0000000400187947 */ /* 0x000fec0003800000 */
.L_x_5474:
        /* <DEDUP_REMOVED lines=21> */
.L_x_5483:
[----:B------:R-:W-:Y:S05]  /*2030*/  BSYNC.RECONVERGENT B1 ;  /* 0x0000000000017941 */ /* 0x000fea0003800200 */
.L_x_5482:
[----:B------:R-:W-:Y:S01]  /*2040*/  IMAD.SHL.U32 R0, R0, 0x200000, RZ ;  /* 0x0020000000007824 */ /* 0x000fe200078e00ff */
[----:B------:R-:W-:-:S04]  /*2050*/  LEA R2, R2, 0x37800000, 0x17 ;  /* 0x3780000002027811 */ /* 0x000fc800078eb8ff */
[----:B------:R-:W-:-:S07]  /*2060*/  LOP3.LUT R0, R2, R0, R7, 0xfe, !PT ;  /* 0x0000000002007212 */ /* 0x000fce00078efe07 */
.L_x_5481:
[----:B------:R-:W-:Y:S05]  /*2070*/  BSYNC.RECONVERGENT B0 ;  /* 0x0000000000007941 */ /* 0x000fea0003800200 */
.L_x_5480:
[----:B------:R-:W-:Y:S01]  /*2080*/  F2FP.F16.F32.PACK_AB R0, RZ, R0 ;  /* 0x00000000ff00723e */ /* 0x000fe200000000ff */
[----:B------:R-:W-:Y:S06]  /*2090*/  BRA `(.L_x_5461) ;  /* 0x0000000000a87947 */ /* 0x000fec0003800000 */
.L_x_5473:
[----:B------:R-:W-:-:S09]  /*20a0*/  UISETP.NE.AND UP0, UPT, UR4, 0x1c, UPT ;  /* 0x0000001c0400788c */ /* 0x000fd2000bf05270 */
[----:B------:R-:W-:Y:S05]  /*20b0*/  BRA.U !UP0, `(.L_x_5484) ;  /* 0x0000000108947547 */ /* 0x000fea000b800000 */
[----:B------:R-:W-:-:S09]  /*20c0*/  UISETP.NE.AND UP0, UPT, UR4, 0x1d, UPT ;  /* 0x0000001d0400788c */ /* 0x000fd2000bf05270 */
[----:B------:R-:W-:Y:S05]  /*20d0*/  BRA.U !UP0, `(.L_x_5485) ;  /* 0x00000001087c7547 */ /* 0x000fea000b800000 */
[----:B------:R-:W-:-:S09]  /*20e0*/  UISETP.NE.AND UP0, UPT, UR4, 0x2c, UPT ;  /* 0x0000002c0400788c */ /* 0x000fd2000bf05270 */
[----:B------:R-:W-:Y:S05]  /*20f0*/  BRA.U !UP0, `(.L_x_5486) ;  /* 0x0000000108487547 */ /* 0x000fea000b800000 */
.L_x_5460:
        /* <DEDUP_REMOVED lines=16> */
.L_x_5487:
[----:B------:R-:W-:Y:S01]  /*2200*/  PRMT R0, RZ, 0x7610, R0 ;  /* 0x00007610ff007816 */ /* 0x000fe20000000000 */
[----:B------:R-:W-:Y:S06]  /*2210*/  BRA `(.L_x_5461) ;  /* 0x0000000000487947 */ /* 0x000fec0003800000 */
.L_x_5486:
        /* <DEDUP_REMOVED lines=8> */
.L_x_5489:
[----:B------:R-:W-:Y:S05]  /*22a0*/  BSYNC.RECONVERGENT B0 ;  /* 0x0000000000007941 */ /* 0x000fea0003800200 */
.L_x_5488:
[----:B------:R-:W-:Y:S01]  /*22b0*/  F2FP.F16.F32.PACK_AB R0, RZ, R0 ;  /* 0x00000000ff00723e */ /* 0x000fe200000000ff */
[----:B------:R-:W-:Y:S06]  /*22c0*/  BRA `(.L_x_5461) ;  /* 0x00000000001c7947 */ /* 0x000fec0003800000 */
.L_x_5485:
[----:B------:R-:W2:Y:S02]  /*22d0*/  LDG.E.64 R2, desc[UR36][R2.64] ;  /* 0x0000002402027981 */ /* 0x000ea4000c1e1b00 */
[----:B--2---:R-:W0:Y:S02]  /*22e0*/  I2F.U64 R0, R2 ;  /* 0x0000000200007312 */ /* 0x004e240000301000 */
[----:B0-----:R-:W-:Y:S01]  /*22f0*/  F2FP.F16.F32.PACK_AB R0, RZ, R0 ;  /* 0x00000000ff00723e */ /* 0x001fe200000000ff */
[----:B------:R-:W-:Y:S06]  /*2300*/  BRA `(.L_x_5461) ;  /* 0x00000000000c7947 */ /* 0x000fec0003800000 */
.L_x_5484:
[----:B------:R-:W2:Y:S02]  /*2310*/  LDG.E R2, desc[UR36][R2.64] ;  /* 0x0000002402027981 */ /* 0x000ea4000c1e1900 */
[----:B--2---:R-:W-:-:S04]  /*2320*/  I2FP.F32.U32 R0, R2 ;  /* 0x0000000200007245 */ /* 0x004fc80000201000 */
[----:B------:R-:W-:-:S07]  /*2330*/  F2FP.F16.F32.PACK_AB R0, RZ, R0 ;  /* 0x00000000ff00723e */ /* 0x000fce00000000ff */
.L_x_5461:
[----:B01---5:R-:W-:Y:S01]  /*2340*/  HADD2.F32 R3, -RZ, R0.H0_H0 ;  /* 0x20000000ff037230 */ /* 0x023fe20000004100 */
[----:B------:R-:W-:Y:S04]  /*2350*/  BSSY.RECONVERGENT B0, `(.L_x_5490) ;  /* 0x0000022000007945 */ /* 0x000fe80003800200 */
[----:B------:R-:W-:-:S13]  /*2360*/  FSETP.GT.FTZ.AND P0, PT, R3, RZ, PT ;  /* 0x000000ff0300720b */ /* 0x000fda0003f14000 */
[----:B------:R-:W0:Y:S02]  /*2370*/  @P0 LDC R0, c[0x0][0x594] ;  /* 0x00016500ff000b82 */ /* 0x000e240000000800 */
[----:B0-----:R-:W-:Y:S01]  /*2380*/  @P0 FMUL.FTZ R0, R3, R0 ;  /* 0x0000000003000220 */ /* 0x001fe20000410000 */
[----:B------:R-:W-:Y:S06]  /*2390*/  @P0 BRA `(.L_x_5491) ;  /* 0x0000000000740947 */ /* 0x000fec0003800000 */
        /* <DEDUP_REMOVED lines=29> */
.L_x_5491:
[----:B------:R-:W-:Y:S05]  /*2570*/  BSYNC.RECONVERGENT B0 ;  /* 0x0000000000007941 */ /* 0x000fea0003800200 */
.L_x_5490:
[----:B------:R-:W0:Y:S01]  /*2580*/  LDCU.64 UR6, c[0x0][0x580] ;  /* 0x0000b000ff0677ac */ /* 0x000e220008000a00 */
[----:B------:R-:W-:Y:S01]  /*2590*/  F2FP.F16.F32.PACK_AB R0, RZ, R0 ;  /* 0x00000000ff00723e */ /* 0x000fe200000000ff */
        /* <DEDUP_REMOVED lines=17> */
.L_x_5495:
[----:B------:R-:W-:-:S06]  /*26b0*/  HADD2.F32 R5, -RZ, R0.H0_H0 ;  /* 0x20000000ff057230 */ /* 0x000fcc0000004100 */
[----:B------:R-:W0:Y:S02]  /*26c0*/  F2I.S64.TRUNC R4, R5 ;  /* 0x0000000500047311 */ /* 0x000e24000020d900 */
[----:B0-----:R0:W-:Y:S01]  /*26d0*/  STG.E.U8 desc[UR36][R2.64], R4 ;  /* 0x0000000402007986 */ /* 0x0011e2000c101124 */
[----:B------:R-:W-:Y:S05]  /*26e0*/  BRA `(.L_x_5497) ;  /* 0x0000000c00707947 */ /* 0x000fea0003800000 */
.L_x_5494:
        /* <DEDUP_REMOVED lines=10> */
.L_x_5499:
[----:B------:R-:W-:-:S04]  /*2790*/  HADD2.F32 R0, -RZ, R0.H0_H0 ;  /* 0x20000000ff007230 */ /* 0x000fc80000004100 */
[----:B------:R-:W0:Y:S02]  /*27a0*/  F2I.FTZ.TRUNC.NTZ R5, R0 ;  /* 0x0000000000057305 */ /* 0x000e24000021f100 */
[----:B0-----:R0:W-:Y:S01]  /*27b0*/  STG.E desc[UR36][R2.64], R5 ;  /* 0x0000000502007986 */ /* 0x0011e2000c101924 */
[----:B------:R-:W-:Y:S05]  /*27c0*/  BRA `(.L_x_5497) ;  /* 0x0000000c00387947 */ /* 0x000fea0003800000 */
.L_x_5498:
[----:B------:R-:W-:-:S04]  /*27d0*/  HADD2.F32 R0, -RZ, R0.H0_H0 ;  /* 0x20000000ff007230 */ /* 0x000fc80000004100 */
[----:B------:R-:W0:Y:S02]  /*27e0*/  F2I.FTZ.TRUNC.NTZ R5, R0 ;  /* 0x0000000000057305 */ /* 0x000e24000021f100 */
[----:B0-----:R0:W-:Y:S01]  /*27f0*/  STG.E.U16 desc[UR36][R2.64], R5 ;  /* 0x0000000502007986 */ /* 0x0011e2000c101524 */
[----:B------:R-:W-:Y:S05]  /*2800*/  BRA `(.L_x_5497) ;  /* 0x0000000c00287947 */ /* 0x000fea0003800000 */
.L_x_5493:
        /* <DEDUP_REMOVED lines=9> */
.L_x_5501:
[----:B------:R0:W-:Y:S01]  /*28a0*/  STG.E.U16 desc[UR36][R2.64], R0 ;  /* 0x0000000002007986 */ /* 0x0001e2000c101524 */
[----:B------:R-:W-:Y:S05]  /*28b0*/  BRA `(.L_x_5497) ;  /* 0x0000000800fc7947 */ /* 0x000fea0003800000 */
.L_x_5500:
        /* <DEDUP_REMOVED lines=10> */
.L_x_5503:
[----:B------:R-:W-:-:S05]  /*2960*/  HADD2.F32 R0, -RZ, R0.H0_H0 ;  /* 0x20000000ff007230 */ /* 0x000fca0000004100 */
[----:B------:R-:W-:-:S04]  /*2970*/  F2FP.F16.F32.PACK_AB R0, RZ, R0 ;  /* 0x00000000ff00723e */ /* 0x000fc800000000ff */
[----:B------:R-:W-:-:S05]  /*2980*/  PRMT R0, R0, 0x5410, RZ ;  /* 0x0000541000007816 */ /* 0x000fca00000000ff */
[----:B------:R0:W-:Y:S01]  /*2990*/  STG.E desc[UR36][R2.64], R0 ;  /* 0x0000000002007986 */ /* 0x0001e2000c101924 */
[----:B------:R-:W-:Y:S05]  /*29a0*/  BRA `(.L_x_5497) ;  /* 0x0000000800c07947 */ /* 0x000fea0003800000 */
.L_x_5502:
[----:B------:R-:W-:-:S05]  /*29b0*/  HADD2.F32 R4, -RZ, R0.H0_H0 ;  /* 0x20000000ff047230 */ /* 0x000fca0000004100 */
[----:B------:R-:W-:-:S06]  /*29c0*/  FMUL.FTZ R4, R4, 1 ;  /* 0x3f80000004047820 */ /* 0x000fcc0000410000 */
[----:B------:R-:W0:Y:S02]  /*29d0*/  F2F.F64.F32 R4, R4 ;  /* 0x0000000400047310 */ /* 0x000e240000201800 */
[----:B0-----:R0:W-:Y:S01]  /*29e0*/  STG.E.64 desc[UR36][R2.64], R4 ;  /* 0x0000000402007986 */ /* 0x0011e2000c101b24 */
[----:B------:R-:W-:Y:S05]  /*29f0*/  BRA `(.L_x_5497) ;  /* 0x0000000800ac7947 */ /* 0x000fea0003800000 */
.L_x_5492:
        /* <DEDUP_REMOVED lines=13> */
.L_x_5506:
[----:B------:R-:W-:Y:S01]  /*2ad0*/  HADD2.F32 R0, -RZ, R0.H0_H0 ;  /* 0x20000000ff007230 */ /* 0x000fe20000004100 */
[----:B------:R-:W-:-:S04]  /*2ae0*/  CS2R R6, SRZ ;  /* 0x0000000000067805 */ /* 0x000fc8000001ff00 */
[----:B------:R-:W-:-:S04]  /*2af0*/  FMUL.FTZ R0, R0, 1 ;  /* 0x3f80000000007820 */ /* 0x000fc80000410000 */
[----:B------:R-:W0:Y:S02]  /*2b00*/  F2F.F64.F32 R4, R0 ;  /* 0x0000000000047310 */ /* 0x000e240000201800 */
[----:B0-----:R0:W-:Y:S01]  /*2b10*/  STG.E.128 desc[UR36][R2.64], R4 ;  /* 0x0000000402007986 */ /* 0x0011e2000c101d24 */
[----:B------:R-:W-:Y:S05]  /*2b20*/  BRA `(.L_x_5497) ;  /* 0x0000000800607947 */ /* 0x000fea0003800000 */
.L_x_5505:
        /* <DEDUP_REMOVED lines=19> */
.L_x_5510:
[----:B------:R-:W-:Y:S05]  /*2c60*/  BSYNC.RECONVERGENT B0 ;  /* 0x0000000000007941 */ /* 0x000fea0003800200 */
.L_x_5509:
[----:B------:R-:W-:-:S05]  /*2c70*/  LOP3.LUT R5, R0, 0x80, R5, 0xf8, !PT ;  /* 0x0000008000057812 */ /* 0x000fca00078ef805 */
[----:B------:R0:W-:Y:S01]  /*2c80*/  STG.E.U8 desc[UR36][R2.64], R5 ;  /* 0x0000000502007986 */ /* 0x0001e2000c101124 */
[----:B------:R-:W-:Y:S05]  /*2c90*/  BRA `(.L_x_5497) ;  /* 0x0000000800047947 */ /* 0x000fea0003800000 */
.L_x_5508:
[----:B------:R-:W-:Y:S01]  /*2ca0*/  HADD2.F32 R7, -RZ, R0.H0_H0 ;  /* 0x20000000ff077230 */ /* 0x000fe20000004100 */
        /* <DEDUP_REMOVED lines=14> */
.L_x_5512:
[----:B------:R-:W-:Y:S05]  /*2d90*/  BSYNC.RECONVERGENT B0 ;  /* 0x0000000000007941 */ /* 0x000fea0003800200 */
.L_x_5511:
[----:B------:R-:W-:-:S05]  /*2da0*/  LOP3.LUT R5, R0, 0x80, R5, 0xf8, !PT ;  /* 0x0000008000057812 */ /* 0x000fca00078ef805 */
[----:B------:R0:W-:Y:S01]  /*2db0*/  STG.E.U8 desc[UR36][R2.64], R5 ;  /* 0x0000000502007986 */ /* 0x0001e2000c101124 */
[----:B------:R-:W-:Y:S05]  /*2dc0*/  BRA `(.L_x_5497) ;  /* 0x0000000400b87947 */ /* 0x000fea0003800000 */
.L_x_5507:
[----:B------:R-:W-:-:S05]  /*2dd0*/  HADD2.F32 R0, -RZ, R0.H0_H0 ;  /* 0x20000000ff007230 */ /* 0x000fca0000004100 */
[----:B------:R-:W-:-:S05]  /*2de0*/  F2FP.BF16.F32.PACK_AB R0, RZ, R0 ;  /* 0x00000000ff00723e */ /* 0x000fca00000010ff */
[----:B------:R0:W-:Y:S01]  /*2df0*/  STG.E.U16 desc[UR36][R2.64], R0 ;  /* 0x0000000002007986 */ /* 0x0001e2000c101524 */
[----:B------:R-:W-:Y:S05]  /*2e00*/  BRA `(.L_x_5497) ;  /* 0x0000000400a87947 */ /* 0x000fea0003800000 */
.L_x_5504:
        /* <DEDUP_REMOVED lines=12> */
.L_x_5515:
        /* <DEDUP_REMOVED lines=13> */
.L_x_5518:
[----:B------:R-:W-:-:S04]  /*2fa0*/  SHF.R.U32.HI R0, RZ, 0x14, R5 ;  /* 0x00000014ff007819 */ /* 0x000fc80000011605 */
[----:B------:R-:W-:-:S04]  /*2fb0*/  LOP3.LUT R0, R0, 0x1, RZ, 0xc0, !PT ;  /* 0x0000000100007812 */ /* 0x000fc800078ec0ff */
[----:B------:R-:W-:-:S04]  /*2fc0*/  IADD3 R0, PT, PT, R5, 0x487ffff, R0 ;  /* 0x0487ffff05007810 */ /* 0x000fc80007ffe000 */
[----:B------:R-:W-:-:S04]  /*2fd0*/  SHF.R.U32.HI R0, RZ, 0x14, R0 ;  /* 0x00000014ff007819 */ /* 0x000fc80000011600 */
[----:B------:R-:W-:-:S07]  /*2fe0*/  LOP3.LUT R4, R0, 0xff, RZ, 0xc0, !PT ;  /* 0x000000ff00047812 */ /* 0x000fce00078ec0ff */
.L_x_5519:
[----:B------:R-:W-:-:S04]  /*2ff0*/  SHF.R.U32.HI R5, RZ, 0x18, R5 ;  /* 0x00000018ff057819 */ /* 0x000fc80000011605 */
[----:B------:R-:W-:-:S04]  /*3000*/  LOP3.LUT R4, R4, 0x80, R5, 0xf8, !PT ;  /* 0x0000008004047812 */ /* 0x000fc800078ef805 */
[----:B------:R-:W-:-:S07]  /*3010*/  PRMT R0, R4, 0x7610, R0 ;  /* 0x0000761004007816 */ /* 0x000fce0000000000 */
.L_x_5517:
[----:B------:R-:W-:Y:S05]  /*3020*/  BSYNC.RECONVERGENT B0 ;  /* 0x0000000000007941 */ /* 0x000fea0003800200 */
.L_x_5516:
[----:B------:R4:W-:Y:S01]  /*3030*/  STG.E.U8 desc[UR36][R2.64], R0 ;  /* 0x0000000002007986 */ /* 0x0009e2000c101124 */
[----:B------:R-:W-:Y:S05]  /*3040*/  BRA `(.L_x_5497) ;  /* 0x0000000400187947 */ /* 0x000fea0003800000 */
.L_x_5514:
        /* <DEDUP_REMOVED lines=13> */
.L_x_5522:
[----:B------:R-:W-:-:S04]  /*3120*/  SHF.R.U32.HI R0, RZ, 0x15, R5 ;  /* 0x00000015ff007819 */ /* 0x000fc80000011605 */
[----:B------:R-:W-:-:S04]  /*3130*/  LOP3.LUT R0, R0, 0x1, RZ, 0xc0, !PT ;  /* 0x0000000100007812 */ /* 0x000fc800078ec0ff */
[----:B------:R-:W-:-:S04]  /*3140*/  IADD3 R0, PT, PT, R5, 0x88fffff, R0 ;  /* 0x088fffff05007810 */ /* 0x000fc80007ffe000 */
[----:B------:R-:W-:-:S04]  /*3150*/  SHF.R.U32.HI R0, RZ, 0x15, R0 ;  /* 0x00000015ff007819 */ /* 0x000fc80000011600 */
[----:B------:R-:W-:-:S07]  /*3160*/  LOP3.LUT R4, R0, 0xff, RZ, 0xc0, !PT ;  /* 0x000000ff00047812 */ /* 0x000fce00078ec0ff */
.L_x_5523:
[----:B------:R-:W-:-:S04]  /*3170*/  SHF.R.U32.HI R5, RZ, 0x18, R5 ;  /* 0x00000018ff057819 */ /* 0x000fc80000011605 */
[----:B------:R-:W-:-:S04]  /*3180*/  LOP3.LUT R4, R4, 0x80, R5, 0xf8, !PT ;  /* 0x0000008004047812 */ /* 0x000fc800078ef805 */
[----:B------:R-:W-:-:S07]  /*3190*/  PRMT R0, R4, 0x7610, R0 ;  /* 0x0000761004007816 */ /* 0x000fce0000000000 */
.L_x_5521:
[----:B------:R-:W-:Y:S05]  /*31a0*/  BSYNC.RECONVERGENT B0 ;  /* 0x0000000000007941 */ /* 0x000fea0003800200 */
.L_x_5520:
[----:B------:R3:W-:Y:S01]  /*31b0*/  STG.E.U8 desc[UR36][R2.64], R0 ;  /* 0x0000000002007986 */ /* 0x0007e2000c101124 */
[----:B------:R-:W-:Y:S05]  /*31c0*/  BRA `(.L_x_5497) ;  /* 0x0000000000b87947 */ /* 0x000fea0003800000 */
.L_x_5513:
[----:B------:R-:W-:-:S09]  /*31d0*/  UISETP.NE.AND UP0, UPT, UR4, 0x1c, UPT ;  /* 0x0000001c0400788c */ /* 0x000fd2000bf05270 */
[----:B------:R-:W-:Y:S05]  /*31e0*/  BRA.U !UP0, `(.L_x_5524) ;  /* 0x0000000108a47547 */ /* 0x000fea000b800000 */
[----:B------:R-:W-:-:S09]  /*31f0*/  UISETP.NE.AND UP0, UPT, UR4, 0x1d, UPT ;  /* 0x0000001d0400788c */ /* 0x000fd2000bf05270 */
[----:B------:R-:W-:Y:S05]  /*3200*/  BRA.U !UP0, `(.L_x_5525) ;  /* 0x00000001088c7547 */ /* 0x000fea000b800000 */
[----:B------:R-:W-:-:S09]  /*3210*/  UISETP.NE.AND UP0, UPT, UR4, 0x2c, UPT ;  /* 0x0000002c0400788c */ /* 0x000fd2000bf05270 */
[----:B------:R-:W-:Y:S05]  /*3220*/  BRA.U !UP0, `(.L_x_5526) ;  /* 0x0000000108447547 */ /* 0x000fea000b800000 */
.L_x_5496:
        /* <DEDUP_REMOVED lines=16> */
.L_x_5527:
[----:B------:R-:W-:Y:S05]  /*3330*/  BRA `(.L_x_5497) ;  /* 0x00000000005c7947 */ /* 0x000fea0003800000 */
.L_x_5526:
        /* <DEDUP_REMOVED lines=16> */
.L_x_5525:
[----:B------:R-:W-:-:S06]  /*3440*/  HADD2.F32 R4, -RZ, R0.H0_H0 ;  /* 0x20000000ff047230 */ /* 0x000fcc0000004100 */
[----:B------:R-:W0:Y:S02]  /*3450*/  F2I.U64.TRUNC R4, R4 ;  /* 0x0000000400047311 */ /* 0x000e24000020d800 */
[----:B0-----:R1:W-:Y:S01]  /*3460*/  STG.E.64 desc[UR36][R2.64], R4 ;  /* 0x0000000402007986 */ /* 0x0013e2000c101b24 */
[----:B------:R-:W-:Y:S05]  /*3470*/  BRA `(.L_x_5497) ;  /* 0x00000000000c7947 */ /* 0x000fea0003800000 */
.L_x_5524:
[----:B------:R-:W-:-:S04]  /*3480*/  HADD2.F32 R0, -RZ, R0.H0_H0 ;  /* 0x20000000ff007230 */ /* 0x000fc80000004100 */
[----:B------:R-:W0:Y:S02]  /*3490*/  F2I.FTZ.U32.TRUNC.NTZ R5, R0 ;  /* 0x0000000000057305 */ /* 0x000e24000021f000 */
[----:B0-----:R0:W-:Y:S02]  /*34a0*/  STG.E desc[UR36][R2.64], R5 ;  /* 0x0000000502007986 */ /* 0x0011e4000c101924 */
.L_x_5497:
[----:B------:R-:W-:-:S07]  /*34b0*/  VIADD R17, R17, 0x80 ;  /* 0x0000008011117836 */ /* 0x000fce0000000000 */
.L_x_5454:
[----:B------:R-:W-:Y:S05]  /*34c0*/  BSYNC.RECONVERGENT B6 ;  /* 0x0000000000067941 */ /* 0x000fea0003800200 */
.L_x_5453:
        /* <DEDUP_REMOVED lines=307> */
.L_x_5530:
        /* <DEDUP_REMOVED lines=18> */
.L_x_5534:
[----:B------:R-:W2:Y:S02]  /*4920*/  LDG.E.U8 R2, desc[UR36][R2.64] ;  /* 0x0000002402027981 */ /* 0x000ea4000c1e1100 */
[----:B--2---:R-:W-:-:S04]  /*4930*/  I2FP.F32.U32 R0, R2 ;  /* 0x0000000200007245 */ /* 0x004fc80000201000 */
[----:B------:R-:W-:Y:S01]  /*4940*/  F2FP.F16.F32.PACK_AB R0, RZ, R0 ;  /* 0x00000000ff00723e */ /* 0x000fe200000000ff */
[----:B------:R-:W-:Y:S06]  /*4950*/  BRA `(.L_x_5536) ;  /* 0x0000000c007c7947 */ /* 0x000fec0003800000 */
.L_x_5533:
        /* <DEDUP_REMOVED lines=10> */
.L_x_5538:
[----:B------:R-:W2:Y:S02]  /*4a00*/  LDG.E R2, desc[UR36][R2.64] ;  /* 0x0000002402027981 */ /* 0x000ea4000c1e1900 */
[----:B--2---:R-:W-:-:S04]  /*4a10*/  I2FP.F32.S32 R0, R2 ;  /* 0x0000000200007245 */ /* 0x004fc80000201400 */
[----:B------:R-:W-:Y:S01]  /*4a20*/  F2FP.F16.F32.PACK_AB R0, RZ, R0 ;  /* 0x00000000ff00723e */ /* 0x000fe200000000ff */
[----:B------:R-:W-:Y:S06]  /*4a30*/  BRA `(.L_x_5536) ;  /* 0x0000000c00447947 */ /* 0x000fec0003800000 */
.L_x_5537:
[----:B------:R-:W2:Y:S02]  /*4a40*/  LDG.E.U16 R2, desc[UR36][R2.64] ;  /* 0x0000002402027981 */ /* 0x000ea4000c1e1500 */
[----:B--2---:R-:W0:Y:S02]  /*4a50*/  I2F.S16 R0, R2 ;  /* 0x0000000200007306 */ /* 0x004e240000101400 */
[----:B0-----:R-:W-:Y:S01]  /*4a60*/  F2FP.F16.F32.PACK_AB R0, RZ, R0 ;  /* 0x00000000ff00723e */ /* 0x001fe200000000ff */
[----:B------:R-:W-:Y:S06]  /*4a70*/  BRA `(.L_x_5536) ;  /* 0x0000000c00347947 */ /* 0x000fec0003800000 */
.L_x_5532:
        /* <DEDUP_REMOVED lines=9> */
.L_x_5540:
[----:B------:R0:W5:Y:S01]  /*4b10*/  LDG.E.U16 R0, desc[UR36][R2.64] ;  /* 0x0000002402007981 */ /* 0x000162000c1e1500 */
[----:B------:R-:W-:Y:S05]  /*4b20*/  BRA `(.L_x_5536) ;  /* 0x0000000c00087947 */ /* 0x000fea0003800000 */
.L_x_5539:
        /* <DEDUP_REMOVED lines=9> */
.L_x_5542:
[----:B------:R1:W5:Y:S01]  /*4bc0*/  LDG.E.U16 R0, desc[UR36][R2.64] ;  /* 0x0000002402007981 */ /* 0x000362000c1e1500 */
[----:B------:R-:W-:Y:S05]  /*4bd0*/  BRA `(.L_x_5536) ;  /* 0x0000000800dc7947 */ /* 0x000fea0003800000 */
.L_x_5541:
        /* <DEDUP_REMOVED lines=8> */
.L_x_5531:
        /* <DEDUP_REMOVED lines=13> */
.L_x_5545:
        /* <DEDUP_REMOVED lines=8> */
.L_x_5544:
        /* <DEDUP_REMOVED lines=27> */
.L_x_5547:
        /* <DEDUP_REMOVED lines=13> */
.L_x_5546:
[----:B------:R-:W2:Y:S02]  /*5030*/  LDG.E.U16 R0, desc[UR36][R2.64] ;  /* 0x0000002402007981 */ /* 0x000ea4000c1e1500 */
[----:B--2---:R-:W-:-:S05]  /*5040*/  IMAD.U32 R0, R0, 0x10000, RZ ;  /* 0x0001000000007824 */ /* 0x004fca00078e00ff */
[----:B------:R-:W-:Y:S01]  /*5050*/  F2FP.F16.F32.PACK_AB R0, RZ, R0 ;  /* 0x00000000ff00723e */ /* 0x000fe200000000ff */
[----:B------:R-:W-:Y:S06]  /*5060*/  BRA `(.L_x_5536) ;  /* 0x0000000400b87947 */ /* 0x000fec0003800000 */
.L_x_5543:
        /* <DEDUP_REMOVED lines=12> */
.L_x_5550:
        /* <DEDUP_REMOVED lines=21> */
.L_x_5554:
[----:B------:R-:W-:Y:S05]  /*5280*/  BSYNC.RECONVERGENT B1 ;  /* 0x0000000000017941 */ /* 0x000fea0003800200 */
.L_x_5553:
[----:B------:R-:W-:Y:S02]  /*5290*/  SHF.L.U32 R0, R0, 0x14, RZ ;  /* 0x0000001400007819 */ /* 0x000fe400000006ff */
[----:B------:R-:W-:-:S04]  /*52a0*/  LEA R2, R2, 0x3b800000, 0x17 ;  /* 0x3b80000002027811 */ /* 0x000fc800078eb8ff */
[----:B------:R-:W-:-:S07]  /*52b0*/  LOP3.LUT R0, R2, R0, R7, 0xfe, !PT ;  /* 0x0000000002007212 */ /* 0x000fce00078efe07 */
.L_x_5552:
[----:B------:R-:W-:Y:S05]  /*52c0*/  BSYNC.RECONVERGENT B0 ;  /* 0x0000000000007941 */ /* 0x000fea0003800200 */
.L_x_5551:
[----:B------:R-:W-:Y:S01]  /*52d0*/  F2FP.F16.F32.PACK_AB R0, RZ, R0 ;  /* 0x00000000ff00723e */ /* 0x000fe200000000ff */
[----:B------:R-:W-:Y:S06]  /*52e0*/  BRA `(.L_x_5536) ;  /* 0x0000000400187947 */ /* 0x000fec0003800000 */
.L_x_5549:
        /* <DEDUP_REMOVED lines=21> */
.L_x_5558:
[----:B------:R-:W-:Y:S05]  /*5440*/  BSYNC.RECONVERGENT B1 ;  /* 0x0000000000017941 */ /* 0x000fea0003800200 */
.L_x_5557:
[----:B------:R-:W-:Y:S01]  /*5450*/  IMAD.SHL.U32 R0, R0, 0x200000, RZ ;  /* 0x0020000000007824 */ /* 0x000fe200078e00ff */
[----:B------:R-:W-:-:S04]  /*5460*/  LEA R2, R2, 0x37800000, 0x17 ;  /* 0x3780000002027811 */ /* 0x000fc800078eb8ff */
[----:B------:R-:W-:-:S07]  /*5470*/  LOP3.LUT R0, R2, R0, R7, 0xfe, !PT ;  /* 0x0000000002007212 */ /* 0x000fce00078efe07 */
.L_x_5556:
[----:B------:R-:W-:Y:S05]  /*5480*/  BSYNC.RECONVERGENT B0 ;  /* 0x0000000000007941 */ /* 0x000fea0003800200 */
.L_x_5555:
[----:B------:R-:W-:Y:S01]  /*5490*/  F2FP.F16.F32.PACK_AB R0, RZ, R0 ;  /* 0x00000000ff00723e */ /* 0x000fe200000000ff */
[----:B------:R-:W-:Y:S06]  /*54a0*/  BRA `(.L_x_5536) ;  /* 0x0000000000a87947 */ /* 0x000fec0003800000 */
.L_x_5548:
        /* <DEDUP_REMOVED lines=14> */
.L_x_5562:
[----:B------:R-:W-:Y:S05]  /*5590*/  BSYNC.RECONVERGENT B0 ;  /* 0x0000000000007941 */ /* 0x000fea0003800200 */
.L_x_5561:
[----:B------:R-:W-:Y:S01]  /*55a0*/  F2FP.F16.F32.PACK_AB R0, RZ, R0 ;  /* 0x00000000ff00723e */ /* 0x000fe200000000ff */
[----:B------:R-:W-:Y:S06]  /*55b0*/  BRA `(.L_x_5536) ;  /* 0x0000000000647947 */ /* 0x000fec0003800000 */
.L_x_5535:
        /* <DEDUP_REMOVED lines=16> */
.L_x_5563:
[----:B------:R-:W-:Y:S01]  /*56c0*/  PRMT R0, RZ, 0x7610, R0 ;  /* 0x00007610ff007816 */ /* 0x000fe20000000000 */
[----:B------:R-:W-:Y:S06]  /*56d0*/  BRA `(.L_x_5536) ;  /* 0x00000000001c7947 */ /* 0x000fec0003800000 */
.L_x_5560:
[----:B------:R-:W2:Y:S02]  /*56e0*/  LDG.E.64 R2, desc[UR36][R2.64] ;  /* 0x0000002402027981 */ /* 0x000ea4000c1e1b00 */
[----:B--2---:R-:W0:Y:S02]  /*56f0*/  I2F.U64 R0, R2 ;  /* 0x0000000200007312 */ /* 0x004e240000301000 */
[----:B0-----:R-:W-:Y:S01]  /*5700*/  F2FP.F16.F32.PACK_AB R0, RZ, R0 ;  /* 0x00000000ff00723e */ /* 0x001fe200000000ff */
[----:B------:R-:W-:Y:S06]  /*5710*/  BRA `(.L_x_5536) ;  /* 0x00000000000c7947 */ /* 0x000fec0003800000 */
.L_x_5559:
[----:B------:R-:W2:Y:S02]  /*5720*/  LDG.E R2, desc[UR36][R2.64] ;  /* 0x0000002402027981 */ /* 0x000ea4000c1e1900 */
[----:B--2---:R-:W-:-:S04]  /*5730*/  I2FP.F32.U32 R0, R2 ;  /* 0x0000000200007245 */ /* 0x004fc80000201000 */
[----:B------:R-:W-:-:S07]  /*5740*/  F2FP.F16.F32.PACK_AB R0, RZ, R0 ;  /* 0x00000000ff00723e */ /* 0x000fce00000000ff */
.L_x_5536:
[----:B-----5:R-:W-:Y:S01]  /*5750*/  HADD2.F32 R0, -RZ, R0.H0_H0 ;  /* 0x20000000ff007230 */ /* 0x020fe20000004100 */
[----:B------:R-:W-:Y:S04]  /*5760*/  BSSY.RECONVERGENT B0, `(.L_x_5564) ;  /* 0x0000023000007945 */ /* 0x000fe80003800200 */
[----:B------:R-:W-:-:S13]  /*5770*/  FSETP.GT.FTZ.AND P0, PT, R0, RZ, PT ;  /* 0x000000ff0000720b */ /* 0x000fda0003f14000 */
[----:B------:R-:W-:Y:S05]  /*5780*/  @P0 BRA `(.L_x_5565) ;  /* 0x0000000000780947 */ /* 0x000fea0003800000 */
[----:B------:R-:W2:Y:S01]  /*5790*/  LDCU UR4, c[0x0][0x598] ;  /* 0x0000b300ff0477ac */ /* 0x000ea20008000800 */
[----:B------:R-:W-:Y:S01]  /*57a0*/  MOV R5, 0x3ab5ebe6 ;  /* 0x3ab5ebe600057802 */ /* 0x000fe20000000f00 */
        /* <DEDUP_REMOVED lines=26> */
[----:B--2---:R-:W-:Y:S01]  /*5950*/  FMUL.FTZ R0, R2, UR4 ;  /* 0x0000000402007c20 */ /* 0x004fe20008410000 */
[----:B------:R-:W-:Y:S06]  /*5960*/  BRA `(.L_x_5566) ;  /* 0x0000000000087947 */ /* 0x000fec0003800000 */
.L_x_5565:
[----:B------:R-:W2:Y:S02]  /*5970*/  LDCU UR4, c[0x0][0x594] ;  /* 0x0000b280ff0477ac */ /* 0x000ea40008000800 */
[----:B--2---:R-:W-:-:S07]  /*5980*/  FMUL.FTZ R0, R0, UR4 ;  /* 0x0000000400007c20 */ /* 0x004fce0008410000 */
.L_x_5566:
[----:B------:R-:W-:Y:S05]  /*5990*/  BSYNC.RECONVERGENT B0 ;  /* 0x0000000000007941 */ /* 0x000fea0003800200 */
.L_x_5564:
[----:B------:R-:W0:Y:S01]  /*59a0*/  LDCU.64 UR6, c[0x0][0x580] ;  /* 0x0000b000ff0677ac */ /* 0x000e220008000a00 */
[----:B------:R-:W-:Y:S01]  /*59b0*/  F2FP.F16.F32.PACK_AB R0, RZ, R0 ;  /* 0x00000000ff00723e */ /* 0x000fe200000000ff */
        /* <DEDUP_REMOVED lines=17> */
.L_x_5570:
[----:B------:R-:W-:-:S06]  /*5ad0*/  HADD2.F32 R5, -RZ, R0.H0_H0 ;  /* 0x20000000ff057230 */ /* 0x000fcc0000004100 */
[----:B------:R-:W0:Y:S02]  /*5ae0*/  F2I.S64.TRUNC R4, R5 ;  /* 0x0000000500047311 */ /* 0x000e24000020d900 */
[----:B0-----:R0:W-:Y:S01]  /*5af0*/  STG.E.U8 desc[UR36][R2.64], R4 ;  /* 0x0000000402007986 */ /* 0x0011e2000c101124 */
[----:B------:R-:W-:Y:S05]  /*5b00*/  BRA `(.L_x_5572) ;  /* 0x0000000c006c7947 */ /* 0x000fea0003800000 */
.L_x_5569:
        /* <DEDUP_REMOVED lines=10> */
.L_x_5574:
[----:B------:R-:W-:-:S04]  /*5bb0*/  HADD2.F32 R0, -RZ, R0.H0_H0 ;  /* 0x20000000ff007230 */ /* 0x000fc80000004100 */
[----:B------:R-:W0:Y:S02]  /*5bc0*/  F2I.FTZ.TRUNC.NTZ R5, R0 ;  /* 0x0000000000057305 */ /* 0x000e24000021f100 */
[----:B0-----:R0:W-:Y:S01]  /*5bd0*/  STG.E desc[UR36][R2.64], R5 ;  /* 0x0000000502007986 */ /* 0x0011e2000c101924 */
[----:B------:R-:W-:Y:S05]  /*5be0*/  BRA `(.L_x_5572) ;  /* 0x0000000c00347947 */ /* 0x000fea0003800000 */
.L_x_5573:
[----:B------:R-:W-:-:S04]  /*5bf0*/  HADD2.F32 R0, -RZ, R0.H0_H0 ;  /* 0x20000000ff007230 */ /* 0x000fc80000004100 */
[----:B------:R-:W0:Y:S02]  /*5c00*/  F2I.FTZ.TRUNC.NTZ R5, R0 ;  /* 0x0000000000057305 */ /* 0x000e24000021f100 */
[----:B0-----:R0:W-:Y:S01]  /*5c10*/  STG.E.U16 desc[UR36][R2.64], R5 ;  /* 0x0000000502007986 */ /* 0x0011e2000c101524 */
[----:B------:R-:W-:Y:S05]  /*5c20*/  BRA `(.L_x_5572) ;  /* 0x0000000c00247947 */ /* 0x000fea0003800000 */
.L_x_5568:
        /* <DEDUP_REMOVED lines=9> */
.L_x_5576:
[----:B------:R0:W-:Y:S01]  /*5cc0*/  STG.E.U16 desc[UR36][R2.64], R0 ;  /* 0x0000000002007986 */ /* 0x0001e2000c101524 */
[----:B------:R-:W-:Y:S05]  /*5cd0*/  BRA `(.L_x_5572) ;  /* 0x0000000800f87947 */ /* 0x000fea0003800000 */
.L_x_5575:
        /* <DEDUP_REMOVED lines=10> */
.L_x_5578:
[----:B------:R-:W-:-:S05]  /*5d80*/  HADD2.F32 R0, -RZ, R0.H0_H0 ;  /* 0x20000000ff007230 */ /* 0x000fca0000004100 */
[----:B------:R-:W-:-:S04]  /*5d90*/  F2FP.F16.F32.PACK_AB R0, RZ, R0 ;  /* 0x00000000ff00723e */ /* 0x000fc800000000ff */
[----:B------:R-:W-:-:S05]  /*5da0*/  PRMT R0, R0, 0x5410, RZ ;  /* 0x0000541000007816 */ /* 0x000fca00000000ff */
[----:B------:R0:W-:Y:S01]  /*5db0*/  STG.E desc[UR36][R2.64], R0 ;  /* 0x0000000002007986 */ /* 0x0001e2000c101924 */
[----:B------:R-:W-:Y:S05]  /*5dc0*/  BRA `(.L_x_5572) ;  /* 0x0000000800bc7947 */ /* 0x000fea0003800000 */
.L_x_5577:
[----:B------:R-:W-:-:S05]  /*5dd0*/  HADD2.F32 R4, -RZ, R0.H0_H0 ;  /* 0x20000000ff047230 */ /* 0x000fca0000004100 */
[----:B------:R-:W-:-:S06]  /*5de0*/  FMUL.FTZ R4, R4, 1 ;  /* 0x3f80000004047820 */ /* 0x000fcc0000410000 */
[----:B------:R-:W0:Y:S02]  /*5df0*/  F2F.F64.F32 R4, R4 ;  /* 0x0000000400047310 */ /* 0x000e240000201800 */
[----:B0-----:R0:W-:Y:S01]  /*5e00*/  STG.E.64 desc[UR36][R2.64], R4 ;  /* 0x0000000402007986 */ /* 0x0011e2000c101b24 */
[----:B------:R-:W-:Y:S05]  /*5e10*/  BRA `(.L_x_5572) ;  /* 0x0000000800a87947 */ /* 0x000fea0003800000 */
.L_x_5567:
        /* <DEDUP_REMOVED lines=14> */
.L_x_5582:
[----:B------:R-:W-:Y:S01]  /*5f00*/  HADD2.F32 R5, -RZ, R0.H0_H0 ;  /* 0x20000000ff057230 */ /* 0x000fe20000004100 */
        /* <DEDUP_REMOVED lines=17> */
.L_x_5585:
[----:B------:R-:W-:-:S04]  /*6020*/  SHF.R.U32.HI R5, RZ, 0x18, R5 ;  /* 0x00000018ff057819 */ /* 0x000fc80000011605 */
[----:B------:R-:W-:-:S07]  /*6030*/  LOP3.LUT R0, R0, 0x80, R5, 0xf8, !PT ;  /* 0x0000008000007812 */ /* 0x000fce00078ef805 */
.L_x_5584:
[----:B------:R-:W-:Y:S05]  /*6040*/  BSYNC.RECONVERGENT B0 ;  /* 0x0000000000007941 */ /* 0x000fea0003800200 */
.L_x_5583:
[----:B------:R4:W-:Y:S01]  /*6050*/  STG.E.U8 desc[UR36][R2.64], R0 ;  /* 0x0000000002007986 */ /* 0x0009e2000c101124 */
[----:B------:R-:W-:Y:S05]  /*6060*/  BRA `(.L_x_5572) ;  /* 0x0000000800147947 */ /* 0x000fea0003800000 */
.L_x_5581:
        /* <DEDUP_REMOVED lines=18> */
.L_x_5588:
[----:B------:R-:W-:-:S04]  /*6190*/  SHF.R.U32.HI R5, RZ, 0x18, R5 ;  /* 0x00000018ff057819 */ /* 0x000fc80000011605 */
[----:B------:R-:W-:-:S07]  /*61a0*/  LOP3.LUT R0, R0, 0x80, R5, 0xf8, !PT ;  /* 0x0000008000007812 */ /* 0x000fce00078ef805 */
.L_x_5587:
[----:B------:R-:W-:Y:S05]  /*61b0*/  BSYNC.RECONVERGENT B0 ;  /* 0x0000000000007941 */ /* 0x000fea0003800200 */
.L_x_5586:
[----:B------:R3:W-:Y:S01]  /*61c0*/  STG.E.U8 desc[UR36][R2.64], R0 ;  /* 0x0000000002007986 */ /* 0x0007e2000c101124 */
[----:B------:R-:W-:Y:S05]  /*61d0*/  BRA `(.L_x_5572) ;  /* 0x0000000400b87947 */ /* 0x000fea0003800000 */
.L_x_5580:
        /* <DEDUP_REMOVED lines=22> */
.L_x_5590:
[----:B------:R-:W-:-:S06]  /*6340*/  HADD2.F32 R4, -RZ, R0.H0_H0 ;  /* 0x20000000ff047230 */ /* 0x000fcc0000004100 */
[----:B------:R-:W0:Y:S02]  /*6350*/  F2I.U64.TRUNC R4, R4 ;  /* 0x0000000400047311 */ /* 0x000e24000020d800 */
[----:B0-----:R0:W-:Y:S01]  /*6360*/  STG.E.64 desc[UR36][R2.64], R4 ;  /* 0x0000000402007986 */ /* 0x0011e2000c101b24 */
[----:B------:R-:W-:Y:S05]  /*6370*/  BRA `(.L_x_5572) ;  /* 0x0000000400507947 */ /* 0x000fea0003800000 */
.L_x_5589:
[----:B------:R-:W-:-:S04]  /*6380*/  HADD2.F32 R0, -RZ, R0.H0_H0 ;  /* 0x20000000ff007230 */ /* 0x000fc80000004100 */
[----:B------:R-:W0:Y:S02]  /*6390*/  F2I.FTZ.U32.TRUNC.NTZ R5, R0 ;  /* 0x0000000000057305 */ /* 0x000e24000021f000 */
[----:B0-----:R2:W-:Y:S01]  /*63a0*/  STG.E desc[UR36][R2.64], R5 ;  /* 0x0000000502007986 */ /* 0x0015e2000c101924 */
[----:B------:R-:W-:Y:S05]  /*63b0*/  BRA `(.L_x_5572) ;  /* 0x0000000400407947 */ /* 0x000fea0003800000 */
.L_x_5579:
        /* <DEDUP_REMOVED lines=11> */
.L_x_5592:
[----:B------:R-:W-:Y:S01]  /*6470*/  HADD2.F32 R0, -RZ, R0.H0_H0 ;  /* 0x20000000ff007230 */ /* 0x000fe20000004100 */
[----:B------:R-:W-:-:S04]  /*6480*/  CS2R R6, SRZ ;  /* 0x0000000000067805 */ /* 0x000fc8000001ff00 */
[----:B------:R-:W-:-:S04]  /*6490*/  FMUL.FTZ R0, R0, 1 ;  /* 0x3f80000000007820 */ /* 0x000fc80000410000 */
[----:B------:R-:W0:Y:S02]  /*64a0*/  F2F.F64.F32 R4, R0 ;  /* 0x0000000000047310 */ /* 0x000e240000201800 */
[----:B0-----:R0:W-:Y:S01]  /*64b0*/  STG.E.128 desc[UR36][R2.64], R4 ;  /* 0x0000000402007986 */ /* 0x0011e2000c101d24 */
[----:B------:R-:W-:Y:S05]  /*64c0*/  BRA `(.L_x_5572) ;  /* 0x0000000000fc7947 */ /* 0x000fea0003800000 */
.L_x_5591:
[----:B------:R-:W-:-:S09]  /*64d0*/  UISETP.NE.AND UP0, UPT, UR4, 0xf, UPT ;  /* 0x0000000f0400788c */ /* 0x000fd2000bf05270 */
[----:B------:R-:W-:Y:S05]  /*64e0*/  BRA.U !UP0, `(.L_x_5593) ;  /* 0x0000000108e87547 */ /* 0x000fea000b800000 */
[----:B------:R-:W-:-:S09]  /*64f0*/  UISETP.NE.AND UP0, UPT, UR4, 0x17, UPT ;  /* 0x000000170400788c */ /* 0x000fd2000bf05270 */
[----:B------:R-:W-:Y:S05]  /*6500*/  BRA.U !UP0, `(.L_x_5594) ;  /* 0x0000000108907547 */ /* 0x000fea000b800000 */
[----:B------:R-:W-:-:S09]  /*6510*/  UISETP.NE.AND UP0, UPT, UR4, 0x18, UPT ;  /* 0x000000180400788c */ /* 0x000fd2000bf05270 */
[----:B------:R-:W-:Y:S05]  /*6520*/  BRA.U !UP0, `(.L_x_5595) ;  /* 0x0000000108447547 */ /* 0x000fea000b800000 */
.L_x_5571:
        /* <DEDUP_REMOVED lines=16> */
.L_x_5596:
[----:B------:R-:W-:Y:S05]  /*6630*/  BRA `(.L_x_5572) ;  /* 0x0000000000a07947 */ /* 0x000fea0003800000 */
.L_x_5595:
        /* <DEDUP_REMOVED lines=13> */
.L_x_5598:
[----:B------:R-:W-:Y:S05]  /*6710*/  BSYNC.RECONVERGENT B0 ;  /* 0x0000000000007941 */ /* 0x000fea0003800200 */
.L_x_5597:
[----:B------:R-:W-:-:S05]  /*6720*/  LOP3.LUT R5, R0, 0x80, R5, 0xf8, !PT ;  /* 0x0000008000057812 */ /* 0x000fca00078ef805 */
[----:B------:R0:W-:Y:S01]  /*6730*/  STG.E.U8 desc[UR36][R2.64], R5 ;  /* 0x0000000502007986 */ /* 0x0001e2000c101124 */
[----:B------:R-:W-:Y:S05]  /*6740*/  BRA `(.L_x_5572) ;  /* 0x00000000005c7947 */ /* 0x000fea0003800000 */
.L_x_5594:
        /* <DEDUP_REMOVED lines=12> */
.L_x_5600:
[----:B------:R-:W-:Y:S02]  /*6810*/  ISETP.GT.U32.AND P0, PT, R4, 0x7f800000, PT ;  /* 0x7f8000000400780c */ /* 0x000fe40003f04070 */
[----:B------:R-:W-:-:S04]  /*6820*/  MOV R0, 0x7f ;  /* 0x0000007f00007802 */ /* 0x000fc80000000f00 */
[----:B------:R-:W-:-:S07]  /*6830*/  SEL R0, R0, 0x7c, P0 ;  /* 0x0000007c00007807 */ /* 0x000fce0000000000 */
.L_x_5601:
[----:B------:R-:W-:Y:S05]  /*6840*/  BSYNC.RECONVERGENT B0 ;  /* 0x0000000000007941 */ /* 0x000fea0003800200 */
.L_x_5599:
[----:B------:R-:W-:-:S04]  /*6850*/  SHF.R.U32.HI R5, RZ, 0x18, R5 ;  /* 0x00000018ff057819 */ /* 0x000fc80000011605 */
[----:B------:R-:W-:-:S05]  /*6860*/  LOP3.LUT R5, R0, 0x80, R5, 0xf8, !PT ;  /* 0x0000008000057812 */ /* 0x000fca00078ef805 */
[----:B------:R0:W-:Y:S01]  /*6870*/  STG.E.U8 desc[UR36][R2.64], R5 ;  /* 0x0000000502007986 */ /* 0x0001e2000c101124 */
[----:B------:R-:W-:Y:S05]  /*6880*/  BRA `(.L_x_5572) ;  /* 0x00000000000c7947 */ /* 0x000fea0003800000 */
.L_x_5593:
[----:B------:R-:W-:-:S05]  /*6890*/  HADD2.F32 R0, -RZ, R0.H0_H0 ;  /* 0x20000000ff007230 */ /* 0x000fca0000004100 */
[----:B------:R-:W-:-:S05]  /*68a0*/  F2FP.BF16.F32.PACK_AB R0, RZ, R0 ;  /* 0x00000000ff00723e */ /* 0x000fca00000010ff */
[----:B------:R0:W-:Y:S02]  /*68b0*/  STG.E.U16 desc[UR36][R2.64], R0 ;  /* 0x0000000002007986 */ /* 0x0001e4000c101524 */
.L_x_5572:
[----:B------:R-:W-:-:S07]  /*68c0*/  VIADD R17, R17, 0x80 ;  /* 0x0000008011117836 */ /* 0x000fce0000000000 */
.L_x_5529:
[----:B------:R-:W-:Y:S05]  /*68d0*/  BSYNC.RECONVERGENT B6 ;  /* 0x0000000000067941 */ /* 0x000fea0003800200 */
.L_x_5528:
        /* <DEDUP_REMOVED lines=307> */
.L_x_5604:
        /* <DEDUP_REMOVED lines=18> */
.L_x_5608:
[----:B------:R-:W2:Y:S02]  /*7d30*/  LDG.E.U8 R2, desc[UR36][R2.64] ;  /* 0x0000002402027981 */ /* 0x000ea4000c1e1100 */
[----:B--2---:R-:W-:-:S04]  /*7d40*/  I2FP.F32.U32 R0, R2 ;  /* 0x0000000200007245 */ /* 0x004fc80000201000 */
[----:B------:R-:W-:Y:S01]  /*7d50*/  F2FP.F16.F32.PACK_AB R0, RZ, R0 ;  /* 0x00000000ff00723e */ /* 0x000fe200000000ff */
[----:B------:R-:W-:Y:S06]  /*7d60*/  BRA `(.L_x_5610) ;  /* 0x0000000c007c7947 */ /* 0x000fec0003800000 */
.L_x_5607:
        /* <DEDUP_REMOVED lines=10> */
.L_x_5612:
[----:B------:R-:W2:Y:S02]  /*7e10*/  LDG.E R2, desc[UR36][R2.64] ;  /* 0x0000002402027981 */ /* 0x000ea4000c1e1900 */
[----:B--2---:R-:W-:-:S04]  /*7e20*/  I2FP.F32.S32 R0, R2 ;  /* 0x0000000200007245 */ /* 0x004fc80000201400 */
[----:B------:R-:W-:Y:S01]  /*7e30*/  F2FP.F16.F32.PACK_AB R0, RZ, R0 ;  /* 0x00000000ff00723e */ /* 0x000fe200000000ff */
[----:B------:R-:W-:Y:S06]  /*7e40*/  BRA `(.L_x_5610) ;  /* 0x0000000c00447947 */ /* 0x000fec0003800000 */
.L_x_5611:
[----:B------:R-:W2:Y:S02]  /*7e50*/  LDG.E.U16 R2, desc[UR36][R2.64] ;  /* 0x0000002402027981 */ /* 0x000ea4000c1e1500 */
[----:B--2---:R-:W0:Y:S02]  /*7e60*/  I2F.S16 R0, R2 ;  /* 0x0000000200007306 */ /* 0x004e240000101400 */
[----:B0-----:R-:W-:Y:S01]  /*7e70*/  F2FP.F16.F32.PACK_AB R0, RZ, R0 ;  /* 0x00000000ff00723e */ /* 0x001fe200000000ff */
[----:B------:R-:W-:Y:S06]  /*7e80*/  BRA `(.L_x_5610) ;  /* 0x0000000c00347947 */ /* 0x000fec0003800000 */
.L_x_5606:
        /* <DEDUP_REMOVED lines=9> */
.L_x_5614:
[----:B------:R0:W5:Y:S01]  /*7f20*/  LDG.E.U16 R0, desc[UR36][R2.64] ;  /* 0x0000002402007981 */ /* 0x000162000c1e1500 */
[----:B------:R-:W-:Y:S05]  /*7f30*/  BRA `(.L_x_5610) ;  /* 0x0000000c00087947 */ /* 0x000fea0003800000 */
.L_x_5613:
        /* <DEDUP_REMOVED lines=9> */
.L_x_5616:
[----:B------:R1:W5:Y:S01]  /*7fd0*/  LDG.E.U16 R0, desc[UR36][R2.64] ;  /* 0x0000002402007981 */ /* 0x000362000c1e1500 */
[----:B------:R-:W-:Y:S05]  /*7fe0*/  BRA `(.L_x_5610) ;  /* 0x0000000800dc7947 */ /* 0x000fea0003800000 */
.L_x_5615:
        /* <DEDUP_REMOVED lines=8> */
.L_x_5605:
        /* <DEDUP_REMOVED lines=13> */
.L_x_5619:
        /* <DEDUP_REMOVED lines=8> */
.L_x_5618:
        /* <DEDUP_REMOVED lines=27> */
.L_x_5621:
        /* <DEDUP_REMOVED lines=13> */
.L_x_5620:
[----:B------:R-:W2:Y:S02]  /*8440*/  LDG.E.U16 R0, desc[UR36][R2.64] ;  /* 0x0000002402007981 */ /* 0x000ea4000c1e1500 */
[----:B--2---:R-:W-:-:S05]  /*8450*/  IMAD.U32 R0, R0, 0x10000, RZ ;  /* 0x0001000000007824 */ /* 0x004fca00078e00ff */
[----:B------:R-:W-:Y:S01]  /*8460*/  F2FP.F16.F32.PACK_AB R0, RZ, R0 ;  /* 0x00000000ff00723e */ /* 0x000fe200000000ff */
[----:B------:R-:W-:Y:S06]  /*8470*/  BRA `(.L_x_5610) ;  /* 0x0000000400b87947 */ /* 0x000fec0003800000 */
.L_x_5617:
        /* <DEDUP_REMOVED lines=12> */
.L_x_5624:
        /* <DEDUP_REMOVED lines=21> */
.L_x_5628:
[----:B------:R-:W-:Y:S05]  /*8690*/  BSYNC.RECONVERGENT B1 ;  /* 0x0000000000017941 */ /* 0x000fea0003800200 */
.L_x_5627:
[----:B------:R-:W-:Y:S02]  /*86a0*/  SHF.L.U32 R0, R0, 0x14, RZ ;  /* 0x0000001400007819 */ /* 0x000fe400000006ff */
[----:B------:R-:W-:-:S04]  /*86b0*/  LEA R2, R2, 0x3b800000, 0x17 ;  /* 0x3b80000002027811 */ /* 0x000fc800078eb8ff */
[----:B------:R-:W-:-:S07]  /*86c0*/  LOP3.LUT R0, R2, R0, R7, 0xfe, !PT ;  /* 0x0000000002007212 */ /* 0x000fce00078efe07 */
.L_x_5626:
[----:B------:R-:W-:Y:S05]  /*86d0*/  BSYNC.RECONVERGENT B0 ;  /* 0x0000000000007941 */ /* 0x000fea0003800200 */
.L_x_5625:
[----:B------:R-:W-:Y:S01]  /*86e0*/  F2FP.F16.F32.PACK_AB R0, RZ, R0 ;  /* 0x00000000ff00723e */ /* 0x000fe200000000ff */
[----:B------:R-:W-:Y:S06]  /*86f0*/  BRA `(.L_x_5610) ;  /* 0x0000000400187947 */ /* 0x000fec0003800000 */
.L_x_5623:
        /* <DEDUP_REMOVED lines=21> */
.L_x_5632:
[----:B------:R-:W-:Y:S05]  /*8850*/  BSYNC.RECONVERGENT B1 ;  /* 0x0000000000017941 */ /* 0x000fea0003800200 */
.L_x_5631:
[----:B------:R-:W-:Y:S02]  /*8860*/  SHF.L.U32 R0, R0, 0x15, RZ ;  /* 0x0000001500007819 */ /* 0x000fe400000006ff */
[----:B------:R-:W-:-:S04]  /*8870*/  LEA R2, R2, 0x37800000, 0x17 ;  /* 0x3780000002027811 */ /* 0x000fc800078eb8ff */
[----:B------:R-:W-:-:S07]  /*8880*/  LOP3.LUT R0, R2, R0, R7, 0xfe, !PT ;  /* 0x0000000002007212 */ /* 0x000fce00078efe07 */
.L_x_5630:
[----:B------:R-:W-:Y:S05]  /*8890*/  BSYNC.RECONVERGENT B0 ;  /* 0x0000000000007941 */ /* 0x000fea0003800200 */
.L_x_5629:
[----:B------:R-:W-:Y:S01]  /*88a0*/  F2FP.F16.F32.PACK_AB R0, RZ, R0 ;  /* 0x00000000ff00723e */ /* 0x000fe200000000ff */
[----:B------:R-:W-:Y:S06]  /*88b0*/  BRA `(.L_x_5610) ;  /* 0x0000000000a87947 */ /* 0x000fec0003800000 */
.L_x_5622:
        /* <DEDUP_REMOVED lines=14> */
.L_x_5636:
[----:B------:R-:W-:Y:S05]  /*89a0*/  BSYNC.RECONVERGENT B0 ;  /* 0x0000000000007941 */ /* 0x000fea0003800200 */
.L_x_5635:
[----:B------:R-:W-:Y:S01]  /*89b0*/  F2FP.F16.F32.PACK_AB R0, RZ, R0 ;  /* 0x00000000ff00723e */ /* 0x000fe200000000ff */
[----:B------:R-:W-:Y:S06]  /*89c0*/  BRA `(.L_x_5610) ;  /* 0x0000000000647947 */ /* 0x000fec0003800000 */
.L_x_5609:
        /* <DEDUP_REMOVED lines=16> */
.L_x_5637:
[----:B------:R-:W-:Y:S01]  /*8ad0*/  PRMT R0, RZ, 0x7610, R0 ;  /* 0x00007610ff007816 */ /* 0x000fe20000000000 */
[----:B------:R-:W-:Y:S06]  /*8ae0*/  BRA `(.L_x_5610) ;  /* 0x00000000001c7947 */ /* 0x000fec0003800000 */
.L_x_5634:
[----:B------:R-:W2:Y:S02]  /*8af0*/  LDG.E.64 R2, desc[UR36][R2.64] ;  /* 0x0000002402027981 */ /* 0x000ea4000c1e1b00 */
[----:B--2---:R-:W0:Y:S02]  /*8b00*/  I2F.U64 R0, R2 ;  /* 0x0000000200007312 */ /* 0x004e240000301000 */
[----:B0-----:R-:W-:Y:S01]  /*8b10*/  F2FP.F16.F32.PACK_AB R0, RZ, R0 ;  /* 0x00000000ff00723e */ /* 0x001fe200000000ff */
[----:B------:R-:W-:Y:S06]  /*8b20*/  BRA `(.L_x_5610) ;  /* 0x00000000000c7947 */ /* 0x000fec0003800000 */
.L_x_5633:
[----:B------:R-:W2:Y:S02]  /*8b30*/  LDG.E R2, desc[UR36][R2.64] ;  /* 0x0000002402027981 */ /* 0x000ea4000c1e1900 */
[----:B--2---:R-:W-:-:S04]  /*8b40*/  I2FP.F32.U32 R0, R2 ;  /* 0x0000000200007245 */ /* 0x004fc80000201000 */
[----:B------:R-:W-:-:S07]  /*8b50*/  F2FP.F16.F32.PACK_AB R0, RZ, R0 ;  /* 0x00000000ff00723e */ /* 0x000fce00000000ff */
.L_x_5610:
[----:B-----5:R-:W-:Y:S01]  /*8b60*/  HADD2.F32 R0, -RZ, R0.H0_H0 ;  /* 0x20000000ff007230 */ /* 0x020fe20000004100 */
[----:B------:R-:W-:Y:S04]  /*8b70*/  BSSY.RECONVERGENT B0, `(.L_x_5638) ;  /* 0x0000023000007945 */ /* 0x000fe80003800200 */
[----:B------:R-:W-:-:S13]  /*8b80*/  FSETP.GT.FTZ.AND P0, PT, R0, RZ, PT ;  /* 0x000000ff0000720b */ /* 0x000fda0003f14000 */
[----:B------:R-:W-:Y:S05]  /*8b90*/  @P0 BRA `(.L_x_5639) ;  /* 0x0000000000780947 */ /* 0x000fea0003800000 */
        /* <DEDUP_REMOVED lines=30> */
.L_x_5639:
[----:B------:R-:W2:Y:S02]  /*8d80*/  LDCU UR4, c[0x0][0x594] ;  /* 0x0000b280ff0477ac */ /* 0x000ea40008000800 */
[----:B--2---:R-:W-:-:S07]  /*8d90*/  FMUL.FTZ R0, R0, UR4 ;  /* 0x0000000400007c20 */ /* 0x004fce0008410000 */
.L_x_5640:
[----:B------:R-:W-:Y:S05]  /*8da0*/  BSYNC.RECONVERGENT B0 ;  /* 0x0000000000007941 */ /* 0x000fea0003800200 */
.L_x_5638:
[----:B------:R-:W0:Y:S01]  /*8db0*/  LDCU.64 UR6, c[0x0][0x580] ;  /* 0x0000b000ff0677ac */ /* 0x000e220008000a00 */
[----:B------:R-:W-:Y:S01]  /*8dc0*/  F2FP.F16.F32.PACK_AB R0, RZ, R0 ;  /* 0x00000000ff00723e */ /* 0x000fe200000000ff */
        /* <DEDUP_REMOVED lines=17> */
.L_x_5644:
[----:B------:R-:W-:-:S06]  /*8ee0*/  HADD2.F32 R5, -RZ, R0.H0_H0 ;  /* 0x20000000ff057230 */ /* 0x000fcc0000004100 */
[----:B------:R-:W0:Y:S02]  /*8ef0*/  F2I.S64.TRUNC R4, R5 ;  /* 0x0000000500047311 */ /* 0x000e24000020d900 */
[----:B0-----:R3:W-:Y:S01]  /*8f00*/  STG.E.U8 desc[UR36][R2.64], R4 ;  /* 0x0000000402007986 */ /* 0x0017e2000c101124 */
[----:B------:R-:W-:Y:S05]  /*8f10*/  BRA `(.L_x_5646) ;  /* 0x0000000c006c7947 */ /* 0x000fea0003800000 */
.L_x_5643:
        /* <DEDUP_REMOVED lines=10> */
.L_x_5648:
[----:B------:R-:W-:-:S04]  /*8fc0*/  HADD2.F32 R0, -RZ, R0.H0_H0 ;  /* 0x20000000ff007230 */ /* 0x000fc80000004100 */
[----:B------:R-:W0:Y:S02]  /*8fd0*/  F2I.FTZ.TRUNC.NTZ R5, R0 ;  /* 0x0000000000057305 */ /* 0x000e24000021f100 */
[----:B0-----:R2:W-:Y:S01]  /*8fe0*/  STG.E desc[UR36][R2.64], R5 ;  /* 0x0000000502007986 */ /* 0x0015e2000c101924 */
[----:B------:R-:W-:Y:S05]  /*8ff0*/  BRA `(.L_x_5646) ;  /* 0x0000000c00347947 */ /* 0x000fea0003800000 */
.L_x_5647:
[----:B------:R-:W-:-:S04]  /*9000*/  HADD2.F32 R0, -RZ, R0.H0_H0 ;  /* 0x20000000ff007230 */ /* 0x000fc80000004100 */
[----:B------:R-:W0:Y:S02]  /*9010*/  F2I.FTZ.TRUNC.NTZ R5, R0 ;  /* 0x0000000000057305 */ /* 0x000e24000021f100 */
[----:B0-----:R0:W-:Y:S01]  /*9020*/  STG.E.U16 desc[UR36][R2.64], R5 ;  /* 0x0000000502007986 */ /* 0x0011e2000c101524 */
[----:B------:R-:W-:Y:S05]  /*9030*/  BRA `(.L_x_5646) ;  /* 0x0000000c00247947 */ /* 0x000fea0003800000 */
.L_x_5642:
        /* <DEDUP_REMOVED lines=9> */
.L_x_5650:
[----:B------:R0:W-:Y:S01]  /*90d0*/  STG.E.U16 desc[UR36][R2.64], R0 ;  /* 0x0000000002007986 */ /* 0x0001e2000c101524 */
[----:B------:R-:W-:Y:S05]  /*90e0*/  BRA `(.L_x_5646) ;  /* 0x0000000800f87947 */ /* 0x000fea0003800000 */
.L_x_5649:
        /* <DEDUP_REMOVED lines=10> */
.L_x_5652:
[----:B------:R-:W-:-:S05]  /*9190*/  HADD2.F32 R0, -RZ, R0.H0_H0 ;  /* 0x20000000ff007230 */ /* 0x000fca0000004100 */
[----:B------:R-:W-:-:S04]  /*91a0*/  F2FP.F16.F32.PACK_AB R0, RZ, R0 ;  /* 0x00000000ff00723e */ /* 0x000fc800000000ff */
[----:B------:R-:W-:-:S05]  /*91b0*/  PRMT R0, R0, 0x5410, RZ ;  /* 0x0000541000007816 */ /* 0x000fca00000000ff */
[----:B------:R0:W-:Y:S01]  /*91c0*/  STG.E desc[UR36][R2.64], R0 ;  /* 0x0000000002007986 */ /* 0x0001e2000c101924 */
[----:B------:R-:W-:Y:S05]  /*91d0*/  BRA `(.L_x_5646) ;  /* 0x0000000800bc7947 */ /* 0x000fea0003800000 */
.L_x_5651:
[----:B------:R-:W-:-:S05]  /*91e0*/  HADD2.F32 R4, -RZ, R0.H0_H0 ;  /* 0x20000000ff047230 */ /* 0x000fca0000004100 */
[----:B------:R-:W-:-:S06]  /*91f0*/  FMUL.FTZ R4, R4, 1 ;  /* 0x3f80000004047820 */ /* 0x000fcc0000410000 */
[----:B------:R-:W0:Y:S02]  /*9200*/  F2F.F64.F32 R4, R4 ;  /* 0x0000000400047310 */ /* 0x000e240000201800 */
[----:B0-----:R0:W-:Y:S01]  /*9210*/  STG.E.64 desc[UR36][R2.64], R4 ;  /* 0x0000000402007986 */ /* 0x0011e2000c101b24 */
[----:B------:R-:W-:Y:S05]  /*9220*/  BRA `(.L_x_5646) ;  /* 0x0000000800a87947 */ /* 0x000fea0003800000 */
.L_x_5641:
        /* <DEDUP_REMOVED lines=14> */
.L_x_5656:
        /* <DEDUP_REMOVED lines=18> */
.L_x_5659:
[----:B------:R-:W-:-:S04]  /*9430*/  SHF.R.U32.HI R5, RZ, 0x18, R5 ;  /* 0x00000018ff057819 */ /* 0x000fc80000011605 */
[----:B------:R-:W-:-:S07]  /*9440*/  LOP3.LUT R0, R0, 0x80, R5, 0xf8, !PT ;  /* 0x0000008000007812 */ /* 0x000fce00078ef805 */
.L_x_5658:
[----:B------:R-:W-:Y:S05]  /*9450*/  BSYNC.RECONVERGENT B0 ;  /* 0x0000000000007941 */ /* 0x000fea0003800200 */
.L_x_5657:
[----:B------:R0:W-:Y:S01]  /*9460*/  STG.E.U8 desc[UR36][R2.64], R0 ;  /* 0x0000000002007986 */ /* 0x0001e2000c101124 */
[----:B------:R-:W-:Y:S05]  /*9470*/  BRA `(.L_x_5646) ;  /* 0x0000000800147947 */ /* 0x000fea0003800000 */
.L_x_5655:
[----:B------:R-:W-:Y:S01]  /*9480*/  HADD2.F32 R5, -RZ, R0.H0_H0 ;  /* 0x20000000ff057230 */ /* 0x000fe20000004100 */
        /* <DEDUP_REMOVED lines=17> */
.L_x_5662:
[----:B------:R-:W-:-:S04]  /*95a0*/  SHF.R.U32.HI R5, RZ, 0x18, R5 ;  /* 0x00000018ff057819 */ /* 0x000fc80000011605 */
[----:B------:R-:W-:-:S07]  /*95b0*/  LOP3.LUT R0, R0, 0x80, R5, 0xf8, !PT ;  /* 0x0000008000007812 */ /* 0x000fce00078ef805 */
.L_x_5661:
[----:B------:R-:W-:Y:S05]  /*95c0*/  BSYNC.RECONVERGENT B0 ;  /* 0x0000000000007941 */ /* 0x000fea0003800200 */
.L_x_5660:
[----:B------:R0:W-:Y:S01]  /*95d0*/  STG.E.U8 desc[UR36][R2.64], R0 ;  /* 0x0000000002007986 */ /* 0x0001e2000c101124 */
[----:B------:R-:W-:Y:S05]  /*95e0*/  BRA `(.L_x_5646) ;  /* 0x0000000400b87947 */ /* 0x000fea0003800000 */
.L_x_5654:
        /* <DEDUP_REMOVED lines=22> */
.L_x_5664:
[----:B------:R-:W-:-:S06]  /*9750*/  HADD2.F32 R4, -RZ, R0.H0_H0 ;  /* 0x20000000ff047230 */ /* 0x000fcc0000004100 */
[----:B------:R-:W0:Y:S02]  /*9760*/  F2I.U64.TRUNC R4, R4 ;  /* 0x0000000400047311 */ /* 0x000e24000020d800 */
[----:B0-----:R0:W-:Y:S01]  /*9770*/  STG.E.64 desc[UR36][R2.64], R4 ;  /* 0x0000000402007986 */ /* 0x0011e2000c101b24 */
[----:B------:R-:W-:Y:S05]  /*9780*/  BRA `(.L_x_5646) ;  /* 0x0000000400507947 */ /* 0x000fea0003800000 */
.L_x_5663:
[----:B------:R-:W-:-:S04]  /*9790*/  HADD2.F32 R0, -RZ, R0.H0_H0 ;  /* 0x20000000ff007230 */ /* 0x000fc80000004100 */
[----:B------:R-:W0:Y:S02]  /*97a0*/  F2I.FTZ.U32.TRUNC.NTZ R5, R0 ;  /* 0x0000000000057305 */ /* 0x000e24000021f000 */
[----:B0-----:R0:W-:Y:S01]  /*97b0*/  STG.E desc[UR36][R2.64], R5 ;  /* 0x0000000502007986 */ /* 0x0011e2000c101924 */
[----:B------:R-:W-:Y:S05]  /*97c0*/  BRA `(.L_x_5646) ;  /* 0x0000000400407947 */ /* 0x000fea0003800000 */
.L_x_5653:
        /* <DEDUP_REMOVED lines=11> */
.L_x_5666:
[----:B------:R-:W-:Y:S01]  /*9880*/  HADD2.F32 R0, -RZ, R0.H0_H0 ;  /* 0x20000000ff007230 */ /* 0x000fe20000004100 */
[----:B------:R-:W-:-:S04]  /*9890*/  CS2R R6, SRZ ;  /* 0x0000000000067805 */ /* 0x000fc8000001ff00 */
[----:B------:R-:W-:-:S04]  /*98a0*/  FMUL.FTZ R0, R0, 1 ;  /* 0x3f80000000007820 */ /* 0x000fc80000410000 */
[----:B------:R-:W0:Y:S02]  /*98b0*/  F2F.F64.F32 R4, R0 ;  /* 0x0000000000047310 */ /* 0x000e240000201800 */
[----:B0-----:R0:W-:Y:S01]  /*98c0*/  STG.E.128 desc[UR36][R2.64], R4 ;  /* 0x0000000402007986 */ /* 0x0011e2000c101d24 */
[----:B------:R-:W-:Y:S05]  /*98d0*/  BRA `(.L_x_5646) ;  /* 0x0000000000fc7947 */ /* 0x000fea0003800000 */
.L_x_5665:
[----:B------:R-:W-:-:S09]  /*98e0*/  UISETP.NE.AND UP0, UPT, UR4, 0xf, UPT ;  /* 0x0000000f0400788c */ /* 0x000fd2000bf05270 */
[----:B------:R-:W-:Y:S05]  /*98f0*/  BRA.U !UP0, `(.L_x_5667) ;  /* 0x0000000108e87547 */ /* 0x000fea000b800000 */
[----:B------:R-:W-:-:S09]  /*9900*/  UISETP.NE.AND UP0, UPT, UR4, 0x17, UPT ;  /* 0x000000170400788c */ /* 0x000fd2000bf05270 */
[----:B------:R-:W-:Y:S05]  /*9910*/  BRA.U !UP0, `(.L_x_5668) ;  /* 0x0000000108907547 */ /* 0x000fea000b800000 */
[----:B------:R-:W-:-:S09]  /*9920*/  UISETP.NE.AND UP0, UPT, UR4, 0x18, UPT ;  /* 0x000000180400788c */ /* 0x000fd2000bf05270 */
[----:B------:R-:W-:Y:S05]  /*9930*/  BRA.U !UP0, `(.L_x_5669) ;  /* 0x0000000108447547 */ /* 0x000fea000b800000 */
.L_x_5645:
        /* <DEDUP_REMOVED lines=16> */
.L_x_5670:
[----:B------:R-:W-:Y:S05]  /*9a40*/  BRA `(.L_x_5646) ;  /* 0x0000000000a07947 */ /* 0x000fea0003800000 */
.L_x_5669:
        /* <DEDUP_REMOVED lines=13> */
.L_x_5672:
[----:B------:R-:W-:Y:S05]  /*9b20*/  BSYNC.RECONVERGENT B0 ;  /* 0x0000000000007941 */ /* 0x000fea0003800200 */
.L_x_5671:
[----:B------:R-:W-:-:S05]  /*9b30*/  LOP3.LUT R5, R0, 0x80, R5, 0xf8, !PT ;  /* 0x0000008000057812 */ /* 0x000fca00078ef805 */
[----:B------:R0:W-:Y:S01]  /*9b40*/  STG.E.U8 desc[UR36][R2.64], R5 ;  /* 0x0000000502007986 */ /* 0x0001e2000c101124 */
[----:B------:R-:W-:Y:S05]  /*9b50*/  BRA `(.L_x_5646) ;  /* 0x00000000005c7947 */ /* 0x000fea0003800000 */
.L_x_5668:
        /* <DEDUP_REMOVED lines=12> */
.L_x_5674:
[----:B------:R-:W-:Y:S01]  /*9c20*/  HFMA2 R0, -RZ, RZ, 0, 7.569789886474609375e-06 ;  /* 0x0000007fff007431 */ /* 0x000fe200000001ff */
[----:B------:R-:W-:-:S04]  /*9c30*/  ISETP.GT.U32.AND P0, PT, R4, 0x7f800000, PT ;  /* 0x7f8000000400780c */ /* 0x000fc80003f04070 */
[----:B------:R-:W-:-:S09]  /*9c40*/  SEL R0, R0, 0x7c, P0 ;  /* 0x0000007c00007807 */ /* 0x000fd20000000000 */
.L_x_5675:
[----:B------:R-:W-:Y:S05]  /*9c50*/  BSYNC.RECONVERGENT B0 ;  /* 0x0000000000007941 */ /* 0x000fea0003800200 */
.L_x_5673:
[----:B------:R-:W-:-:S04]  /*9c60*/  SHF.R.U32.HI R5, RZ, 0x18, R5 ;  /* 0x00000018ff057819 */ /* 0x000fc80000011605 */
[----:B------:R-:W-:-:S05]  /*9c70*/  LOP3.LUT R5, R0, 0x80, R5, 0xf8, !PT ;  /* 0x0000008000057812 */ /* 0x000fca00078ef805 */
[----:B------:R0:W-:Y:S01]  /*9c80*/  STG.E.U8 desc[UR36][R2.64], R5 ;  /* 0x0000000502007986 */ /* 0x0001e2000c101124 */
[----:B------:R-:W-:Y:S05]  /*9c90*/  BRA `(.L_x_5646) ;  /* 0x00000000000c7947 */ /* 0x000fea0003800000 */
.L_x_5667:
[----:B------:R-:W-:-:S05]  /*9ca0*/  HADD2.F32 R0, -RZ, R0.H0_H0 ;  /* 0x20000000ff007230 */ /* 0x000fca0000004100 */
[----:B------:R-:W-:-:S05]  /*9cb0*/  F2FP.BF16.F32.PACK_AB R0, RZ, R0 ;  /* 0x00000000ff00723e */ /* 0x000fca00000010ff */
[----:B------:R0:W-:Y:S02]  /*9cc0*/  STG.E.U16 desc[UR36][R2.64], R0 ;  /* 0x0000000002007986 */ /* 0x0001e4000c101524 */
.L_x_5646:
[----:B------:R-:W-:-:S07]  /*9cd0*/  VIADD R17, R17, 0x80 ;  /* 0x0000008011117836 */ /* 0x000fce0000000000 */
.L_x_5603:
[----:B------:R-:W-:Y:S05]  /*9ce0*/  BSYNC.RECONVERGENT B6 ;  /* 0x0000000000067941 */ /* 0x000fea0003800200 */
.L_x_5602:
        /* <DEDUP_REMOVED lines=306> */
.L_x_5676:
[----:B------:R-:W1:Y:S01]  /*b010*/  LDCU.128 UR8, c[0x0][0x580] ;  /* 0x0000b000ff0877ac */ /* 0x000e620008000c00 */
[----:B------:R-:W-:-:S04]  /*b020*/  UPRMT UR4, UR42, 0x9910, URZ ;  /* 0x000099102a047896 */ /* 0x000fc800080000ff */
[----:B------:R-:W-:Y:S01]  /*b030*/  UISETP.GT.AND UP0, UPT, UR4, 0x9, UPT ;  /* 0x000000090400788c */ /* 0x000fe2000bf04270 */
[----:B-12---:R-:W-:Y:S02]  /*b040*/  IADD3 R2, P1, PT, R0, UR10, RZ ;  /* 0x0000000a00027c10 */ /* 0x006fe4000ff3e0ff */
[----:B------:R-:W-:-:S03]  /*b050*/  IADD3 R16, P0, PT, R16, UR8, RZ ;  /* 0x0000000810107c10 */ /* 0x000fc6000ff1e0ff */
        /* <DEDUP_REMOVED lines=15> */
.L_x_5680:
[----:B------:R-:W2:Y:S02]  /*b150*/  LDG.E.U8 R2, desc[UR36][R2.64] ;  /* 0x0000002402027981 */ /* 0x000ea4000c1e1100 */
[----:B--2---:R-:W-:-:S04]  /*b160*/  I2FP.F32.U32 R0, R2 ;  /* 0x0000000200007245 */ /* 0x004fc80000201000 */
[----:B------:R-:W-:Y:S01]  /*b170*/  F2FP.F16.F32.PACK_AB R0, RZ, R0 ;  /* 0x00000000ff00723e */ /* 0x000fe200000000ff */
[----:B------:R-:W-:Y:S06]  /*b180*/  BRA `(.L_x_5682) ;  /* 0x0000000c007c7947 */ /* 0x000fec0003800000 */
.L_x_5679:
        /* <DEDUP_REMOVED lines=10> */
.L_x_5684:
[----:B------:R-:W2:Y:S02]  /*b230*/  LDG.E R2, desc[UR36][R2.64] ;  /* 0x0000002402027981 */ /* 0x000ea4000c1e1900 */
[----:B--2---:R-:W-:-:S04]  /*b240*/  I2FP.F32.S32 R0, R2 ;  /* 0x0000000200007245 */ /* 0x004fc80000201400 */
[----:B------:R-:W-:Y:S01]  /*b250*/  F2FP.F16.F32.PACK_AB R0, RZ, R0 ;  /* 0x00000000ff00723e */ /* 0x000fe200000000ff */
[----:B------:R-:W-:Y:S06]  /*b260*/  BRA `(.L_x_5682) ;  /* 0x0000000c00447947 */ /* 0x000fec0003800000 */
.L_x_5683:
[----:B------:R-:W2:Y:S02]  /*b270*/  LDG.E.U16 R2, desc[UR36][R2.64] ;  /* 0x0000002402027981 */ /* 0x000ea4000c1e1500 */
[----:B--2---:R-:W0:Y:S02]  /*b280*/  I2F.S16 R0, R2 ;  /* 0x0000000200007306 */ /* 0x004e240000101400 */
[----:B0-----:R-:W-:Y:S01]  /*b290*/  F2FP.F16.F32.PACK_AB R0, RZ, R0 ;  /* 0x00000000ff00723e */ /* 0x001fe200000000ff */
[----:B------:R-:W-:Y:S06]  /*b2a0*/  BRA `(.L_x_5682) ;  /* 0x0000000c00347947 */ /* 0x000fec0003800000 */
.L_x_5678:
        /* <DEDUP_REMOVED lines=9> */
.L_x_5686:
[----:B------:R1:W5:Y:S01]  /*b340*/  LDG.E.U16 R0, desc[UR36][R2.64] ;  /* 0x0000002402007981 */ /* 0x000362000c1e1500 */
[----:B------:R-:W-:Y:S05]  /*b350*/  BRA `(.L_x_5682) ;  /* 0x0000000c00087947 */ /* 0x000fea0003800000 */
.L_x_5685:
        /* <DEDUP_REMOVED lines=9> */
.L_x_5688:
[----:B------:R0:W5:Y:S01]  /*b3f0*/  LDG.E.U16 R0, desc[UR36][R2.64] ;  /* 0x0000002402007981 */ /* 0x000162000c1e1500 */
[----:B------:R-:W-:Y:S05]  /*b400*/  BRA `(.L_x_5682) ;  /* 0x0000000800dc7947 */ /* 0x000fea0003800000 */
.L_x_5687:
        /* <DEDUP_REMOVED lines=8> */
.L_x_5677:
        /* <DEDUP_REMOVED lines=13> */
.L_x_5691:
        /* <DEDUP_REMOVED lines=8> */
.L_x_5690:
        /* <DEDUP_REMOVED lines=27> */
.L_x_5693:
        /* <DEDUP_REMOVED lines=13> */
.L_x_5692:
[----:B------:R-:W2:Y:S02]  /*b860*/  LDG.E.U16 R0, desc[UR36][R2.64] ;  /* 0x0000002402007981 */ /* 0x000ea4000c1e1500 */
[----:B--2---:R-:W-:-:S05]  /*b870*/  IMAD.U32 R0, R0, 0x10000, RZ ;  /* 0x0001000000007824 */ /* 0x004fca00078e00ff */
[----:B------:R-:W-:Y:S01]  /*b880*/  F2FP.F16.F32.PACK_AB R0, RZ, R0 ;  /* 0x00000000ff00723e */ /* 0x000fe200000000ff */
[----:B------:R-:W-:Y:S06]  /*b890*/  BRA `(.L_x_5682) ;  /* 0x0000000400b87947 */ /* 0x000fec0003800000 */
.L_x_5689:
        /* <DEDUP_REMOVED lines=12> */
.L_x_5696:
        /* <DEDUP_REMOVED lines=21> */
.L_x_5700:
[----:B------:R-:W-:Y:S05]  /*bab0*/  BSYNC.RECONVERGENT B1 ;  /* 0x0000000000017941 */ /* 0x000fea0003800200 */
.L_x_5699:
[----:B------:R-:W-:Y:S02]  /*bac0*/  SHF.L.U32 R0, R0, 0x14, RZ ;  /* 0x0000001400007819 */ /* 0x000fe400000006ff */
[----:B------:R-:W-:-:S04]  /*bad0*/  LEA R2, R2, 0x3b800000, 0x17 ;  /* 0x3b80000002027811 */ /* 0x000fc800078eb8ff */
[----:B------:R-:W-:-:S07]  /*bae0*/  LOP3.LUT R0, R2, R0, R7, 0xfe, !PT ;  /* 0x0000000002007212 */ /* 0x000fce00078efe07 */
.L_x_5698:
[----:B------:R-:W-:Y:S05]  /*baf0*/  BSYNC.RECONVERGENT B0 ;  /* 0x0000000000007941 */ /* 0x000fea0003800200 */
.L_x_5697:
[----:B------:R-:W-:Y:S01]  /*bb00*/  F2FP.F16.F32.PACK_AB R0, RZ, R0 ;  /* 0x00000000ff00723e */ /* 0x000fe200000000ff */
[----:B------:R-:W-:Y:S06]  /*bb10*/  BRA `(.L_x_5682) ;  /* 0x0000000400187947 */ /* 0x000fec0003800000 */
.L_x_5695:
        /* <DEDUP_REMOVED lines=21> */
.L_x_5704:
[----:B------:R-:W-:Y:S05]  /*bc70*/  BSYNC.RECONVERGENT B1 ;  /* 0x0000000000017941 */ /* 0x000fea0003800200 */
.L_x_5703:
[----:B------:R-:W-:Y:S01]  /*bc80*/  IMAD.SHL.U32 R0, R0, 0x200000, RZ ;  /* 0x0020000000007824 */ /* 0x000fe200078e00ff */
[----:B------:R-:W-:-:S04]  /*bc90*/  LEA R2, R2, 0x37800000, 0x17 ;  /* 0x3780000002027811 */ /* 0x000fc800078eb8ff */
[----:B------:R-:W-:-:S07]  /*bca0*/  LOP3.LUT R0, R2, R0, R7, 0xfe, !PT ;  /* 0x0000000002007212 */ /* 0x000fce00078efe07 */
.L_x_5702:
[----:B------:R-:W-:Y:S05]  /*bcb0*/  BSYNC.RECONVERGENT B0 ;  /* 0x0000000000007941 */ /* 0x000fea0003800200 */
.L_x_5701:
[----:B------:R-:W-:Y:S01]  /*bcc0*/  F2FP.F16.F32.PACK_AB R0, RZ, R0 ;  /* 0x00000000ff00723e */ /* 0x000fe200000000ff */
[----:B------:R-:W-:Y:S06]  /*bcd0*/  BRA `(.L_x_5682) ;  /* 0x0000000000a87947 */ /* 0x000fec0003800000 */
.L_x_5694:
        /* <DEDUP_REMOVED lines=12> */
[----:B------:R-:W-:Y:S01]  /*bda0*/  @!P0 IMAD.MOV.U32 R0, RZ, RZ, 0x7f800001 ;  /* 0x7f800001ff008424 */ /* 0x000fe200078e00ff */
[----:B------:R-:W-:-:S07]  /*bdb0*/  @P0 SHF.L.U32 R0, R2, 0x17, RZ ;  /* 0x0000001702000819 */ /* 0x000fce00000006ff */
.L_x_5708:
[----:B------:R-:W-:Y:S05]  /*bdc0*/  BSYNC.RECONVERGENT B0 ;  /* 0x0000000000007941 */ /* 0x000fea0003800200 */
.L_x_5707:
[----:B------:R-:W-:Y:S01]  /*bdd0*/  F2FP.F16.F32.PACK_AB R0, RZ, R0 ;  /* 0x00000000ff00723e */ /* 0x000fe200000000ff */
[----:B------:R-:W-:Y:S06]  /*bde0*/  BRA `(.L_x_5682) ;  /* 0x0000000000647947 */ /* 0x000fec0003800000 */
.L_x_5681:
        /* <DEDUP_REMOVED lines=10> */
[----:B---3--:R-:W-:Y:S01]  /*be90*/  IMAD.U32 R6, RZ, RZ, UR6 ;  /* 0x00000006ff067e24 */ /* 0x008fe2000f8e00ff */
[----:B------:R-:W-:Y:S01]  /*bea0*/  MOV R7, UR7 ;  /* 0x0000000700077c02 */ /* 0x000fe20008000f00 */
[----:B----4-:R-:W-:Y:S01]  /*beb0*/  IMAD.U32 R10, RZ, RZ, UR8 ;  /* 0x00000008ff0a7e24 */ /* 0x010fe2000f8e00ff */
[----:B-1----:R-:W-:-:S07]  /*bec0*/  MOV R11, UR9 ;  /* 0x00000009000b7c02 */ /* 0x002fce0008000f00 */
[----:B------:R-:W-:-:S07]  /*bed0*/  LEPC R20, `(.L_x_5709) ;  /* 0x000000001014794e */ /* 0x000fce0000000000 */
[----:B--2---:R-:W-:Y:S05]  /*bee0*/  CALL.ABS.NOINC R2 ;  /* 0x0000000002007343 */ /* 0x004fea0003c00000 */
.L_x_5709:
[----:B------:R-:W-:Y:S01]  /*bef0*/  PRMT R0, RZ, 0x7610, R0 ;  /* 0x00007610ff007816 */ /* 0x000fe20000000000 */
[----:B------:R-:W-:Y:S06]  /*bf00*/  BRA `(.L_x_5682) ;  /* 0x00000000001c7947 */ /* 0x000fec0003800000 */
.L_x_5706:
[----:B------:R-:W2:Y:S02]  /*bf10*/  LDG.E.64 R2, desc[UR36][R2.64] ;  /* 0x0000002402027981 */ /* 0x000ea4000c1e1b00 */
[----:B--2---:R-:W0:Y:S02]  /*bf20*/  I2F.U64 R0, R2 ;  /* 0x0000000200007312 */ /* 0x004e240000301000 */
[----:B0-----:R-:W-:Y:S01]  /*bf30*/  F2FP.F16.F32.PACK_AB R0, RZ, R0 ;  /* 0x00000000ff00723e */ /* 0x001fe200000000ff */
[----:B------:R-:W-:Y:S06]  /*bf40*/  BRA `(.L_x_5682) ;  /* 0x00000000000c7947 */ /* 0x000fec0003800000 */
.L_x_5705:
[----:B------:R-:W2:Y:S02]  /*bf50*/  LDG.E R2, desc[UR36][R2.64] ;  /* 0x0000002402027981 */ /* 0x000ea4000c1e1900 */
[----:B--2---:R-:W-:-:S04]  /*bf60*/  I2FP.F32.U32 R0, R2 ;  /* 0x0000000200007245 */ /* 0x004fc80000201000 */
[----:B------:R-:W-:-:S07]  /*bf70*/  F2FP.F16.F32.PACK_AB R0, RZ, R0 ;  /* 0x00000000ff00723e */ /* 0x000fce00000000ff */
.L_x_5682:
        /* <DEDUP_REMOVED lines=34> */
.L_x_5711:
[----:B------:R-:W0:Y:S02]  /*c1a0*/  LDCU UR4, c[0x0][0x594] ;  /* 0x0000b280ff0477ac */ /* 0x000e240008000800 */
[----:B01----:R-:W-:-:S07]  /*c1b0*/  FMUL.FTZ R2, R0, UR4 ;  /* 0x0000000400027c20 */ /* 0x003fce0008410000 */
.L_x_5712:
[----:B------:R-:W-:Y:S05]  /*c1c0*/  BSYNC.RECONVERGENT B0 ;  /* 0x0000000000007941 */ /* 0x000fea0003800200 */
.L_x_5710:
[----:B------:R-:W-:Y:S01]  /*c1d0*/  UPRMT UR4, UR41, 0x9910, URZ ;  /* 0x0000991029047896 */ /* 0x000fe200080000ff */
[----:B------:R-:W-:-:S03]  /*c1e0*/  F2FP.F16.F32.PACK_AB R2, RZ, R2 ;  /* 0x00000002ff02723e */ /* 0x000fc600000000ff */
        /* <DEDUP_REMOVED lines=12> */
[----:B0-----:R-:W-:Y:S01]  /*c2b0*/  STG.E.U8 desc[UR36][R16.64], R3 ;  /* 0x0000000310007986 */ /* 0x001fe2000c101124 */
[----:B------:R-:W-:Y:S05]  /*c2c0*/  EXIT ;  /* 0x000000000000794d */ /* 0x000fea0003800000 */
.L_x_5716:
[----:B------:R-:W-:-:S06]  /*c2d0*/  HADD2.F32 R3, -RZ, R2.H0_H0 ;  /* 0x20000002ff037230 */ /* 0x000fcc0000004100 */
[----:B------:R-:W0:Y:S02]  /*c2e0*/  F2I.S64.TRUNC R2, R3 ;  /* 0x0000000300027311 */ /* 0x000e24000020d900 */
[----:B0-----:R-:W-:Y:S01]  /*c2f0*/  STG.E.U8 desc[UR36][R16.64], R2 ;  /* 0x0000000210007986 */ /* 0x001fe2000c101124 */
[----:B------:R-:W-:Y:S05]  /*c300*/  EXIT ;  /* 0x000000000000794d */ /* 0x000fea0003800000 */
.L_x_5715:
        /* <DEDUP_REMOVED lines=8> */
[----:B0-----:R-:W-:Y:S01]  /*c390*/  STG.E.64 desc[UR36][R16.64], R2 ;  /* 0x0000000210007986 */ /* 0x001fe2000c101b24 */
[----:B------:R-:W-:Y:S05]  /*c3a0*/  EXIT ;  /* 0x000000000000794d */ /* 0x000fea0003800000 */
.L_x_5719:
[----:B------:R-:W-:-:S04]  /*c3b0*/  HADD2.F32 R2, -RZ, R2.H0_H0 ;  /* 0x20000002ff027230 */ /* 0x000fc80000004100 */
[----:B------:R-:W0:Y:S02]  /*c3c0*/  F2I.FTZ.TRUNC.NTZ R3, R2 ;  /* 0x0000000200037305 */ /* 0x000e24000021f100 */
[----:B0-----:R-:W-:Y:S01]  /*c3d0*/  STG.E desc[UR36][R16.64], R3 ;  /* 0x0000000310007986 */ /* 0x001fe2000c101924 */
[----:B------:R-:W-:Y:S05]  /*c3e0*/  EXIT ;  /* 0x000000000000794d */ /* 0x000fea0003800000 */
.L_x_5718:
[----:B------:R-:W-:-:S04]  /*c3f0*/  HADD2.F32 R2, -RZ, R2.H0_H0 ;  /* 0x20000002ff027230 */ /* 0x000fc80000004100 */
[----:B------:R-:W0:Y:S02]  /*c400*/  F2I.FTZ.TRUNC.NTZ R3, R2 ;  /* 0x0000000200037305 */ /* 0x000e24000021f100 */
[----:B0-----:R-:W-:Y:S01]  /*c410*/  STG.E.U16 desc[UR36][R16.64], R3 ;  /* 0x0000000310007986 */ /* 0x001fe2000c101524 */
[----:B------:R-:W-:Y:S05]  /*c420*/  EXIT ;  /* 0x000000000000794d */ /* 0x000fea0003800000 */
.L_x_5714:
[----:B------:R-:W-:-:S09]  /*c430*/  UISETP.GT.AND UP0, UPT, UR4, 0x6, UPT ;  /* 0x000000060400788c */ /* 0x000fd2000bf04270 */
[----:B------:R-:W-:Y:S05]  /*c440*/  BRA.U UP0, `(.L_x_5720) ;  /* 0x0000000100247547 */ /* 0x000fea000b800000 */
[----:B------:R-:W-:-:S09]  /*c450*/  UISETP.NE.AND UP0, UPT, UR4, 0x5, UPT ;  /* 0x000000050400788c */ /* 0x000fd2000bf05270 */
[----:B------:R-:W-:Y:S05]  /*c460*/  BRA.U !UP0, `(.L_x_5721) ;  /* 0x0000000108147547 */ /* 0x000fea000b800000 */
[----:B------:R-:W-:-:S09]  /*c470*/  UISETP.NE.AND UP0, UPT, UR4, 0x6, UPT ;  /* 0x000000060400788c */ /* 0x000fd2000bf05270 */
[----:B------:R-:W-:Y:S05]  /*c480*/  BRA.U UP0, `(.L_x_5717) ;  /* 0x0000000900287547 */ /* 0x000fea000b800000 */
[----:B------:R-:W-:-:S05]  /*c490*/  HADD2.F32 R3, -RZ, R2.H0_H0 ;  /* 0x20000002ff037230 */ /* 0x000fca0000004100 */
[----:B------:R-:W-:Y:S01]  /*c4a0*/  STG.E desc[UR36][R16.64], R3 ;  /* 0x0000000310007986 */ /* 0x000fe2000c101924 */
[----:B------:R-:W-:Y:S05]  /*c4b0*/  EXIT ;  /* 0x000000000000794d */ /* 0x000fea0003800000 */
.L_x_5721:
[----:B------:R-:W-:Y:S01]  /*c4c0*/  STG.E.U16 desc[UR36][R16.64], R2 ;  /* 0x0000000210007986 */ /* 0x000fe2000c101524 */
[----:B------:R-:W-:Y:S05]  /*c4d0*/  EXIT ;  /* 0x000000000000794d */ /* 0x000fea0003800000 */
.L_x_5720:
        /* <DEDUP_REMOVED lines=8> */
[----:B------:R-:W-:Y:S01]  /*c560*/  STG.E.64 desc[UR36][R16.64], R2 ;  /* 0x0000000210007986 */ /* 0x000fe2000c101b24 */
[----:B------:R-:W-:Y:S05]  /*c570*/  EXIT ;  /* 0x000000000000794d */ /* 0x000fea0003800000 */
.L_x_5723:
[----:B------:R-:W-:-:S05]  /*c580*/  HADD2.F32 R0, -RZ, R2.H0_H0 ;  /* 0x20000002ff007230 */ /* 0x000fca0000004100 */
[----:B------:R-:W-:-:S04]  /*c590*/  F2FP.F16.F32.PACK_AB R0, RZ, R0 ;  /* 0x00000000ff00723e */ /* 0x000fc800000000ff */
[----:B------:R-:W-:-:S05]  /*c5a0*/  PRMT R0, R0, 0x5410, RZ ;  /* 0x0000541000007816 */ /* 0x000fca00000000ff */
[----:B------:R-:W-:Y:S01]  /*c5b0*/  STG.E desc[UR36][R16.64], R0 ;  /* 0x0000000010007986 */ /* 0x000fe2000c101924 */
[----:B------:R-:W-:Y:S05]  /*c5c0*/  EXIT ;  /* 0x000000000000794d */ /* 0x000fea0003800000 */
.L_x_5722:
[----:B------:R-:W-:-:S05]  /*c5d0*/  HADD2.F32 R2, -RZ, R2.H0_H0 ;  /* 0x20000002ff027230 */ /* 0x000fca0000004100 */
[----:B------:R-:W-:-:S06]  /*c5e0*/  FMUL.FTZ R2, R2, 1 ;  /* 0x3f80000002027820 */ /* 0x000fcc0000410000 */
[----:B------:R-:W0:Y:S02]  /*c5f0*/  F2F.F64.F32 R2, R2 ;  /* 0x0000000200027310 */ /* 0x000e240000201800 */
[----:B0-----:R-:W-:Y:S01]  /*c600*/  STG.E.64 desc[UR36][R16.64], R2 ;  /* 0x0000000210007986 */ /* 0x001fe2000c101b24 */
[----:B------:R-:W-:Y:S05]  /*c610*/  EXIT ;  /* 0x000000000000794d */ /* 0x000fea0003800000 */
.L_x_5713:
        /* <DEDUP_REMOVED lines=12> */
[----:B0-----:R-:W-:Y:S01]  /*c6e0*/  STG.E.U16 desc[UR36][R16.64], R3 ;  /* 0x0000000310007986 */ /* 0x001fe2000c101524 */
[----:B------:R-:W-:Y:S05]  /*c6f0*/  EXIT ;  /* 0x000000000000794d */ /* 0x000fea0003800000 */
.L_x_5727:
        /* <DEDUP_REMOVED lines=17> */
.L_x_5730:
[----:B------:R-:W-:-:S04]  /*c810*/  SHF.R.U32.HI R3, RZ, 0x18, R3 ;  /* 0x00000018ff037819 */ /* 0x000fc80000011603 */
[----:B------:R-:W-:-:S04]  /*c820*/  LOP3.LUT R0, R0, 0x80, R3, 0xf8, !PT ;  /* 0x0000008000007812 */ /* 0x000fc800078ef803 */
[----:B------:R-:W-:-:S07]  /*c830*/  PRMT R8, R0, 0x7610, R8 ;  /* 0x0000761000087816 */ /* 0x000fce0000000008 */
.L_x_5729:
[----:B------:R-:W-:Y:S05]  /*c840*/  BSYNC.RECONVERGENT B0 ;  /* 0x0000000000007941 */ /* 0x000fea0003800200 */
.L_x_5728:
[----:B------:R-:W-:Y:S01]  /*c850*/  STG.E.U8 desc[UR36][R16.64], R8 ;  /* 0x0000000810007986 */ /* 0x000fe2000c101124 */
[----:B------:R-:W-:Y:S05]  /*c860*/  EXIT ;  /* 0x000000000000794d */ /* 0x000fea0003800000 */
.L_x_5726:
        /* <DEDUP_REMOVED lines=17> */
.L_x_5733:
[----:B------:R-:W-:-:S04]  /*c980*/  SHF.R.U32.HI R3, RZ, 0x18, R3 ;  /* 0x00000018ff037819 */ /* 0x000fc80000011603 */
[----:B------:R-:W-:-:S04]  /*c990*/  LOP3.LUT R0, R0, 0x80, R3, 0xf8, !PT ;  /* 0x0000008000007812 */ /* 0x000fc800078ef803 */
[----:B------:R-:W-:-:S07]  /*c9a0*/  PRMT R8, R0, 0x7610, R8 ;  /* 0x0000761000087816 */ /* 0x000fce0000000008 */
.L_x_5732:
[----:B------:R-:W-:Y:S05]  /*c9b0*/  BSYNC.RECONVERGENT B0 ;  /* 0x0000000000007941 */ /* 0x000fea0003800200 */
.L_x_5731:
[----:B------:R-:W-:Y:S01]  /*c9c0*/  STG.E.U8 desc[UR36][R16.64], R8 ;  /* 0x0000000810007986 */ /* 0x000fe2000c101124 */
[----:B------:R-:W-:Y:S05]  /*c9d0*/  EXIT ;  /* 0x000000000000794d */ /* 0x000fea0003800000 */
.L_x_5725:
        /* <DEDUP_REMOVED lines=22> */
.L_x_5735:
[----:B------:R-:W-:-:S06]  /*cb40*/  HADD2.F32 R2, -RZ, R2.H0_H0 ;  /* 0x20000002ff027230 */ /* 0x000fcc0000004100 */
[----:B------:R-:W0:Y:S02]  /*cb50*/  F2I.U64.TRUNC R2, R2 ;  /* 0x0000000200027311 */ /* 0x000e24000020d800 */
[----:B0-----:R-:W-:Y:S01]  /*cb60*/  STG.E.64 desc[UR36][R16.64], R2 ;  /* 0x0000000210007986 */ /* 0x001fe2000c101b24 */
[----:B------:R-:W-:Y:S05]  /*cb70*/  EXIT ;  /* 0x000000000000794d */ /* 0x000fea0003800000 */
.L_x_5734:
[----:B------:R-:W-:-:S04]  /*cb80*/  HADD2.F32 R2, -RZ, R2.H0_H0 ;  /* 0x20000002ff027230 */ /* 0x000fc80000004100 */
[----:B------:R-:W0:Y:S02]  /*cb90*/  F2I.FTZ.U32.TRUNC.NTZ R3, R2 ;  /* 0x0000000200037305 */ /* 0x000e24000021f000 */
[----:B0-----:R-:W-:Y:S01]  /*cba0*/  STG.E desc[UR36][R16.64], R3 ;  /* 0x0000000310007986 */ /* 0x001fe2000c101924 */
[----:B------:R-:W-:Y:S05]  /*cbb0*/  EXIT ;  /* 0x000000000000794d */ /* 0x000fea0003800000 */
.L_x_5724:
        /* <DEDUP_REMOVED lines=9> */
[----:B------:R-:W-:Y:S01]  /*cc50*/  STG.E.U8 desc[UR36][R16.64], R3 ;  /* 0x0000000310007986 */ /* 0x000fe2000c101124 */
[----:B------:R-:W-:Y:S05]  /*cc60*/  EXIT ;  /* 0x000000000000794d */ /* 0x000fea0003800000 */
.L_x_5737:
[----:B------:R-:W-:Y:S01]  /*cc70*/  HADD2.F32 R2, -RZ, R2.H0_H0 ;  /* 0x20000002ff027230 */ /* 0x000fe20000004100 */
[----:B------:R-:W-:-:S04]  /*cc80*/  CS2R R6, SRZ ;  /* 0x0000000000067805 */ /* 0x000fc8000001ff00 */
[----:B------:R-:W-:-:S04]  /*cc90*/  FMUL.FTZ R2, R2, 1 ;  /* 0x3f80000002027820 */ /* 0x000fc80000410000 */
[----:B------:R-:W0:Y:S02]  /*cca0*/  F2F.F64.F32 R4, R2 ;  /* 0x0000000200047310 */ /* 0x000e240000201800 */
[----:B0-----:R-:W-:Y:S01]  /*ccb0*/  STG.E.128 desc[UR36][R16.64], R4 ;  /* 0x0000000410007986 */ /* 0x001fe2000c101d24 */
[----:B------:R-:W-:Y:S05]  /*ccc0*/  EXIT ;  /* 0x000000000000794d */ /* 0x000fea0003800000 */
.L_x_5736:
[----:B------:R-:W-:-:S09]  /*ccd0*/  UISETP.NE.AND UP0, UPT, UR4, 0xf, UPT ;  /* 0x0000000f0400788c */ /* 0x000fd2000bf05270 */
[----:B------:R-:W-:Y:S05]  /*cce0*/  BRA.U !UP0, `(.L_x_5738) ;  /* 0x0000000108e87547 */ /* 0x000fea000b800000 */
[----:B------:R-:W-:-:S09]  /*ccf0*/  UISETP.NE.AND UP0, UPT, UR4, 0x17, UPT ;  /* 0x000000170400788c */ /* 0x000fd2000bf05270 */
[----:B------:R-:W-:Y:S05]  /*cd00*/  BRA.U !UP0, `(.L_x_5739) ;  /* 0x0000000108907547 */ /* 0x000fea000b800000 */
[----:B------:R-:W-:-:S09]  /*cd10*/  UISETP.NE.AND UP0, UPT, UR4, 0x18, UPT ;  /* 0x000000180400788c */ /* 0x000fd2000bf05270 */
[----:B------:R-:W-:Y:S05]  /*cd20*/  BRA.U !UP0, `(.L_x_5740) ;  /* 0x0000000108447547 */ /* 0x000fea000b800000 */
.L_x_5717:
        /* <DEDUP_REMOVED lines=16> */
.L_x_5741:
[----:B------:R-:W-:Y:S05]  /*ce30*/  EXIT ;  /* 0x000000000000794d */ /* 0x000fea0003800000 */
.L_x_5740:
        /* <DEDUP_REMOVED lines=13> */
.L_x_5743:
[----:B------:R-:W-:Y:S05]  /*cf10*/  BSYNC.RECONVERGENT B0 ;  /* 0x0000000000007941 */ /* 0x000fea0003800200 */
.L_x_5742:
[----:B------:R-:W-:-:S05]  /*cf20*/  LOP3.LUT R3, R0, 0x80, R3, 0xf8, !PT ;  /* 0x0000008000037812 */ /* 0x000fca00078ef803 */
[----:B------:R-:W-:Y:S01]  /*cf30*/  STG.E.U8 desc[UR36][R16.64], R3 ;  /* 0x0000000310007986 */ /* 0x000fe2000c101124 */
[----:B------:R-:W-:Y:S05]  /*cf40*/  EXIT ;  /* 0x000000000000794d */ /* 0x000fea0003800000 */
.L_x_5739:
        /* <DEDUP_REMOVED lines=12> */
.L_x_5745:
[----:B------:R-:W-:Y:S01]  /*d010*/  HFMA2 R0, -RZ, RZ, 0, 7.569789886474609375e-06 ;  /* 0x0000007fff007431 */ /* 0x000fe200000001ff */
[----:B------:R-:W-:-:S04]  /*d020*/  ISETP.GT.U32.AND P0, PT, R2, 0x7f800000, PT ;  /* 0x7f8000000200780c */ /* 0x000fc80003f04070 */
[----:B------:R-:W-:-:S09]  /*d030*/  SEL R0, R0, 0x7c, P0 ;  /* 0x0000007c00007807 */ /* 0x000fd20000000000 */
.L_x_5746:
[----:B------:R-:W-:Y:S05]  /*d040*/  BSYNC.RECONVERGENT B0 ;  /* 0x0000000000007941 */ /* 0x000fea0003800200 */
.L_x_5744:
[----:B------:R-:W-:-:S04]  /*d050*/  SHF.R.U32.HI R3, RZ, 0x18, R3 ;  /* 0x00000018ff037819 */ /* 0x000fc80000011603 */
[----:B------:R-:W-:-:S05]  /*d060*/  LOP3.LUT R3, R0, 0x80, R3, 0xf8, !PT ;  /* 0x0000008000037812 */ /* 0x000fca00078ef803 */
[----:B------:R-:W-:Y:S01]  /*d070*/  STG.E.U8 desc[UR36][R16.64], R3 ;  /* 0x0000000310007986 */ /* 0x000fe2000c101124 */
[----:B------:R-:W-:Y:S05]  /*d080*/  EXIT ;  /* 0x000000000000794d */ /* 0x000fea0003800000 */
.L_x_5738:
[----:B------:R-:W-:-:S05]  /*d090*/  HADD2.F32 R0, -RZ, R2.H0_H0 ;  /* 0x20000002ff007230 */ /* 0x000fca0000004100 */
[----:B------:R-:W-:-:S05]  /*d0a0*/  F2FP.BF16.F32.PACK_AB R0, RZ, R0 ;  /* 0x00000000ff00723e */ /* 0x000fca00000010ff */
[----:B------:R-:W-:Y:S01]  /*d0b0*/  STG.E.U16 desc[UR36][R16.64], R0 ;  /* 0x0000000010007986 */ /* 0x000fe2000c101524 */
[----:B------:R-:W-:Y:S05]  /*d0c0*/  EXIT ;  /* 0x000000000000794d */ /* 0x000fea0003800000 */
.L_x_5747:
        /* <DEDUP_REMOVED lines=11> */
.L_x_7974:


//--------------------- .text._ZN2at6native27unrolled_elementwise_kernelIZZZNS0_60_GLOBAL__N__171e0b9f_22_ActivationEluKernel_cu_9e10b42f_306110elu_kernelERNS_18TensorIteratorBaseERKN3c106ScalarES8_S8_ENKUlvE_clEvENKUlvE1_clEvEUlNS5_4HalfEE_St5arrayIPcLm2EELi4E23TrivialOffsetCalculatorILi1EjESH_NS0_6memory12LoadWithCastILi1EEENSI_13StoreWithCastILi1EEEEEviT_T0_T2_T3_T4_T5_ --------------------------
	.section	.text._ZN2at6native27unrolled_elementwise_kernelIZZZNS0_60_GLOBAL__N__171e0b9f_22_ActivationEluKernel_cu_9e10b42f_306110elu_kernelERNS_18TensorIteratorBaseERKN3c106ScalarES8_S8_ENKUlvE_clEvENKUlvE1_clEvEUlNS5_4HalfEE_St5arrayIPcLm2EELi4E23TrivialOffsetCalculatorILi1EjESH_NS0_6memory12LoadWithCastILi1EEENSI_13StoreWithCastILi1EEEEEviT_T0_T2_T3_T4_T5_,"ax",@progbits
	.align	128
        .global         _ZN2at6native27unrolled_elementwise_kernelIZZZNS0_60_GLOBAL__N__171e0b9f_22_ActivationEluKernel_cu_9e10b42f_306110elu_kernelERNS_18TensorIteratorBaseERKN3c106ScalarES8_S8_ENKUlvE_clEvENKUlvE1_clEvEUlNS5_4HalfEE_St5arrayIPcLm2EELi4E23TrivialOffsetCalculatorILi1EjESH_NS0_6memory12LoadWithCastILi1EEENSI_13StoreWithCastILi1EEEEEviT_T0_T2_T3_T4_T5_
        .type           _ZN2at6native27unrolled_elementwise_kernelIZZZNS0_60_GLOBAL__N__171e0b9f_22_ActivationEluKernel_cu_9e10b42f_306110elu_kernelERNS_18TensorIteratorBaseERKN3c106ScalarES8_S8_ENKUlvE_clEvENKUlvE1_clEvEUlNS5_4HalfEE_St5arrayIPcLm2EELi4E23TrivialOffsetCalculatorILi1EjESH_NS0_6memory12LoadWithCastILi1EEENSI_13StoreWithCastILi1EEEEEviT_T0_T2_T3_T4_T5_,@function
        .size           _ZN2at6native27unrolled_elementwise_kernelIZZZNS0_60_GLOBAL__N__171e0b9f_22_ActivationEluKernel_cu_9e10b42f_306110elu_kernelERNS_18TensorIteratorBaseERKN3c106ScalarES8_S8_ENKUlvE_clEvENKUlvE1_clEvEUlNS5_4HalfEE_St5arrayIPcLm2EELi4E23TrivialOffsetCalculatorILi1EjESH_NS0_6memory12LoadWithCastILi1EEENSI_13StoreWithCastILi1EEEEEviT_T0_T2_T3_T4_T5_,(.L_x_7975 - _ZN2at6native27unrolled_elementwise_kernelIZZZNS0_60_GLOBAL__N__171e0b9f_22_ActivationEluKernel_cu_9e10b42f_306110elu_kernelERNS_18TensorIteratorBaseERKN3c106ScalarES8_S8_ENKUlvE_clEvENKUlvE1_clEvEUlNS5_4HalfEE_St5arrayIPcLm2EELi4E23TrivialOffsetCalculatorILi1EjESH_NS0_6memory12LoadWithCastILi1EEENSI_13StoreWithCastILi1EEEEEviT_T0_T2_T3_T4_T5_)
        .other          _ZN2at6native27unrolled_elementwise_kernelIZZZNS0_60_GLOBAL__N__171e0b9f_22_ActivationEluKernel_cu_9e10b42f_306110elu_kernelERNS_18TensorIteratorBaseERKN3c106ScalarES8_S8_ENKUlvE_clEvENKUlvE1_clEvEUlNS5_4HalfEE_St5arrayIPcLm2EELi4E23TrivialOffsetCalculatorILi1EjESH_NS0_6memory12LoadWithCastILi1EEENSI_13StoreWithCastILi1EEEEEviT_T0_T2_T3_T4_T5_,@"STO_CUDA_ENTRY STV_DEFAULT"
_ZN2at6native27unrolled_elementwise_kernelIZZZNS0_60_GLOBAL__N__171e0b9f_22_ActivationEluKernel_cu_9e10b42f_306110elu_kernelERNS_18TensorIteratorBaseERKN3c106ScalarES8_S8_ENKUlvE_clEvENKUlvE1_clEvEUlNS5_4HalfEE_St5arrayIPcLm2EELi4E23TrivialOffsetCalculatorILi1EjESH_NS0_6memory12LoadWithCastILi1EEENSI_13StoreWithCastILi1EEEEEviT_T0_T2_T3_T4_T5_:
.text._ZN2at6native27unrolled_elementwise_kernelIZZZNS0_60_GLOBAL__N__171e0b9f_22_ActivationEluKernel_cu_9e10b42f_306110elu_kernelERNS_18TensorIteratorBaseERKN3c106ScalarES8_S8_ENKUlvE_clEvENKUlvE1_clEvEUlNS5_4HalfEE_St5arrayIPcLm2EELi4E23TrivialOffsetCalculatorILi1EjESH_NS0_6memory12LoadWithCastILi1EEENSI_13StoreWithCastILi1EEEEEviT_T0_T2_T3_T4_T5_:
        /* <DEDUP_REMOVED lines=34> */
.L_x_5753:
[----:B------:R-:W2:Y:S02]  /*0220*/  LDG.E.U8 R2, desc[UR36][R2.64] ;  /* 0x0000002402027981 */ /* 0x000ea4000c1e1100 */
[----:B--2---:R-:W-:-:S04]  /*0230*/  I2FP.F32.U32 R0, R2 ;  /* 0x0000000200007245 */ /* 0x004fc80000201000 */
[----:B------:R-:W-:-:S04]  /*0240*/  F2FP.F16.F32.PACK_AB R0, RZ, R0 ;  /* 0x00000000ff00723e */ /* 0x000fc800000000ff */
[----:B------:R-:W-:Y:S01]  /*0250*/  PRMT R18, R0, 0x7610, R18 ;  /* 0x0000761000127816 */ /* 0x000fe20000000012 */
[----:B------:R-:W-:Y:S06]  /*0260*/  BRA `(.L_x_5755) ;  /* 0x0000000c00b47947 */ /* 0x000fec0003800000 */
.L_x_5752:
        /* <DEDUP_REMOVED lines=11> */
.L_x_5757:
[----:B------:R-:W2:Y:S02]  /*0320*/  LDG.E R2, desc[UR36][R2.64] ;  /* 0x0000002402027981 */ /* 0x000ea4000c1e1900 */
[----:B--2---:R-:W-:-:S04]  /*0330*/  I2FP.F32.S32 R0, R2 ;  /* 0x0000000200007245 */ /* 0x004fc80000201400 */
[----:B------:R-:W-:-:S04]  /*0340*/  F2FP.F16.F32.PACK_AB R0, RZ, R0 ;  /* 0x00000000ff00723e */ /* 0x000fc800000000ff */
[----:B------:R-:W-:Y:S01]  /*0350*/  PRMT R18, R0, 0x7610, R18 ;  /* 0x0000761000127816 */ /* 0x000fe20000000012 */
[----:B------:R-:W-:Y:S06]  /*0360*/  BRA `(.L_x_5755) ;  /* 0x0000000c00747947 */ /* 0x000fec0003800000 */
.L_x_5756:
[----:B------:R-:W2:Y:S02]  /*0370*/  LDG.E.U16 R2, desc[UR36][R2.64] ;  /* 0x0000002402027981 */ /* 0x000ea4000c1e1500 */
[----:B--2---:R-:W0:Y:S02]  /*0380*/  I2F.S16 R0, R2 ;  /* 0x0000000200007306 */ /* 0x004e240000101400 */
[----:B0-----:R-:W-:-:S04]  /*0390*/  F2FP.F16.F32.PACK_AB R0, RZ, R0 ;  /* 0x00000000ff00723e */ /* 0x001fc800000000ff */
[----:B------:R-:W-:Y:S01]  /*03a0*/  PRMT R18, R0, 0x7610, R18 ;  /* 0x0000761000127816 */ /* 0x000fe20000000012 */
[----:B------:R-:W-:Y:S06]  /*03b0*/  BRA `(.L_x_5755) ;  /* 0x0000000c00607947 */ /* 0x000fec0003800000 */
.L_x_5751:
        /* <DEDUP_REMOVED lines=9> */
.L_x_5759:
[----:B------:R1:W5:Y:S01]  /*0450*/  LDG.E.U16 R18, desc[UR36][R2.64] ;  /* 0x0000002402127981 */ /* 0x000362000c1e1500 */
[----:B------:R-:W-:Y:S05]  /*0460*/  BRA `(.L_x_5755) ;  /* 0x0000000c00347947 */ /* 0x000fea0003800000 */
.L_x_5758:
        /* <DEDUP_REMOVED lines=9> */
.L_x_5761:
[----:B------:R0:W5:Y:S01]  /*0500*/  LDG.E.U16 R18, desc[UR36][R2.64] ;  /* 0x0000002402127981 */ /* 0x000162000c1e1500 */
[----:B------:R-:W-:Y:S05]  /*0510*/  BRA `(.L_x_5755) ;  /* 0x0000000c00087947 */ /* 0x000fea0003800000 */
.L_x_5760:
        /* <DEDUP_REMOVED lines=9> */
.L_x_5750:
        /* <DEDUP_REMOVED lines=14> */
.L_x_5764:
        /* <DEDUP_REMOVED lines=9> */
.L_x_5763:
        /* <DEDUP_REMOVED lines=27> */
.L_x_5766:
        /* <DEDUP_REMOVED lines=14> */
.L_x_5765:
[----:B------:R-:W2:Y:S02]  /*09b0*/  LDG.E.U16 R0, desc[UR36][R2.64] ;  /* 0x0000002402007981 */ /* 0x000ea4000c1e1500 */
[----:B--2---:R-:W-:-:S05]  /*09c0*/  IMAD.U32 R0, R0, 0x10000, RZ ;  /* 0x0001000000007824 */ /* 0x004fca00078e00ff */
[----:B------:R-:W-:-:S04]  /*09d0*/  F2FP.F16.F32.PACK_AB R0, RZ, R0 ;  /* 0x00000000ff00723e */ /* 0x000fc800000000ff */
[----:B------:R-:W-:Y:S01]  /*09e0*/  PRMT R18, R0, 0x7610, R18 ;  /* 0x0000761000127816 */ /* 0x000fe20000000012 */
[----:B------:R-:W-:Y:S06]  /*09f0*/  BRA `(.L_x_5755) ;  /* 0x0000000400d07947 */ /* 0x000fec0003800000 */
.L_x_5762:
        /* <DEDUP_REMOVED lines=13> */
.L_x_5769:
        /* <DEDUP_REMOVED lines=21> */
.L_x_5773:
[----:B------:R-:W-:Y:S05]  /*0c20*/  BSYNC.RECONVERGENT B1 ;  /* 0x0000000000017941 */ /* 0x000fea0003800200 */
.L_x_5772:
[----:B------:R-:W-:Y:S01]  /*0c30*/  IMAD.SHL.U32 R0, R0, 0x100000, RZ ;  /* 0x0010000000007824 */ /* 0x000fe200078e00ff */
[----:B------:R-:W-:-:S04]  /*0c40*/  LEA R2, R2, 0x3b800000, 0x17 ;  /* 0x3b80000002027811 */ /* 0x000fc800078eb8ff */
[----:B------:R-:W-:-:S07]  /*0c50*/  LOP3.LUT R0, R2, R0, R7, 0xfe, !PT ;  /* 0x0000000002007212 */ /* 0x000fce00078efe07 */
.L_x_5771:
[----:B------:R-:W-:Y:S05]  /*0c60*/  BSYNC.RECONVERGENT B0 ;  /* 0x0000000000007941 */ /* 0x000fea0003800200 */
.L_x_5770:
[----:B------:R-:W-:-:S04]  /*0c70*/  F2FP.F16.F32.PACK_AB R0, RZ, R0 ;  /* 0x00000000ff00723e */ /* 0x000fc800000000ff */
[----:B------:R-:W-:Y:S01]  /*0c80*/  PRMT R18, R0, 0x7610, R18 ;  /* 0x0000761000127816 */ /* 0x000fe20000000012 */
[----:B------:R-:W-:Y:S06]  /*0c90*/  BRA `(.L_x_5755) ;  /* 0x0000000400287947 */ /* 0x000fec0003800000 */
.L_x_5768:
        /* <DEDUP_REMOVED lines=21> */
.L_x_5777:
[----:B------:R-:W-:Y:S05]  /*0df0*/  BSYNC.RECONVERGENT B1 ;  /* 0x0000000000017941 */ /* 0x000fea0003800200 */
.L_x_5776:
[----:B------:R-:W-:Y:S01]  /*0e00*/  IMAD.SHL.U32 R0, R0, 0x200000, RZ ;  /* 0x0020000000007824 */ /* 0x000fe200078e00ff */
[----:B------:R-:W-:-:S04]  /*0e10*/  LEA R2, R2, 0x37800000, 0x17 ;  /* 0x3780000002027811 */ /* 0x000fc800078eb8ff */
[----:B------:R-:W-:-:S07]  /*0e20*/  LOP3.LUT R0, R2, R0, R7, 0xfe, !PT ;  /* 0x0000000002007212 */ /* 0x000fce00078efe07 */
.L_x_5775:
[----:B------:R-:W-:Y:S05]  /*0e30*/  BSYNC.RECONVERGENT B0 ;  /* 0x0000000000007941 */ /* 0x000fea0003800200 */
.L_x_5774:
[----:B------:R-:W-:-:S04]  /*0e40*/  F2FP.F16.F32.PACK_AB R0, RZ, R0 ;  /* 0x00000000ff00723e */ /* 0x000fc800000000ff */
[----:B------:R-:W-:Y:S01]  /*0e50*/  PRMT R18, R0, 0x7610, R18 ;  /* 0x0000761000127816 */ /* 0x000fe20000000012 */
[----:B------:R-:W-:Y:S06]  /*0e60*/  BRA `(.L_x_5755) ;  /* 0x0000000000b47947 */ /* 0x000fec0003800000 */
.L_x_5767:
[----:B------:R-:W-:-:S09]  /*0e70*/  UISETP.NE.AND UP0, UPT, UR4, 0x1c, UPT ;  /* 0x0000001c0400788c */ /* 0x000fd2000bf05270 */
[----:B------:R-:W-:Y:S05]  /*0e80*/  BRA.U !UP0, `(.L_x_5778) ;  /* 0x00000001089c7547 */ /* 0x000fea000b800000 */
[----:B------:R-:W-:-:S09]  /*0e90*/  UISETP.NE.AND UP0, UPT, UR4, 0x1d, UPT ;  /* 0x0000001d0400788c */ /* 0x000fd2000bf05270 */
[----:B------:R-:W-:Y:S05]  /*0ea0*/  BRA.U !UP0, `(.L_x_5779) ;  /* 0x0000000108807547 */ /* 0x000fea000b800000 */
[----:B------:R-:W-:-:S09]  /*0eb0*/  UISETP.NE.AND UP0, UPT, UR4, 0x2c, UPT ;  /* 0x0000002c0400788c */ /* 0x000fd2000bf05270 */
[----:B------:R-:W-:Y:S05]  /*0ec0*/  BRA.U !UP0, `(.L_x_5780) ;  /* 0x0000000108487547 */ /* 0x000fea000b800000 */
.L_x_5754:
        /* <DEDUP_REMOVED lines=16> */
.L_x_5781:
[----:B------:R-:W-:Y:S01]  /*0fd0*/  PRMT R18, RZ, 0x7610, R18 ;  /* 0x00007610ff127816 */ /* 0x000fe20000000012 */
[----:B------:R-:W-:Y:S06]  /*0fe0*/  BRA `(.L_x_5755) ;  /* 0x0000000000547947 */ /* 0x000fec0003800000 */
.L_x_5780:
        /* <DEDUP_REMOVED lines=8> */
.L_x_5783:
[----:B------:R-:W-:Y:S05]  /*1070*/  BSYNC.RECONVERGENT B0 ;  /* 0x0000000000007941 */ /* 0x000fea0003800200 */
.L_x_5782:
[----:B------:R-:W-:-:S04]  /*1080*/  F2FP.F16.F32.PACK_AB R0, RZ, R0 ;  /* 0x00000000ff00723e */ /* 0x000fc800000000ff */
[----:B------:R-:W-:Y:S01]  /*1090*/  PRMT R18, R0, 0x7610, R18 ;  /* 0x0000761000127816 */ /* 0x000fe20000000012 */
[----:B------:R-:W-:Y:S06]  /*10a0*/  BRA `(.L_x_5755) ;  /* 0x0000000000247947 */ /* 0x000fec0003800000 */
.L_x_5779:
[----:B------:R-:W2:Y:S02]  /*10b0*/  LDG.E.64 R2, desc[UR36][R2.64] ;  /* 0x0000002402027981 */ /* 0x000ea4000c1e1b00 */
[----:B--2---:R-:W0:Y:S02]  /*10c0*/  I2F.U64 R0, R2 ;  /* 0x0000000200007312 */ /* 0x004e240000301000 */
[----:B0-----:R-:W-:-:S04]  /*10d0*/  F2FP.F16.F32.PACK_AB R0, RZ, R0 ;  /* 0x00000000ff00723e */ /* 0x001fc800000000ff */
[----:B------:R-:W-:Y:S01]  /*10e0*/  PRMT R18, R0, 0x7610, R18 ;  /* 0x0000761000127816 */ /* 0x000fe20000000012 */
[----:B------:R-:W-:Y:S06]  /*10f0*/  BRA `(.L_x_5755) ;  /* 0x0000000000107947 */ /* 0x000fec0003800000 */
.L_x_5778:
[----:B------:R-:W2:Y:S02]  /*1100*/  LDG.E R2, desc[UR36][R2.64] ;  /* 0x0000002402027981 */ /* 0x000ea4000c1e1900 */
[----:B--2---:R-:W-:-:S04]  /*1110*/  I2FP.F32.U32 R0, R2 ;  /* 0x0000000200007245 */ /* 0x004fc80000201000 */
[----:B------:R-:W-:-:S04]  /*1120*/  F2FP.F16.F32.PACK_AB R0, RZ, R0 ;  /* 0x00000000ff00723e */ /* 0x000fc800000000ff */
[----:B------:R-:W-:-:S07]  /*1130*/  PRMT R18, R0, 0x7610, R18 ;  /* 0x0000761000127816 */ /* 0x000fce0000000012 */
.L_x_5755:
[----:B------:R-:W-:-:S07]  /*1140*/  VIADD R19, R22, 0x80 ;  /* 0x0000008016137836 */ /* 0x000fce0000000000 */
.L_x_5749:
[----:B------:R-:W-:Y:S05]  /*1150*/  BSYNC.RECONVERGENT B6 ;  /* 0x0000000000067941 */ /* 0x000fea0003800200 */
.L_x_5748:
[----:B------:R-:W-:Y:S01]  /*1160*/  ISETP.GE.AND P0, PT, R19, R16, PT ;  /* 0x000000101300720c */ /* 0x000fe20003f06270 */
[----:B------:R-:W-:Y:S01]  /*1170*/  BSSY.RECONVERGENT B6, `(.L_x_5784) ;  /* 0x000010c000067945 */ /* 0x000fe20003800200 */
[----:B------:R-:W-:-:S11]  /*1180*/  PRMT R23, RZ, 0x7610, R23 ;  /* 0x00007610ff177816 */ /* 0x000fd60000000017 */
        /* <DEDUP_REMOVED lines=23> */
.L_x_5789:
[----:B------:R-:W2:Y:S02]  /*1300*/  LDG.E.U8 R2, desc[UR36][R2.64] ;  /* 0x0000002402027981 */ /* 0x000ea4000c1e1100 */
[----:B--2---:R-:W-:-:S04]  /*1310*/  I2FP.F32.U32 R0, R2 ;  /* 0x0000000200007245 */ /* 0x004fc80000201000 */
[----:B------:R-:W-:-:S04]  /*1320*/  F2FP.F16.F32.PACK_AB R0, RZ, R0 ;  /* 0x00000000ff00723e */ /* 0x000fc800000000ff */
[----:B------:R-:W-:Y:S01]  /*1330*/  PRMT R23, R0, 0x7610, R23 ;  /* 0x0000761000177816 */ /* 0x000fe20000000017 */
[----:B------:R-:W-:Y:S06]  /*1340*/  BRA `(.L_x_5791) ;  /* 0x0000000c00b47947 */ /* 0x000fec0003800000 */
.L_x_5788:
        /* <DEDUP_REMOVED lines=11> */
.L_x_5793:
[----:B------:R-:W2:Y:S02]  /*1400*/  LDG.E R2, desc[UR36][R2.64] ;  /* 0x0000002402027981 */ /* 0x000ea4000c1e1900 */
[----:B--2---:R-:W-:-:S04]  /*1410*/  I2FP.F32.S32 R0, R2 ;  /* 0x0000000200007245 */ /* 0x004fc80000201400 */
[----:B------:R-:W-:-:S04]  /*1420*/  F2FP.F16.F32.PACK_AB R0, RZ, R0 ;  /* 0x00000000ff00723e */ /* 0x000fc800000000ff */
[----:B------:R-:W-:Y:S01]  /*1430*/  PRMT R23, R0, 0x7610, R23 ;  /* 0x0000761000177816 */ /* 0x000fe20000000017 */
[----:B------:R-:W-:Y:S06]  /*1440*/  BRA `(.L_x_5791) ;  /* 0x0000000c00747947 */ /* 0x000fec0003800000 */
.L_x_5792:
[----:B------:R-:W2:Y:S02]  /*1450*/  LDG.E.U16 R2, desc[UR36][R2.64] ;  /* 0x0000002402027981 */ /* 0x000ea4000c1e1500 */
[----:B--2---:R-:W0:Y:S02]  /*1460*/  I2F.S16 R0, R2 ;  /* 0x0000000200007306 */ /* 0x004e240000101400 */
[----:B0-----:R-:W-:-:S04]  /*1470*/  F2FP.F16.F32.PACK_AB R0, RZ, R0 ;  /* 0x00000000ff00723e */ /* 0x001fc800000000ff */
[----:B------:R-:W-:Y:S01]  /*1480*/  PRMT R23, R0, 0x7610, R23 ;  /* 0x0000761000177816 */ /* 0x000fe20000000017 */
[----:B------:R-:W-:Y:S06]  /*1490*/  BRA `(.L_x_5791) ;  /* 0x0000000c00607947 */ /* 0x000fec0003800000 */
.L_x_5787:
        /* <DEDUP_REMOVED lines=9> */
.L_x_5795:
[----:B------:R0:W5:Y:S01]  /*1530*/  LDG.E.U16 R23, desc[UR36][R2.64] ;  /* 0x0000002402177981 */ /* 0x000162000c1e1500 */
[----:B------:R-:W-:Y:S05]  /*1540*/  BRA `(.L_x_5791) ;  /* 0x0000000c00347947 */ /* 0x000fea0003800000 */
.L_x_5794:
        /* <DEDUP_REMOVED lines=9> */
.L_x_5797:
[----:B------:R1:W5:Y:S01]  /*15e0*/  LDG.E.U16 R23, desc[UR36][R2.64] ;  /* 0x0000002402177981 */ /* 0x000362000c1e1500 */
[----:B------:R-:W-:Y:S05]  /*15f0*/  BRA `(.L_x_5791) ;  /* 0x0000000c00087947 */ /* 0x000fea0003800000 */
.L_x_5796:
        /* <DEDUP_REMOVED lines=9> */
.L_x_5786:
        /* <DEDUP_REMOVED lines=14> */
.L_x_5800:
        /* <DEDUP_REMOVED lines=9> */
.L_x_5799:
        /* <DEDUP_REMOVED lines=27> */
.L_x_5802:
        /* <DEDUP_REMOVED lines=14> */
.L_x_5801:
[----:B------:R-:W2:Y:S02]  /*1a90*/  LDG.E.U16 R0, desc[UR36][R2.64] ;  /* 0x0000002402007981 */ /* 0x000ea4000c1e1500 */
[----:B--2---:R-:W-:-:S05]  /*1aa0*/  IMAD.U32 R0, R0, 0x10000, RZ ;  /* 0x0001000000007824 */ /* 0x004fca00078e00ff */
[----:B------:R-:W-:-:S04]  /*1ab0*/  F2FP.F16.F32.PACK_AB R0, RZ, R0 ;  /* 0x00000000ff00723e */ /* 0x000fc800000000ff */
[----:B------:R-:W-:Y:S01]  /*1ac0*/  PRMT R23, R0, 0x7610, R23 ;  /* 0x0000761000177816 */ /* 0x000fe20000000017 */
[----:B------:R-:W-:Y:S06]  /*1ad0*/  BRA `(.L_x_5791) ;  /* 0x0000000400d07947 */ /* 0x000fec0003800000 */
.L_x_5798:
        /* <DEDUP_REMOVED lines=13> */
.L_x_5805:
        /* <DEDUP_REMOVED lines=21> */
.L_x_5809:
[----:B------:R-:W-:Y:S05]  /*1d00*/  BSYNC.RECONVERGENT B1 ;  /* 0x0000000000017941 */ /* 0x000fea0003800200 */
.L_x_5808:
[----:B------:R-:W-:Y:S01]  /*1d10*/  IMAD.SHL.U32 R0, R0, 0x100000, RZ ;  /* 0x0010000000007824 */ /* 0x000fe200078e00ff */
[----:B------:R-:W-:-:S04]  /*1d20*/  LEA R2, R2, 0x3b800000, 0x17 ;  /* 0x3b80000002027811 */ /* 0x000fc800078eb8ff */
[----:B------:R-:W-:-:S07]  /*1d30*/  LOP3.LUT R0, R2, R0, R7, 0xfe, !PT ;  /* 0x0000000002007212 */ /* 0x000fce00078efe07 */
.L_x_5807:
[----:B------:R-:W-:Y:S05]  /*1d40*/  BSYNC.RECONVERGENT B0 ;  /* 0x0000000000007941 */ /* 0x000fea0003800200 */
.L_x_5806:
[----:B------:R-:W-:-:S04]  /*1d50*/  F2FP.F16.F32.PACK_AB R0, RZ, R0 ;  /* 0x00000000ff00723e */ /* 0x000fc800000000ff */
[----:B------:R-:W-:Y:S01]  /*1d60*/  PRMT R23, R0, 0x7610, R23 ;  /* 0x0000761000177816 */ /* 0x000fe20000000017 */
[----:B------:R-:W-:Y:S06]  /*1d70*/  BRA `(.L_x_5791) ;  /* 0x0000000400287947 */ /* 0x000fec0003800000 */
.L_x_5804:
        /* <DEDUP_REMOVED lines=21> */
.L_x_5813:
[----:B------:R-:W-:Y:S05]  /*1ed0*/  BSYNC.RECONVERGENT B1 ;  /* 0x0000000000017941 */ /* 0x000fea0003800200 */
.L_x_5812:
[----:B------:R-:W-:Y:S01]  /*1ee0*/  IMAD.SHL.U32 R0, R0, 0x200000, RZ ;  /* 0x0020000000007824 */ /* 0x000fe200078e00ff */
[----:B------:R-:W-:-:S04]  /*1ef0*/  LEA R2, R2, 0x37800000, 0x17 ;  /* 0x3780000002027811 */ /* 0x000fc800078eb8ff */
[----:B------:R-:W-:-:S07]  /*1f00*/  LOP3.LUT R0, R2, R0, R7, 0xfe, !PT ;  /* 0x0000000002007212 */ /* 0x000fce00078efe07 */
.L_x_5811:
[----:B------:R-:W-:Y:S05]  /*1f10*/  BSYNC.RECONVERGENT B0 ;  /* 0x0000000000007941 */ /* 0x000fea0003800200 */
.L_x_5810:
[----:B------:R-:W-:-:S04]  /*1f20*/  F2FP.F16.F32.PACK_AB R0, RZ, R0 ;  /* 0x00000000ff00723e */ /* 0x000fc800000000ff */
[----:B------:R-:W-:Y:S01]  /*1f30*/  PRMT R23, R0, 0x7610, R23 ;  /* 0x0000761000177816 */ /* 0x000fe20000000017 */
[----:B------:R-:W-:Y:S06]  /*1f40*/  BRA `(.L_x_5791) ;  /* 0x0000000000b47947 */ /* 0x000fec0003800000 */
.L_x_5803:
        /* <DEDUP_REMOVED lines=14> */
.L_x_5817:
[----:B------:R-:W-:Y:S05]  /*2030*/  BSYNC.RECONVERGENT B0 ;  /* 0x0000000000007941 */ /* 0x000fea0003800200 */
.L_x_5816:
[----:B------:R-:W-:-:S04]  /*2040*/  F2FP.F16.F32.PACK_AB R0, RZ, R0 ;  /* 0x00000000ff00723e */ /* 0x000fc800000000ff */
[----:B------:R-:W-:Y:S01]  /*2050*/  PRMT R23, R0, 0x7610, R23 ;  /* 0x0000761000177816 */ /* 0x000fe20000000017 */
[----:B------:R-:W-:Y:S06]  /*2060*/  BRA `(.L_x_5791) ;  /* 0x00000000006c7947 */ /* 0x000fec0003800000 */
.L_x_5790:
        /* <DEDUP_REMOVED lines=16> */
.L_x_5818:
[----:B------:R-:W-:Y:S01]  /*2170*/  PRMT R23, RZ, 0x7610, R23 ;  /* 0x00007610ff177816 */ /* 0x000fe20000000017 */
[----:B------:R-:W-:Y:S06]  /*2180*/  BRA `(.L_x_5791) ;  /* 0x0000000000247947 */ /* 0x000fec0003800000 */
.L_x_5815:
[----:B------:R-:W2:Y:S02]  /*2190*/  LDG.E.64 R2, desc[UR36][R2.64] ;  /* 0x0000002402027981 */ /* 0x000ea4000c1e1b00 */
[----:B--2---:R-:W0:Y:S02]  /*21a0*/  I2F.U64 R0, R2 ;  /* 0x0000000200007312 */ /* 0x004e240000301000 */
[----:B0-----:R-:W-:-:S04]  /*21b0*/  F2FP.F16.F32.PACK_AB R0, RZ, R0 ;  /* 0x00000000ff00723e */ /* 0x001fc800000000ff */
[----:B------:R-:W-:Y:S01]  /*21c0*/  PRMT R23, R0, 0x7610, R23 ;  /* 0x0000761000177816 */ /* 0x000fe20000000017 */
[----:B------:R-:W-:Y:S06]  /*21d0*/  BRA `(.L_x_5791) ;  /* 0x0000000000107947 */ /* 0x000fec0003800000 */
.L_x_5814:
[----:B------:R-:W2:Y:S02]  /*21e0*/  LDG.E R2, desc[UR36][R2.64] ;  /* 0x0000002402027981 */ /* 0x000ea4000c1e1900 */
[----:B--2---:R-:W-:-:S04]  /*21f0*/  I2FP.F32.U32 R0, R2 ;  /* 0x0000000200007245 */ /* 0x004fc80000201000 */
[----:B------:R-:W-:-:S04]  /*2200*/  F2FP.F16.F32.PACK_AB R0, RZ, R0 ;  /* 0x00000000ff00723e */ /* 0x000fc800000000ff */
[----:B------:R-:W-:-:S07]  /*2210*/  PRMT R23, R0, 0x7610, R23 ;  /* 0x0000761000177816 */ /* 0x000fce0000000017 */
.L_x_5791:
[----:B------:R-:W-:-:S07]  /*2220*/  VIADD R19, R19, 0x80 ;  /* 0x0000008013137836 */ /* 0x000fce0000000000 */
.L_x_5785:
[----:B------:R-:W-:Y:S05]  /*2230*/  BSYNC.RECONVERGENT B6 ;  /* 0x0000000000067941 */ /* 0x000fea0003800200 */
.L_x_5784:
        /* <DEDUP_REMOVED lines=26> */
.L_x_5824:
[----:B------:R-:W2:Y:S02]  /*23e0*/  LDG.E.U8 R2, desc[UR36][R2.64] ;  /* 0x0000002402027981 */ /* 0x000ea4000c1e1100 */
[----:B--2---:R-:W-:-:S04]  /*23f0*/  I2FP.F32.U32 R0, R2 ;  /* 0x0000000200007245 */ /* 0x004fc80000201000 */
[----:B------:R-:W-:-:S04]  /*2400*/  F2FP.F16.F32.PACK_AB R0, RZ, R0 ;  /* 0x00000000ff00723e */ /* 0x000fc800000000ff */
[----:B------:R-:W-:Y:S01]  /*2410*/  PRMT R24, R0, 0x7610, R24 ;  /* 0x0000761000187816 */ /* 0x000fe20000000018 */
[----:B------:R-:W-:Y:S06]  /*2420*/  BRA `(.L_x_5826) ;  /* 0x0000000c00b47947 */ /* 0x000fec0003800000 */
.L_x_5823:
        /* <DEDUP_REMOVED lines=11> */
.L_x_5828:
[----:B------:R-:W2:Y:S02]  /*24e0*/  LDG.E R2, desc[UR36][R2.64] ;  /* 0x0000002402027981 */ /* 0x000ea4000c1e1900 */
[----:B--2---:R-:W-:-:S04]  /*24f0*/  I2FP.F32.S32 R0, R2 ;  /* 0x0000000200007245 */ /* 0x004fc80000201400 */
[----:B------:R-:W-:-:S04]  /*2500*/  F2FP.F16.F32.PACK_AB R0, RZ, R0 ;  /* 0x00000000ff00723e */ /* 0x000fc800000000ff */
[----:B------:R-:W-:Y:S01]  /*2510*/  PRMT R24, R0, 0x7610, R24 ;  /* 0x0000761000187816 */ /* 0x000fe20000000018 */
[----:B------:R-:W-:Y:S06]  /*2520*/  BRA `(.L_x_5826) ;  /* 0x0000000c00747947 */ /* 0x000fec0003800000 */
.L_x_5827:
[----:B------:R-:W2:Y:S02]  /*2530*/  LDG.E.U16 R2, desc[UR36][R2.64] ;  /* 0x0000002402027981 */ /* 0x000ea4000c1e1500 */
[----:B--2---:R-:W0:Y:S02]  /*2540*/  I2F.S16 R0, R2 ;  /* 0x0000000200007306 */ /* 0x004e240000101400 */
[----:B0-----:R-:W-:-:S04]  /*2550*/  F2FP.F16.F32.PACK_AB R0, RZ, R0 ;  /* 0x00000000ff00723e */ /* 0x001fc800000000ff */
[----:B------:R-:W-:Y:S01]  /*2560*/  PRMT R24, R0, 0x7610, R24 ;  /* 0x0000761000187816 */ /* 0x000fe20000000018 */
[----:B------:R-:W-:Y:S06]  /*2570*/  BRA `(.L_x_5826) ;  /* 0x0000000c00607947 */ /* 0x000fec0003800000 */
.L_x_5822:
        /* <DEDUP_REMOVED lines=9> */
.L_x_5830:
[----:B------:R0:W5:Y:S01]  /*2610*/  LDG.E.U16 R24, desc[UR36][R2.64] ;  /* 0x0000002402187981 */ /* 0x000162000c1e1500 */
[----:B------:R-:W-:Y:S05]  /*2620*/  BRA `(.L_x_5826) ;  /* 0x0000000c00347947 */ /* 0x000fea0003800000 */
.L_x_5829:
        /* <DEDUP_REMOVED lines=9> */
.L_x_5832:
[----:B------:R1:W5:Y:S01]  /*26c0*/  LDG.E.U16 R24, desc[UR36][R2.64] ;  /* 0x0000002402187981 */ /* 0x000362000c1e1500 */
[----:B------:R-:W-:Y:S05]  /*26d0*/  BRA `(.L_x_5826) ;  /* 0x0000000c00087947 */ /* 0x000fea0003800000 */
.L_x_5831:
        /* <DEDUP_REMOVED lines=9> */
.L_x_5821:
        /* <DEDUP_REMOVED lines=14> */
.L_x_5835:
        /* <DEDUP_REMOVED lines=9> */
.L_x_5834:
        /* <DEDUP_REMOVED lines=27> */
.L_x_5837:
        /* <DEDUP_REMOVED lines=14> */
.L_x_5836:
[----:B------:R-:W2:Y:S02]  /*2b70*/  LDG.E.U16 R0, desc[UR36][R2.64] ;  /* 0x0000002402007981 */ /* 0x000ea4000c1e1500 */
[----:B--2---:R-:W-:-:S05]  /*2b80*/  IMAD.U32 R0, R0, 0x10000, RZ ;  /* 0x0001000000007824 */ /* 0x004fca00078e00ff */
[----:B------:R-:W-:-:S04]  /*2b90*/  F2FP.F16.F32.PACK_AB R0, RZ, R0 ;  /* 0x00000000ff00723e */ /* 0x000fc800000000ff */
[----:B------:R-:W-:Y:S01]  /*2ba0*/  PRMT R24, R0, 0x7610, R24 ;  /* 0x0000761000187816 */ /* 0x000fe20000000018 */
[----:B------:R-:W-:Y:S06]  /*2bb0*/  BRA `(.L_x_5826) ;  /* 0x0000000400d07947 */ /* 0x000fec0003800000 */
.L_x_5833:
        /* <DEDUP_REMOVED lines=13> */
.L_x_5840:
        /* <DEDUP_REMOVED lines=21> */
.L_x_5844:
[----:B------:R-:W-:Y:S05]  /*2de0*/  BSYNC.RECONVERGENT B1 ;  /* 0x0000000000017941 */ /* 0x000fea0003800200 */
.L_x_5843:
[----:B------:R-:W-:Y:S01]  /*2df0*/  IMAD.SHL.U32 R0, R0, 0x100000, RZ ;  /* 0x0010000000007824 */ /* 0x000fe200078e00ff */
[----:B------:R-:W-:-:S04]  /*2e00*/  LEA R2, R2, 0x3b800000, 0x17 ;  /* 0x3b80000002027811 */ /* 0x000fc800078eb8ff */
[----:B------:R-:W-:-:S07]  /*2e10*/  LOP3.LUT R0, R2, R0, R7, 0xfe, !PT ;  /* 0x0000000002007212 */ /* 0x000fce00078efe07 */
.L_x_5842:
[----:B------:R-:W-:Y:S05]  /*2e20*/  BSYNC.RECONVERGENT B0 ;  /* 0x0000000000007941 */ /* 0x000fea0003800200 */
.L_x_5841:
[----:B------:R-:W-:-:S04]  /*2e30*/  F2FP.F16.F32.PACK_AB R0, RZ, R0 ;  /* 0x00000000ff00723e */ /* 0x000fc800000000ff */
[----:B------:R-:W-:Y:S01]  /*2e40*/  PRMT R24, R0, 0x7610, R24 ;  /* 0x0000761000187816 */ /* 0x000fe20000000018 */
[----:B------:R-:W-:Y:S06]  /*2e50*/  BRA `(.L_x_5826) ;  /* 0x0000000400287947 */ /* 0x000fec0003800000 */
.L_x_5839:
        /* <DEDUP_REMOVED lines=21> */
.L_x_5848:
[----:B------:R-:W-:Y:S05]  /*2fb0*/  BSYNC.RECONVERGENT B1 ;  /* 0x0000000000017941 */ /* 0x000fea0003800200 */
.L_x_5847:
[----:B------:R-:W-:Y:S01]  /*2fc0*/  IMAD.SHL.U32 R0, R0, 0x200000, RZ ;  /* 0x0020000000007824 */ /* 0x000fe200078e00ff */
[----:B------:R-:W-:-:S04]  /*2fd0*/  LEA R2, R2, 0x37800000, 0x17 ;  /* 0x3780000002027811 */ /* 0x000fc800078eb8ff */
[----:B------:R-:W-:-:S07]  /*2fe0*/  LOP3.LUT R0, R2, R0, R7, 0xfe, !PT ;  /* 0x0000000002007212 */ /* 0x000fce00078efe07 */
.L_x_5846:
[----:B------:R-:W-:Y:S05]  /*2ff0*/  BSYNC.RECONVERGENT B0 ;  /* 0x0000000000007941 */ /* 0x000fea0003800200 */
.L_x_5845:
[----:B------:R-:W-:-:S04]  /*3000*/  F2FP.F16.F32.PACK_AB R0, RZ, R0 ;  /* 0x00000000ff00723e */ /* 0x000fc800000000ff */
[----:B------:R-:W-:Y:S01]  /*3010*/  PRMT R24, R0, 0x7610, R24 ;  /* 0x0000761000187816 */ /* 0x000fe20000000018 */
[----:B------:R-:W-:Y:S06]  /*3020*/  BRA `(.L_x_5826) ;  /* 0x0000000000b47947 */ /* 0x000fec0003800000 */
.L_x_5838:
        /* <DEDUP_REMOVED lines=14> */
.L_x_5852:
[----:B------:R-:W-:Y:S05]  /*3110*/  BSYNC.RECONVERGENT B0 ;  /* 0x0000000000007941 */ /* 0x000fea0003800200 */
.L_x_5851:
[----:B------:R-:W-:-:S04]  /*3120*/  F2FP.F16.F32.PACK_AB R0, RZ, R0 ;  /* 0x00000000ff00723e */ /* 0x000fc800000000ff */
[----:B------:R-:W-:Y:S01]  /*3130*/  PRMT R24, R0, 0x7610, R24 ;  /* 0x0000761000187816 */ /* 0x000fe20000000018 */
[----:B------:R-:W-:Y:S06]  /*3140*/  BRA `(.L_x_5826) ;  /* 0x00000000006c7947 */ /* 0x000fec0003800000 */
.L_x_5825:
        /* <DEDUP_REMOVED lines=16> */
.L_x_5853:
[----:B------:R-:W-:Y:S01]  /*3250*/  PRMT R24, RZ, 0x7610, R24 ;  /* 0x00007610ff187816 */ /* 0x000fe20000000018 */
[----:B------:R-:W-:Y:S06]  /*3260*/  BRA `(.L_x_5826) ;  /* 0x0000000000247947 */ /* 0x000fec0003800000 */
.L_x_5850:
[----:B------:R-:W2:Y:S02]  /*3270*/  LDG.E.64 R2, desc[UR36][R2.64] ;  /* 0x0000002402027981 */ /* 0x000ea4000c1e1b00 */
[----:B--2---:R-:W0:Y:S02]  /*3280*/  I2F.U64 R0, R2 ;  /* 0x0000000200007312 */ /* 0x004e240000301000 */
[----:B0-----:R-:W-:-:S04]  /*3290*/  F2FP.F16.F32.PACK_AB R0, RZ, R0 ;  /* 0x00000000ff00723e */ /* 0x001fc800000000ff */
[----:B------:R-:W-:Y:S01]  /*32a0*/  PRMT R24, R0, 0x7610, R24 ;  /* 0x0000761000187816 */ /* 0x000fe20000000018 */
[----:B------:R-:W-:Y:S06]  /*32b0*/  BRA `(.L_x_5826) ;  /* 0x0000000000107947 */ /* 0x000fec0003800000 */
.L_x_5849:
[----:B------:R-:W2:Y:S02]  /*32c0*/  LDG.E R2, desc[UR36][R2.64] ;  /* 0x0000002402027981 */ /* 0x000ea4000c1e1900 */
[----:B--2---:R-:W-:-:S04]  /*32d0*/  I2FP.F32.U32 R0, R2 ;  /* 0x0000000200007245 */ /* 0x004fc80000201000 */
[----:B------:R-:W-:-:S04]  /*32e0*/  F2FP.F16.F32.PACK_AB R0, RZ, R0 ;  /* 0x00000000ff00723e */ /* 0x000fc800000000ff */
[----:B------:R-:W-:-:S07]  /*32f0*/  PRMT R24, R0, 0x7610, R24 ;  /* 0x0000761000187816 */ /* 0x000fce0000000018 */
.L_x_5826:
[----:B------:R-:W-:-:S07]  /*3300*/  VIADD R19, R19, 0x80 ;  /* 0x0000008013137836 */ /* 0x000fce0000000000 */
.L_x_5820:
[----:B------:R-:W-:Y:S05]  /*3310*/  BSYNC.RECONVERGENT B6 ;  /* 0x0000000000067941 */ /* 0x000fea0003800200 */
.L_x_5819:
        /* <DEDUP_REMOVED lines=25> */
.L_x_5859:
[----:B------:R-:W2:Y:S02]  /*34b0*/  LDG.E.U8 R2, desc[UR36][R2.64] ;  /* 0x0000002402027981 */ /* 0x000ea4000c1e1100 */
[----:B--2---:R-:W-:-:S04]  /*34c0*/  I2FP.F32.U32 R0, R2 ;  /* 0x0000000200007245 */ /* 0x004fc80000201000 */
[----:B------:R-:W-:Y:S01]  /*34d0*/  F2FP.F16.F32.PACK_AB R0, RZ, R0 ;  /* 0x00000000ff00723e */ /* 0x000fe200000000ff */
[----:B------:R-:W-:Y:S06]  /*34e0*/  BRA `(.L_x_5855) ;  /* 0x0000000c007c7947 */ /* 0x000fec0003800000 */
.L_x_5858:
        /* <DEDUP_REMOVED lines=10> */
.L_x_5862:
[----:B------:R-:W2:Y:S02]  /*3590*/  LDG.E R2, desc[UR36][R2.64] ;  /* 0x0000002402027981 */ /* 0x000ea4000c1e1900 */
[----:B--2---:R-:W-:-:S04]  /*35a0*/  I2FP.F32.S32 R0, R2 ;  /* 0x0000000200007245 */ /* 0x004fc80000201400 */
[----:B------:R-:W-:Y:S01]  /*35b0*/  F2FP.F16.F32.PACK_AB R0, RZ, R0 ;  /* 0x00000000ff00723e */ /* 0x000fe200000000ff */
[----:B------:R-:W-:Y:S06]  /*35c0*/  BRA `(.L_x_5855) ;  /* 0x0000000c00447947 */ /* 0x000fec0003800000 */
.L_x_5861:
[----:B------:R-:W2:Y:S02]  /*35d0*/  LDG.E.U16 R2, desc[UR36][R2.64] ;  /* 0x0000002402027981 */ /* 0x000ea4000c1e1500 */
[----:B--2---:R-:W0:Y:S02]  /*35e0*/  I2F.S16 R0, R2 ;  /* 0x0000000200007306 */ /* 0x004e240000101400 */
[----:B0-----:R-:W-:Y:S01]  /*35f0*/  F2FP.F16.F32.PACK_AB R0, RZ, R0 ;  /* 0x00000000ff00723e */ /* 0x001fe200000000ff */
[----:B------:R-:W-:Y:S06]  /*3600*/  BRA `(.L_x_5855) ;  /* 0x0000000c00347947 */ /* 0x000fec0003800000 */
.L_x_5857:
        /* <DEDUP_REMOVED lines=9> */
.L_x_5864:
[----:B------:R2:W5:Y:S01]  /*36a0*/  LDG.E.U16 R0, desc[UR36][R2.64] ;  /* 0x0000002402007981 */ /* 0x000562000c1e1500 */
[----:B------:R-:W-:Y:S05]  /*36b0*/  BRA `(.L_x_5855) ;  /* 0x0000000c00087947 */ /* 0x000fea0003800000 */
.L_x_5863:
        /* <DEDUP_REMOVED lines=9> */
.L_x_5866:
[----:B------:R3:W5:Y:S01]  /*3750*/  LDG.E.U16 R0, desc[UR36][R2.64] ;  /* 0x0000002402007981 */ /* 0x000762000c1e1500 */
[----:B------:R-:W-:Y:S05]  /*3760*/  BRA `(.L_x_5855) ;  /* 0x0000000800dc7947 */ /* 0x000fea0003800000 */
.L_x_5865:
        /* <DEDUP_REMOVED lines=8> */
.L_x_5856:
        /* <DEDUP_REMOVED lines=13> */
.L_x_5869:
        /* <DEDUP_REMOVED lines=8> */
.L_x_5868:
        /* <DEDUP_REMOVED lines=27> */
.L_x_5871:
        /* <DEDUP_REMOVED lines=13> */
.L_x_5870:
[----:B------:R-:W2:Y:S02]  /*3bc0*/  LDG.E.U16 R0, desc[UR36][R2.64] ;  /* 0x0000002402007981 */ /* 0x000ea4000c1e1500 */
[----:B--2---:R-:W-:-:S05]  /*3bd0*/  IMAD.U32 R0, R0, 0x10000, RZ ;  /* 0x0001000000007824 */ /* 0x004fca00078e00ff */
[----:B------:R-:W-:Y:S01]  /*3be0*/  F2FP.F16.F32.PACK_AB R0, RZ, R0 ;  /* 0x00000000ff00723e */ /* 0x000fe200000000ff */
[----:B------:R-:W-:Y:S06]  /*3bf0*/  BRA `(.L_x_5855) ;  /* 0x0000000400b87947 */ /* 0x000fec0003800000 */
.L_x_5867:
        /* <DEDUP_REMOVED lines=12> */
.L_x_5874:
        /* <DEDUP_REMOVED lines=21> */
.L_x_5878:
[----:B------:R-:W-:Y:S05]  /*3e10*/  BSYNC.RECONVERGENT B1 ;  /* 0x0000000000017941 */ /* 0x000fea0003800200 */
.L_x_5877:
[----:B------:R-:W-:Y:S01]  /*3e20*/  IMAD.SHL.U32 R0, R0, 0x100000, RZ ;  /* 0x0010000000007824 */ /* 0x000fe200078e00ff */
[----:B------:R-:W-:-:S04]  /*3e30*/  LEA R2, R2, 0x3b800000, 0x17 ;  /* 0x3b80000002027811 */ /* 0x000fc800078eb8ff */
[----:B------:R-:W-:-:S07]  /*3e40*/  LOP3.LUT R0, R2, R0, R7, 0xfe, !PT ;  /* 0x0000000002007212 */ /* 0x000fce00078efe07 */
.L_x_5876:
[----:B------:R-:W-:Y:S05]  /*3e50*/  BSYNC.RECONVERGENT B0 ;  /* 0x0000000000007941 */ /* 0x000fea0003800200 */
.L_x_5875:
[----:B------:R-:W-:Y:S01]  /*3e60*/  F2FP.F16.F32.PACK_AB R0, RZ, R0 ;  /* 0x00000000ff00723e */ /* 0x000fe200000000ff */
[----:B------:R-:W-:Y:S06]  /*3e70*/  BRA `(.L_x_5855) ;  /* 0x0000000400187947 */ /* 0x000fec0003800000 */
.L_x_5873:
        /* <DEDUP_REMOVED lines=21> */
.L_x_5882:
[----:B------:R-:W-:Y:S05]  /*3fd0*/  BSYNC.RECONVERGENT B1 ;  /* 0x0000000000017941 */ /* 0x000fea0003800200 */
.L_x_5881:
[----:B------:R-:W-:Y:S01]  /*3fe0*/  IMAD.SHL.U32 R0, R0, 0x200000, RZ ;  /* 0x0020000000007824 */ /* 0x000fe200078e00ff */
[----:B------:R-:W-:-:S04]  /*3ff0*/  LEA R2, R2, 0x37800000, 0x17 ;  /* 0x3780000002027811 */ /* 0x000fc800078eb8ff */
[----:B------:R-:W-:-:S07]  /*4000*/  LOP3.LUT R0, R2, R0, R7, 0xfe, !PT ;  /* 0x0000000002007212 */ /* 0x000fce00078efe07 */
.L_x_5880:
[----:B------:R-:W-:Y:S05]  /*4010*/  BSYNC.RECONVERGENT B0 ;  /* 0x0000000000007941 */ /* 0x000fea0003800200 */
.L_x_5879:
[----:B------:R-:W-:Y:S01]  /*4020*/  F2FP.F16.F32.PACK_AB R0, RZ, R0 ;  /* 0x00000000ff00723e */ /* 0x000fe200000000ff */
[----:B------:R-:W-:Y:S06]  /*4030*/  BRA `(.L_x_5855) ;  /* 0x0000000000a87947 */ /* 0x000fec0003800000 */
.L_x_5872:
        /* <DEDUP_REMOVED lines=14> */
.L_x_5886:
[----:B------:R-:W-:Y:S05]  /*4120*/  BSYNC.RECONVERGENT B0 ;  /* 0x0000000000007941 */ /* 0x000fea0003800200 */
.L_x_5885:
[----:B------:R-:W-:Y:S01]  /*4130*/  F2FP.F16.F32.PACK_AB R0, RZ, R0 ;  /* 0x00000000ff00723e */ /* 0x000fe200000000ff */
[----:B------:R-:W-:Y:S06]  /*4140*/  BRA `(.L_x_5855) ;  /* 0x0000000000647947 */ /* 0x000fec0003800000 */
.L_x_5860:
        /* <DEDUP_REMOVED lines=16> */
.L_x_5887:
[----:B------:R-:W-:Y:S01]  /*4250*/  PRMT R0, RZ, 0x7610, R0 ;  /* 0x00007610ff007816 */ /* 0x000fe20000000000 */
[----:B------:R-:W-:Y:S06]  /*4260*/  BRA `(.L_x_5855) ;  /* 0x00000000001c7947 */ /* 0x000fec0003800000 */
.L_x_5884:
[----:B------:R-:W2:Y:S02]  /*4270*/  LDG.E.64 R2, desc[UR36][R2.64] ;  /* 0x0000002402027981 */ /* 0x000ea4000c1e1b00 */
[----:B--2---:R-:W0:Y:S02]  /*4280*/  I2F.U64 R0, R2 ;  /* 0x0000000200007312 */ /* 0x004e240000301000 */
[----:B0-----:R-:W-:Y:S01]  /*4290*/  F2FP.F16.F32.PACK_AB R0, RZ, R0 ;  /* 0x00000000ff00723e */ /* 0x001fe200000000ff */
[----:B------:R-:W-:Y:S06]  /*42a0*/  BRA `(.L_x_5855) ;  /* 0x00000000000c7947 */ /* 0x000fec0003800000 */
.L_x_5883:
[----:B------:R-:W2:Y:S02]  /*42b0*/  LDG.E R2, desc[UR36][R2.64] ;  /* 0x0000002402027981 */ /* 0x000ea4000c1e1900 */
[----:B--2---:R-:W-:-:S04]  /*42c0*/  I2FP.F32.U32 R0, R2 ;  /* 0x0000000200007245 */ /* 0x004fc80000201000 */
[----:B------:R-:W-:-:S07]  /*42d0*/  F2FP.F16.F32.PACK_AB R0, RZ, R0 ;  /* 0x00000000ff00723e */ /* 0x000fce00000000ff */
.L_x_5855:
[----:B------:R-:W-:Y:S05]  /*42e0*/  BSYNC.RECONVERGENT B6 ;  /* 0x0000000000067941 */ /* 0x000fea0003800200 */
.L_x_5854:
[----:B------:R-:W-:Y:S01]  /*42f0*/  ISETP.GE.AND P0, PT, R22, R16, PT ;  /* 0x000000101600720c */ /* 0x000fe20003f06270 */
[----:B------:R-:W-:-:S12]  /*4300*/  BSSY.RECONVERGENT B0, `(.L_x_5888) ;  /* 0x0000027000007945 */ /* 0x000fd80003800200 */
[----:B------:R-:W-:Y:S05]  /*4310*/  @P0 BRA `(.L_x_5889) ;  /* 0x0000000000940947 */ /* 0x000fea0003800000 */
[----:B0123-5:R-:W-:Y:S01]  /*4320*/  HADD2.F32 R3, -RZ, R18.H0_H0 ;  /* 0x20000012ff037230 */ /* 0x02ffe20000004100 */
        /* <DEDUP_REMOVED lines=34> */
.L_x_5891:
[----:B------:R-:W-:Y:S05]  /*4550*/  BSYNC.RECONVERGENT B1 ;  /* 0x0000000000017941 */ /* 0x000fea0003800200 */
.L_x_5890:
[----:B------:R-:W-:-:S07]  /*4560*/  F2FP.F16.F32.PACK_AB R4, RZ, R4 ;  /* 0x00000004ff04723e */ /* 0x000fce00000000ff */
.L_x_5889:
[----:B------:R-:W-:Y:S05]  /*4570*/  BSYNC.RECONVERGENT B0 ;  /* 0x0000000000007941 */ /* 0x000fea0003800200 */
.L_x_5888:
[----:B------:R-:W-:Y:S01]  /*4580*/  VIADD R19, R22, 0x80 ;  /* 0x0000008016137836 */ /* 0x000fe20000000000 */
[----:B------:R-:W-:Y:S04]  /*4590*/  BSSY.RECONVERGENT B0, `(.L_x_5892) ;  /* 0x0000029000007945 */ /* 0x000fe80003800200 */
[----:B------:R-:W-:-:S13]  /*45a0*/  ISETP.GE.AND P1, PT, R19, R16, PT ;  /* 0x000000101300720c */ /* 0x000fda0003f26270 */
[----:B------:R-:W-:Y:S05]  /*45b0*/  @P1 BRA `(.L_x_5893) ;  /* 0x0000000000981947 */ /* 0x000fea0003800000 */
[----:B-----5:R-:W-:Y:S01]  /*45c0*/  HADD2.F32 R23, -RZ, R23.H0_H0 ;  /* 0x20000017ff177230 */ /* 0x020fe20000004100 */
[----:B------:R-:W-:Y:S04]  /*45d0*/  BSSY.RECONVERGENT B1, `(.L_x_5894) ;  /* 0x0000023000017945 */ /* 0x000fe80003800200 */
[----:B------:R-:W-:-:S13]  /*45e0*/  FSETP.GT.FTZ.AND P1, PT, R23, RZ, PT ;  /* 0x000000ff1700720b */ /* 0x000fda0003f34000 */
[----:B------:R-:W-:Y:S05]  /*45f0*/  @P1 BRA `(.L_x_5895) ;  /* 0x0000000000781947 */ /* 0x000fea0003800000 */
[----:B------:R-:W0:Y:S01]  /*4600*/  LDCU UR4, c[0x0][0x390] ;  /* 0x00007200ff0477ac */ /* 0x000e220008000800 */
[----:B------:R-:W-:Y:S02]  /*4610*/  IMAD.MOV.U32 R7, RZ, RZ, 0x3ab5ebe6 ;  /* 0x3ab5ebe6ff077424 */ /* 0x000fe400078e00ff */
[----:B0123--:R-:W-:Y:S01]  /*4620*/  FMUL.FTZ R2, R23, UR4 ;  /* 0x0000000417027c20 */ /* 0x00ffe20008410000 */
        /* <DEDUP_REMOVED lines=27> */
.L_x_5895:
[----:B------:R-:W4:Y:S02]  /*47e0*/  LDCU UR4, c[0x0][0x38c] ;  /* 0x00007180ff0477ac */ /* 0x000f240008000800 */
[----:B----4-:R-:W-:-:S07]  /*47f0*/  FMUL.FTZ R25, R23, UR4 ;  /* 0x0000000417197c20 */ /* 0x010fce0008410000 */
.L_x_5896:
[----:B------:R-:W-:Y:S05]  /*4800*/  BSYNC.RECONVERGENT B1 ;  /* 0x0000000000017941 */ /* 0x000fea0003800200 */
.L_x_5894:
[----:B------:R-:W-:-:S07]  /*4810*/  F2FP.F16.F32.PACK_AB R25, RZ, R25 ;  /* 0x00000019ff19723e */ /* 0x000fce00000000ff */
.L_x_5893:
[----:B------:R-:W-:Y:S05]  /*4820*/  BSYNC.RECONVERGENT B0 ;  /* 0x0000000000007941 */ /* 0x000fea0003800200 */
.L_x_5892:
[----:B0123--:R-:W-:Y:S01]  /*4830*/  VIADD R3, R22, 0x100 ;  /* 0x0000010016037836 */ /* 0x00ffe20000000000 */
        /* <DEDUP_REMOVED lines=37> */
.L_x_5900:
[----:B------:R-:W0:Y:S02]  /*4a90*/  LDCU UR4, c[0x0][0x38c] ;  /* 0x00007180ff0477ac */ /* 0x000e240008000800 */
[----:B0-----:R-:W-:-:S07]  /*4aa0*/  FMUL.FTZ R24, R24, UR4 ;  /* 0x0000000418187c20 */ /* 0x001fce0008410000 */
.L_x_5901:
[----:B------:R-:W-:Y:S05]  /*4ab0*/  BSYNC.RECONVERGENT B1 ;  /* 0x0000000000017941 */ /* 0x000fea0003800200 */
.L_x_5899:
[----:B------:R-:W-:-:S07]  /*4ac0*/  F2FP.F16.F32.PACK_AB R24, RZ, R24 ;  /* 0x00000018ff18723e */ /* 0x000fce00000000ff */
.L_x_5898:
[----:B------:R-:W-:Y:S05]  /*4ad0*/  BSYNC.RECONVERGENT B0 ;  /* 0x0000000000007941 */ /* 0x000fea0003800200 */
.L_x_5897:
        /* <DEDUP_REMOVED lines=38> */
.L_x_5905:
[----:B------:R-:W0:Y:S02]  /*4d40*/  LDCU UR4, c[0x0][0x38c] ;  /* 0x00007180ff0477ac */ /* 0x000e240008000800 */
[----:B0-----:R-:W-:-:S07]  /*4d50*/  FMUL.FTZ R23, R0, UR4 ;  /* 0x0000000400177c20 */ /* 0x001fce0008410000 */
.L_x_5906:
[----:B------:R-:W-:Y:S05]  /*4d60*/  BSYNC.RECONVERGENT B1 ;  /* 0x0000000000017941 */ /* 0x000fea0003800200 */
.L_x_5904:
[----:B------:R-:W-:-:S07]  /*4d70*/  F2FP.F16.F32.PACK_AB R23, RZ, R23 ;  /* 0x00000017ff17723e */ /* 0x000fce00000000ff */
.L_x_5903:
[----:B------:R-:W-:Y:S05]  /*4d80*/  BSYNC.RECONVERGENT B0 ;  /* 0x0000000000007941 */ /* 0x000fea0003800200 */
.L_x_5902:
        /* <DEDUP_REMOVED lines=21> */
[----:B------:R-:W-:Y:S02]  /*4ee0*/  HADD2.F32 R4, -RZ, R4.H0_H0 ;  /* 0x20000004ff047230 */ /* 0x000fe40000004100 */
[----:B------:R-:W-:Y:S02]  /*4ef0*/  IMAD.MOV.U32 R22, RZ, RZ, R19 ;  /* 0x000000ffff167224 */ /* 0x000fe400078e0013 */
[----:B------:R-:W0:Y:S02]  /*4f00*/  F2I.FTZ.TRUNC.NTZ R5, R4 ;  /* 0x0000000400057305 */ /* 0x000e24000021f100 */
[----:B0-----:R0:W-:Y:S01]  /*4f10*/  STG.E.U8 desc[UR36][R2.64], R5 ;  /* 0x0000000502007986 */ /* 0x0011e2000c101124 */
[----:B------:R-:W-:Y:S05]  /*4f20*/  BRA `(.L_x_5908) ;  /* 0x0000000c00d47947 */ /* 0x000fea0003800000 */
.L_x_5912:
[----:B------:R-:W-:Y:S02]  /*4f30*/  HADD2.F32 R5, -RZ, R4.H0_H0 ;  /* 0x20000004ff057230 */ /* 0x000fe40000004100 */
[----:B------:R-:W-:-:S04]  /*4f40*/  IMAD.MOV.U32 R22, RZ, RZ, R19 ;  /* 0x000000ffff167224 */ /* 0x000fc800078e0013 */
[----:B------:R-:W0:Y:S02]  /*4f50*/  F2I.S64.TRUNC R4, R5 ;  /* 0x0000000500047311 */ /* 0x000e24000020d900 */
[----:B0-----:R0:W-:Y:S01]  /*4f60*/  STG.E.U8 desc[UR36][R2.64], R4 ;  /* 0x0000000402007986 */ /* 0x0011e2000c101124 */
[----:B------:R-:W-:Y:S05]  /*4f70*/  BRA `(.L_x_5908) ;  /* 0x0000000c00c07947 */ /* 0x000fea0003800000 */
.L_x_5911:
[----:B------:R-:W-:-:S13]  /*4f80*/  ISETP.NE.AND P0, PT, R0, 0x2, PT ;  /* 0x000000020000780c */ /* 0x000fda0003f05270 */
[----:B------:R-:W-:Y:S05]  /*4f90*/  @!P0 BRA `(.L_x_5914) ;  /* 0x0000000000388947 */ /* 0x000fea0003800000 */
[----:B------:R-:W-:-:S13]  /*4fa0*/  ISETP.NE.AND P0, PT, R0, 0x3, PT ;  /* 0x000000030000780c */ /* 0x000fda0003f05270 */
[----:B------:R-:W-:Y:S05]  /*4fb0*/  @!P0 BRA `(.L_x_5915) ;  /* 0x00000000001c8947 */ /* 0x000fea0003800000 */
[----:B------:R-:W-:-:S13]  /*4fc0*/  ISETP.NE.AND P0, PT, R0, 0x4, PT ;  /* 0x000000040000780c */ /* 0x000fda0003f05270 */
[----:B------:R-:W-:Y:S05]  /*4fd0*/  @P0 BRA `(.L_x_5913) ;  /* 0x0000000800f80947 */ /* 0x000fea0003800000 */
[----:B------:R-:W-:Y:S02]  /*4fe0*/  HADD2.F32 R4, -RZ, R4.H0_H0 ;  /* 0x20000004ff047230 */ /* 0x000fe40000004100 */
[----:B------:R-:W-:-:S04]  /*4ff0*/  IMAD.MOV.U32 R22, RZ, RZ, R19 ;  /* 0x000000ffff167224 */ /* 0x000fc800078e0013 */
[----:B------:R-:W0:Y:S02]  /*5000*/  F2I.S64.TRUNC R4, R4 ;  /* 0x0000000400047311 */ /* 0x000e24000020d900 */
[----:B0-----:R0:W-:Y:S01]  /*5010*/  STG.E.64 desc[UR36][R2.64], R4 ;  /* 0x0000000402007986 */ /* 0x0011e2000c101b24 */
[----:B------:R-:W-:Y:S05]  /*5020*/  BRA `(.L_x_5908) ;  /* 0x0000000c00947947 */ /* 0x000fea0003800000 */
.L_x_5915:
[----:B------:R-:W-:Y:S02]  /*5030*/  HADD2.F32 R4, -RZ, R4.H0_H0 ;  /* 0x20000004ff047230 */ /* 0x000fe40000004100 */
[----:B------:R-:W-:Y:S02]  /*5040*/  IMAD.MOV.U32 R22, RZ, RZ, R19 ;  /* 0x000000ffff167224 */ /* 0x000fe400078e0013 */
[----:B------:R-:W0:Y:S02]  /*5050*/  F2I.FTZ.TRUNC.NTZ R5, R4 ;  /* 0x0000000400057305 */ /* 0x000e24000021f100 */
[----:B0-----:R0:W-:Y:S01]  /*5060*/  STG.E desc[UR36][R2.64], R5 ;  /* 0x0000000502007986 */ /* 0x0011e2000c101924 */
[----:B------:R-:W-:Y:S05]  /*5070*/  BRA `(.L_x_5908) ;  /* 0x0000000c00807947 */ /* 0x000fea0003800000 */
.L_x_5914:
[----:B------:R-:W-:Y:S02]  /*5080*/  HADD2.F32 R4, -RZ, R4.H0_H0 ;  /* 0x20000004ff047230 */ /* 0x000fe40000004100 */
[----:B------:R-:W-:Y:S02]  /*5090*/  IMAD.MOV.U32 R22, RZ, RZ, R19 ;  /* 0x000000ffff167224 */ /* 0x000fe400078e0013 */
[----:B------:R-:W0:Y:S02]  /*50a0*/  F2I.FTZ.TRUNC.NTZ R5, R4 ;  /* 0x0000000400057305 */ /* 0x000e24000021f100 */
[----:B0-----:R0:W-:Y:S01]  /*50b0*/  STG.E.U16 desc[UR36][R2.64], R5 ;  /* 0x0000000502007986 */ /* 0x0011e2000c101524 */
[----:B------:R-:W-:Y:S05]  /*50c0*/  BRA `(.L_x_5908) ;  /* 0x0000000c006c7947 */ /* 0x000fea0003800000 */
.L_x_5910:
[----:B------:R-:W-:-:S13]  /*50d0*/  ISETP.GT.AND P0, PT, R0, 0x6, PT ;  /* 0x000000060000780c */ /* 0x000fda0003f04270 */
[----:B------:R-:W-:Y:S05]  /*50e0*/  @P0 BRA `(.L_x_5916) ;  /* 0x00000000002c0947 */ /* 0x000fea0003800000 */
[----:B------:R-:W-:-:S13]  /*50f0*/  ISETP.NE.AND P0, PT, R0, 0x5, PT ;  /* 0x000000050000780c */ /* 0x000fda0003f05270 */
[----:B------:R-:W-:Y:S05]  /*5100*/  @!P0 BRA `(.L_x_5917) ;  /* 0x0000000000188947 */ /* 0x000fea0003800000 */
[----:B------:R-:W-:-:S13]  /*5110*/  ISETP.NE.AND P0, PT, R0, 0x6, PT ;  /* 0x000000060000780c */ /* 0x000fda0003f05270 */
[----:B------:R-:W-:Y:S05]  /*5120*/  @P0 BRA `(.L_x_5913) ;  /* 0x0000000800a40947 */ /* 0x000fea0003800000 */
[----:B------:R-:W-:Y:S02]  /*5130*/  HADD2.F32 R5, -RZ, R4.H0_H0 ;  /* 0x20000004ff057230 */ /* 0x000fe40000004100 */
[----:B------:R-:W-:-:S03]  /*5140*/  IMAD.MOV.U32 R22, RZ, RZ, R19 ;  /* 0x000000ffff167224 */ /* 0x000fc600078e0013 */
[----:B------:R0:W-:Y:S01]  /*5150*/  STG.E desc[UR36][R2.64], R5 ;  /* 0x0000000502007986 */ /* 0x0001e2000c101924 */
[----:B------:R-:W-:Y:S05]  /*5160*/  BRA `(.L_x_5908) ;  /* 0x0000000c00447947 */ /* 0x000fea0003800000 */
.L_x_5917:
[----:B------:R0:W-:Y:S01]  /*5170*/  STG.E.U16 desc[UR36][R2.64], R4 ;  /* 0x0000000402007986 */ /* 0x0001e2000c101524 */
[----:B------:R-:W-:Y:S01]  /*5180*/  IMAD.MOV.U32 R22, RZ, RZ, R19 ;  /* 0x000000ffff167224 */ /* 0x000fe200078e0013 */
[----:B------:R-:W-:Y:S06]  /*5190*/  BRA `(.L_x_5908) ;  /* 0x0000000c00387947 */ /* 0x000fec0003800000 */
.L_x_5916:
[----:B------:R-:W-:-:S13]  /*51a0*/  ISETP.NE.AND P0, PT, R0, 0x7, PT ;  /* 0x000000070000780c */ /* 0x000fda0003f05270 */
[----:B------:R-:W-:Y:S05]  /*51b0*/  @!P0 BRA `(.L_x_5918) ;  /* 0x00000000003c8947 */ /* 0x000fea0003800000 */
[----:B------:R-:W-:-:S13]  /*51c0*/  ISETP.NE.AND P0, PT, R0, 0x8, PT ;  /* 0x000000080000780c */ /* 0x000fda0003f05270 */
[----:B------:R-:W-:Y:S05]  /*51d0*/  @!P0 BRA `(.L_x_5919) ;  /* 0x00000000001c8947 */ /* 0x000fea0003800000 */
[----:B------:R-:W-:-:S13]  /*51e0*/  ISETP.NE.AND P0, PT, R0, 0x9, PT ;  /* 0x000000090000780c */ /* 0x000fda0003f05270 */
[----:B------:R-:W-:Y:S05]  /*51f0*/  @P0 BRA `(.L_x_5913) ;  /* 0x0000000800700947 */ /* 0x000fea0003800000 */
[----:B------:R-:W-:Y:S02]  /*5200*/  HADD2.F32 R4, -RZ, R4.H0_H0 ;  /* 0x20000004ff047230 */ /* 0x000fe40000004100 */
[----:B------:R-:W-:Y:S02]  /*5210*/  IMAD.MOV.U32 R5, RZ, RZ, RZ ;  /* 0x000000ffff057224 */ /* 0x000fe400078e00ff */
[----:B------:R-:W-:-:S03]  /*5220*/  IMAD.MOV.U32 R22, RZ, RZ, R19 ;  /* 0x000000ffff167224 */ /* 0x000fc600078e0013 */
[----:B------:R0:W-:Y:S01]  /*5230*/  STG.E.64 desc[UR36][R2.64], R4 ;  /* 0x0000000402007986 */ /* 0x0001e2000c101b24 */
[----:B------:R-:W-:Y:S05]  /*5240*/  BRA `(.L_x_5908) ;  /* 0x0000000c000c7947 */ /* 0x000fea0003800000 */
.L_x_5919:
[----:B------:R-:W-:Y:S02]  /*5250*/  HADD2.F32 R0, -RZ, R4.H0_H0 ;  /* 0x20000004ff007230 */ /* 0x000fe40000004100 */
[----:B------:R-:W-:-:S03]  /*5260*/  IMAD.MOV.U32 R22, RZ, RZ, R19 ;  /* 0x000000ffff167224 */ /* 0x000fc600078e0013 */
[----:B------:R-:W-:-:S04]  /*5270*/  F2FP.F16.F32.PACK_AB R0, RZ, R0 ;  /* 0x00000000ff00723e */ /* 0x000fc800000000ff */
[----:B------:R-:W-:-:S05]  /*5280*/  PRMT R0, R0, 0x5410, RZ ;  /* 0x0000541000007816 */ /* 0x000fca00000000ff */
[----:B------:R0:W-:Y:S01]  /*5290*/  STG.E desc[UR36][R2.64], R0 ;  /* 0x0000000002007986 */ /* 0x0001e2000c101924 */
[----:B------:R-:W-:Y:S05]  /*52a0*/  BRA `(.L_x_5908) ;  /* 0x0000000800f47947 */ /* 0x000fea0003800000 */
.L_x_5918:
[----:B------:R-:W-:Y:S02]  /*52b0*/  HADD2.F32 R4, -RZ, R4.H0_H0 ;  /* 0x20000004ff047230 */ /* 0x000fe40000004100 */
[----:B------:R-:W-:-:S03]  /*52c0*/  IMAD.MOV.U32 R22, RZ, RZ, R19 ;  /* 0x000000ffff167224 */ /* 0x000fc600078e0013 */
[----:B------:R-:W-:-:S06]  /*52d0*/  FMUL.FTZ R4, R4, 1 ;  /* 0x3f80000004047820 */ /* 0x000fcc0000410000 */
[----:B------:R-:W0:Y:S02]  /*52e0*/  F2F.F64.F32 R4, R4 ;  /* 0x0000000400047310 */ /* 0x000e240000201800 */
[----:B0-----:R0:W-:Y:S01]  /*52f0*/  STG.E.64 desc[UR36][R2.64], R4 ;  /* 0x0000000402007986 */ /* 0x0011e2000c101b24 */
[----:B------:R-:W-:Y:S05]  /*5300*/  BRA `(.L_x_5908) ;  /* 0x0000000800dc7947 */ /* 0x000fea0003800000 */
.L_x_5909:
        /* <DEDUP_REMOVED lines=10> */
[----:B------:R-:W-:-:S04]  /*53b0*/  FSETP.NEU.FTZ.AND P0, PT, R4, RZ, PT ;  /* 0x000000ff0400720b */ /* 0x000fc80003f1d000 */
[----:B------:R-:W-:-:S05]  /*53c0*/  SEL R5, RZ, 0x1, !P0 ;  /* 0x00000001ff057807 */ /* 0x000fca0004000000 */
[----:B------:R0:W-:Y:S01]  /*53d0*/  STG.E.U8 desc[UR36][R2.64], R5 ;  /* 0x0000000502007986 */ /* 0x0001e2000c101124 */
[----:B------:R-:W-:Y:S05]  /*53e0*/  BRA `(.L_x_5908) ;  /* 0x0000000800a47947 */ /* 0x000fea0003800000 */
.L_x_5922:
[----:B------:R-:W-:Y:S01]  /*53f0*/  HADD2.F32 R4, -RZ, R4.H0_H0 ;  /* 0x20000004ff047230 */ /* 0x000fe20000004100 */
[----:B------:R-:W-:Y:S01]  /*5400*/  CS2R R6, SRZ ;  /* 0x0000000000067805 */ /* 0x000fe2000001ff00 */
[----:B------:R-:W-:-:S03]  /*5410*/  IMAD.MOV.U32 R22, RZ, RZ, R19 ;  /* 0x000000ffff167224 */ /* 0x000fc600078e0013 */
[----:B------:R-:W-:-:S06]  /*5420*/  FMUL.FTZ R4, R4, 1 ;  /* 0x3f80000004047820 */ /* 0x000fcc0000410000 */
[----:B------:R-:W0:Y:S02]  /*5430*/  F2F.F64.F32 R4, R4 ;  /* 0x0000000400047310 */ /* 0x000e240000201800 */
[----:B0-----:R0:W-:Y:S01]  /*5440*/  STG.E.128 desc[UR36][R2.64], R4 ;  /* 0x0000000402007986 */ /* 0x0011e2000c101d24 */
[----:B------:R-:W-:Y:S05]  /*5450*/  BRA `(.L_x_5908) ;  /* 0x0000000800887947 */ /* 0x000fea0003800000 */
.L_x_5921:
        /* <DEDUP_REMOVED lines=19> */
.L_x_5926:
[----:B------:R-:W-:Y:S05]  /*5590*/  BSYNC.RECONVERGENT B0 ;  /* 0x0000000000007941 */ /* 0x000fea0003800200 */
.L_x_5925:
[----:B------:R-:W-:Y:S01]  /*55a0*/  LOP3.LUT R5, R0, 0x80, R5, 0xf8, !PT ;  /* 0x0000008000057812 */ /* 0x000fe200078ef805 */
[----:B------:R-:W-:-:S04]  /*55b0*/  IMAD.MOV.U32 R22, RZ, RZ, R19 ;  /* 0x000000ffff167224 */ /* 0x000fc800078e0013 */
[----:B------:R0:W-:Y:S01]  /*55c0*/  STG.E.U8 desc[UR36][R2.64], R5 ;  /* 0x0000000502007986 */ /* 0x0001e2000c101124 */
[----:B------:R-:W-:Y:S05]  /*55d0*/  BRA `(.L_x_5908) ;  /* 0x0000000800287947 */ /* 0x000fea0003800000 */
.L_x_5924:
        /* <DEDUP_REMOVED lines=15> */
.L_x_5928:
[----:B------:R-:W-:Y:S05]  /*56d0*/  BSYNC.RECONVERGENT B0 ;  /* 0x0000000000007941 */ /* 0x000fea0003800200 */
.L_x_5927:
[----:B------:R-:W-:Y:S01]  /*56e0*/  LOP3.LUT R5, R0, 0x80, R5, 0xf8, !PT ;  /* 0x0000008000057812 */ /* 0x000fe200078ef805 */
[----:B------:R-:W-:-:S04]  /*56f0*/  IMAD.MOV.U32 R22, RZ, RZ, R19 ;  /* 0x000000ffff167224 */ /* 0x000fc800078e0013 */
[----:B------:R0:W-:Y:S01]  /*5700*/  STG.E.U8 desc[UR36][R2.64], R5 ;  /* 0x0000000502007986 */ /* 0x0001e2000c101124 */
[----:B------:R-:W-:Y:S05]  /*5710*/  BRA `(.L_x_5908) ;  /* 0x0000000400d87947 */ /* 0x000fea0003800000 */
.L_x_5923:
[----:B------:R-:W-:Y:S02]  /*5720*/  HADD2.F32 R0, -RZ, R4.H0_H0 ;  /* 0x20000004ff007230 */ /* 0x000fe40000004100 */
[----:B------:R-:W-:-:S03]  /*5730*/  IMAD.MOV.U32 R22, RZ, RZ, R19 ;  /* 0x000000ffff167224 */ /* 0x000fc600078e0013 */
[----:B------:R-:W-:-:S05]  /*5740*/  F2FP.BF16.F32.PACK_AB R0, RZ, R0 ;  /* 0x00000000ff00723e */ /* 0x000fca00000010ff */
[----:B------:R0:W-:Y:S01]  /*5750*/  STG.E.U16 desc[UR36][R2.64], R0 ;  /* 0x0000000002007986 */ /* 0x0001e2000c101524 */
[----:B------:R-:W-:Y:S05]  /*5760*/  BRA `(.L_x_5908) ;  /* 0x0000000400c47947 */ /* 0x000fea0003800000 */
.L_x_5920:
        /* <DEDUP_REMOVED lines=10> */
[----:B------:R-:W0:Y:S02]  /*5810*/  F2I.FTZ.U32.TRUNC.NTZ R5, R5 ;  /* 0x0000000500057305 */ /* 0x000e24000021f000 */
[----:B0-----:R1:W-:Y:S01]  /*5820*/  STG.E.U16 desc[UR36][R2.64], R5 ;  /* 0x0000000502007986 */ /* 0x0013e2000c101524 */
[----:B------:R-:W-:Y:S05]  /*5830*/  BRA `(.L_x_5908) ;  /* 0x0000000400907947 */ /* 0x000fea0003800000 */
.L_x_5931:
        /* <DEDUP_REMOVED lines=13> */
.L_x_5934:
[----:B------:R-:W-:-:S04]  /*5910*/  SHF.R.U32.HI R0, RZ, 0x14, R5 ;  /* 0x00000014ff007819 */ /* 0x000fc80000011605 */
[----:B------:R-:W-:-:S04]  /*5920*/  LOP3.LUT R0, R0, 0x1, RZ, 0xc0, !PT ;  /* 0x0000000100007812 */ /* 0x000fc800078ec0ff */
[----:B------:R-:W-:-:S04]  /*5930*/  IADD3 R0, PT, PT, R5, 0x487ffff, R0 ;  /* 0x0487ffff05007810 */ /* 0x000fc80007ffe000 */
[----:B------:R-:W-:-:S04]  /*5940*/  SHF.R.U32.HI R0, RZ, 0x14, R0 ;  /* 0x00000014ff007819 */ /* 0x000fc80000011600 */
[----:B------:R-:W-:-:S07]  /*5950*/  LOP3.LUT R4, R0, 0xff, RZ, 0xc0, !PT ;  /* 0x000000ff00047812 */ /* 0x000fce00078ec0ff */
.L_x_5935:
[----:B------:R-:W-:-:S04]  /*5960*/  SHF.R.U32.HI R5, RZ, 0x18, R5 ;  /* 0x00000018ff057819 */ /* 0x000fc80000011605 */
[----:B------:R-:W-:-:S04]  /*5970*/  LOP3.LUT R4, R4, 0x80, R5, 0xf8, !PT ;  /* 0x0000008004047812 */ /* 0x000fc800078ef805 */
[----:B------:R-:W-:-:S07]  /*5980*/  PRMT R0, R4, 0x7610, R0 ;  /* 0x0000761004007816 */ /* 0x000fce0000000000 */
.L_x_5933:
[----:B------:R-:W-:Y:S05]  /*5990*/  BSYNC.RECONVERGENT B0 ;  /* 0x0000000000007941 */ /* 0x000fea0003800200 */
.L_x_5932:
[----:B------:R2:W-:Y:S01]  /*59a0*/  STG.E.U8 desc[UR36][R2.64], R0 ;  /* 0x0000000002007986 */ /* 0x0005e2000c101124 */
[----:B------:R-:W-:Y:S01]  /*59b0*/  IMAD.MOV.U32 R22, RZ, RZ, R19 ;  /* 0x000000ffff167224 */ /* 0x000fe200078e0013 */
[----:B------:R-:W-:Y:S06]  /*59c0*/  BRA `(.L_x_5908) ;  /* 0x00000004002c7947 */ /* 0x000fec0003800000 */
.L_x_5930:
        /* <DEDUP_REMOVED lines=13> */
.L_x_5938:
[----:B------:R-:W-:-:S04]  /*5aa0*/  SHF.R.U32.HI R0, RZ, 0x15, R5 ;  /* 0x00000015ff007819 */ /* 0x000fc80000011605 */
[----:B------:R-:W-:-:S04]  /*5ab0*/  LOP3.LUT R0, R0, 0x1, RZ, 0xc0, !PT ;  /* 0x0000000100007812 */ /* 0x000fc800078ec0ff */
[----:B------:R-:W-:-:S04]  /*5ac0*/  IADD3 R0, PT, PT, R5, 0x88fffff, R0 ;  /* 0x088fffff05007810 */ /* 0x000fc80007ffe000 */
[----:B------:R-:W-:-:S04]  /*5ad0*/  SHF.R.U32.HI R0, RZ, 0x15, R0 ;  /* 0x00000015ff007819 */ /* 0x000fc80000011600 */
[----:B------:R-:W-:-:S07]  /*5ae0*/  LOP3.LUT R4, R0, 0xff, RZ, 0xc0, !PT ;  /* 0x000000ff00047812 */ /* 0x000fce00078ec0ff */
.L_x_5939:
[----:B------:R-:W-:-:S04]  /*5af0*/  SHF.R.U32.HI R5, RZ, 0x18, R5 ;  /* 0x00000018ff057819 */ /* 0x000fc80000011605 */
[----:B------:R-:W-:-:S04]  /*5b00*/  LOP3.LUT R4, R4, 0x80, R5, 0xf8, !PT ;  /* 0x0000008004047812 */ /* 0x000fc800078ef805 */
[----:B------:R-:W-:-:S07]  /*5b10*/  PRMT R0, R4, 0x7610, R0 ;  /* 0x0000761004007816 */ /* 0x000fce0000000000 */
.L_x_5937:
[----:B------:R-:W-:Y:S05]  /*5b20*/  BSYNC.RECONVERGENT B0 ;  /* 0x0000000000007941 */ /* 0x000fea0003800200 */
.L_x_5936:
[----:B------:R3:W-:Y:S01]  /*5b30*/  STG.E.U8 desc[UR36][R2.64], R0 ;  /* 0x0000000002007986 */ /* 0x0007e2000c101124 */
[----:B------:R-:W-:Y:S01]  /*5b40*/  IMAD.MOV.U32 R22, RZ, RZ, R19 ;  /* 0x000000ffff167224 */ /* 0x000fe200078e0013 */
[----:B------:R-:W-:Y:S06]  /*5b50*/  BRA `(.L_x_5908) ;  /* 0x0000000000c87947 */ /* 0x000fec0003800000 */
.L_x_5929:
[----:B------:R-:W-:-:S13]  /*5b60*/  ISETP.NE.AND P0, PT, R0, 0x1c, PT ;  /* 0x0000001c0000780c */ /* 0x000fda0003f05270 */
[----:B------:R-:W-:Y:S05]  /*5b70*/  @!P0 BRA `(.L_x_5940) ;  /* 0x0000000000b08947 */ /* 0x000fea0003800000 */
[----:B------:R-:W-:-:S13]  /*5b80*/  ISETP.NE.AND P0, PT, R0, 0x1d, PT ;  /* 0x0000001d0000780c */ /* 0x000fda0003f05270 */
[----:B------:R-:W-:Y:S05]  /*5b90*/  @!P0 BRA `(.L_x_5941) ;  /* 0x0000000000948947 */ /* 0x000fea0003800000 */
[----:B------:R-:W-:-:S13]  /*5ba0*/  ISETP.NE.AND P0, PT, R0, 0x2c, PT ;  /* 0x0000002c0000780c */ /* 0x000fda0003f05270 */
[----:B------:R-:W-:Y:S05]  /*5bb0*/  @!P0 BRA `(.L_x_5942) ;  /* 0x0000000000488947 */ /* 0x000fea0003800000 */
.L_x_5913:
        /* <DEDUP_REMOVED lines=16> */
.L_x_5943:
[----:B------:R-:W-:Y:S01]  /*5cc0*/  IMAD.MOV.U32 R22, RZ, RZ, R19 ;  /* 0x000000ffff167224 */ /* 0x000fe200078e0013 */
[----:B------:R-:W-:Y:S06]  /*5cd0*/  BRA `(.L_x_5908) ;  /* 0x0000000000687947 */ /* 0x000fec0003800000 */
.L_x_5942:
[----:B------:R-:W-:Y:S02]  /*5ce0*/  HADD2.F32 R5, -RZ, R4.H0_H0 ;  /* 0x20000004ff057230 */ /* 0x000fe40000004100 */
        /* <DEDUP_REMOVED lines=16> */
.L_x_5941:
[----:B------:R-:W-:Y:S02]  /*5df0*/  HADD2.F32 R4, -RZ, R4.H0_H0 ;  /* 0x20000004ff047230 */ /* 0x000fe40000004100 */
[----:B------:R-:W-:-:S04]  /*5e00*/  IMAD.MOV.U32 R22, RZ, RZ, R19 ;  /* 0x000000ffff167224 */ /* 0x000fc800078e0013 */
[----:B------:R-:W0:Y:S02]  /*5e10*/  F2I.U64.TRUNC R4, R4 ;  /* 0x0000000400047311 */ /* 0x000e24000020d800 */
[----:B0-----:R0:W-:Y:S01]  /*5e20*/  STG.E.64 desc[UR36][R2.64], R4 ;  /* 0x0000000402007986 */ /* 0x0011e2000c101b24 */
[----:B------:R-:W-:Y:S05]  /*5e30*/  BRA `(.L_x_5908) ;  /* 0x0000000000107947 */ /* 0x000fea0003800000 */
.L_x_5940:
[----:B------:R-:W-:Y:S02]  /*5e40*/  HADD2.F32 R4, -RZ, R4.H0_H0 ;  /* 0x20000004ff047230 */ /* 0x000fe40000004100 */
[----:B------:R-:W-:Y:S02]  /*5e50*/  IMAD.MOV.U32 R22, RZ, RZ, R19 ;  /* 0x000000ffff167224 */ /* 0x000fe400078e0013 */
[----:B------:R-:W0:Y:S02]  /*5e60*/  F2I.FTZ.U32.TRUNC.NTZ R5, R4 ;  /* 0x0000000400057305 */ /* 0x000e24000021f000 */
[----:B0-----:R4:W-:Y:S03]  /*5e70*/  STG.E desc[UR36][R2.64], R5 ;  /* 0x0000000502007986 */ /* 0x0019e6000c101924 */
.L_x_5908:
[----:B------:R-:W-:Y:S05]  /*5e80*/  BSYNC.RECONVERGENT B6 ;  /* 0x0000000000067941 */ /* 0x000fea0003800200 */
.L_x_5907:
        /* <DEDUP_REMOVED lines=25> */
.L_x_5949:
[----:B------:R-:W-:-:S06]  /*6020*/  HADD2.F32 R5, -RZ, R25.H0_H0 ;  /* 0x20000019ff057230 */ /* 0x000fcc0000004100 */
[----:B------:R-:W0:Y:S02]  /*6030*/  F2I.S64.TRUNC R4, R5 ;  /* 0x0000000500047311 */ /* 0x000e24000020d900 */
[----:B0-----:R0:W-:Y:S01]  /*6040*/  STG.E.U8 desc[UR36][R2.64], R4 ;  /* 0x0000000402007986 */ /* 0x0011e2000c101124 */
[----:B------:R-:W-:Y:S05]  /*6050*/  BRA `(.L_x_5951) ;  /* 0x0000000c006c7947 */ /* 0x000fea0003800000 */
.L_x_5948:
        /* <DEDUP_REMOVED lines=10> */
.L_x_5953:
[----:B------:R-:W-:-:S06]  /*6100*/  HADD2.F32 R25, -RZ, R25.H0_H0 ;  /* 0x20000019ff197230 */ /* 0x000fcc0000004100 */
[----:B------:R-:W0:Y:S02]  /*6110*/  F2I.FTZ.TRUNC.NTZ R25, R25 ;  /* 0x0000001900197305 */ /* 0x000e24000021f100 */
[----:B0-----:R0:W-:Y:S01]  /*6120*/  STG.E desc[UR36][R2.64], R25 ;  /* 0x0000001902007986 */ /* 0x0011e2000c101924 */
[----:B------:R-:W-:Y:S05]  /*6130*/  BRA `(.L_x_5951) ;  /* 0x0000000c00347947 */ /* 0x000fea0003800000 */
.L_x_5952:
[----:B------:R-:W-:-:S06]  /*6140*/  HADD2.F32 R25, -RZ, R25.H0_H0 ;  /* 0x20000019ff197230 */ /* 0x000fcc0000004100 */
[----:B------:R-:W0:Y:S02]  /*6150*/  F2I.FTZ.TRUNC.NTZ R25, R25 ;  /* 0x0000001900197305 */ /* 0x000e24000021f100 */
[----:B0-----:R0:W-:Y:S01]  /*6160*/  STG.E.U16 desc[UR36][R2.64], R25 ;  /* 0x0000001902007986 */ /* 0x0011e2000c101524 */
[----:B------:R-:W-:Y:S05]  /*6170*/  BRA `(.L_x_5951) ;  /* 0x0000000c00247947 */ /* 0x000fea0003800000 */
.L_x_5947:
        /* <DEDUP_REMOVED lines=9> */
.L_x_5955:
[----:B------:R0:W-:Y:S01]  /*6210*/  STG.E.U16 desc[UR36][R2.64], R25 ;  /* 0x0000001902007986 */ /* 0x0001e2000c101524 */
[----:B------:R-:W-:Y:S05]  /*6220*/  BRA `(.L_x_5951) ;  /* 0x0000000800f87947 */ /* 0x000fea0003800000 */
.L_x_5954:
        /* <DEDUP_REMOVED lines=10> */
.L_x_5957:
[----:B------:R-:W-:-:S05]  /*62d0*/  HADD2.F32 R0, -RZ, R25.H0_H0 ;  /* 0x20000019ff007230 */ /* 0x000fca0000004100 */
[----:B------:R-:W-:-:S04]  /*62e0*/  F2FP.F16.F32.PACK_AB R0, RZ, R0 ;  /* 0x00000000ff00723e */ /* 0x000fc800000000ff */
[----:B------:R-:W-:-:S05]  /*62f0*/  PRMT R0, R0, 0x5410, RZ ;  /* 0x0000541000007816 */ /* 0x000fca00000000ff */
[----:B------:R0:W-:Y:S01]  /*6300*/  STG.E desc[UR36][R2.64], R0 ;  /* 0x0000000002007986 */ /* 0x0001e2000c101924 */
[----:B------:R-:W-:Y:S05]  /*6310*/  BRA `(.L_x_5951) ;  /* 0x0000000800bc7947 */ /* 0x000fea0003800000 */
.L_x_5956:
[----:B------:R-:W-:-:S05]  /*6320*/  HADD2.F32 R4, -RZ, R25.H0_H0 ;  /* 0x20000019ff047230 */ /* 0x000fca0000004100 */
[----:B------:R-:W-:-:S06]  /*6330*/  FMUL.FTZ R4, R4, 1 ;  /* 0x3f80000004047820 */ /* 0x000fcc0000410000 */
[----:B------:R-:W0:Y:S02]  /*6340*/  F2F.F64.F32 R4, R4 ;  /* 0x0000000400047310 */ /* 0x000e240000201800 */
[----:B0-----:R0:W-:Y:S01]  /*6350*/  STG.E.64 desc[UR36][R2.64], R4 ;  /* 0x0000000402007986 */ /* 0x0011e2000c101b24 */
[----:B------:R-:W-:Y:S05]  /*6360*/  BRA `(.L_x_5951) ;  /* 0x0000000800a87947 */ /* 0x000fea0003800000 */
.L_x_5946:
        /* <DEDUP_REMOVED lines=14> */
.L_x_5961:
        /* <DEDUP_REMOVED lines=18> */
.L_x_5964:
[----:B------:R-:W-:-:S04]  /*6570*/  SHF.R.U32.HI R5, RZ, 0x18, R5 ;  /* 0x00000018ff057819 */ /* 0x000fc80000011605 */
[----:B------:R-:W-:-:S07]  /*6580*/  LOP3.LUT R0, R0, 0x80, R5, 0xf8, !PT ;  /* 0x0000008000007812 */ /* 0x000fce00078ef805 */
.L_x_5963:
[----:B------:R-:W-:Y:S05]  /*6590*/  BSYNC.RECONVERGENT B0 ;  /* 0x0000000000007941 */ /* 0x000fea0003800200 */
.L_x_5962:
[----:B------:R0:W-:Y:S01]  /*65a0*/  STG.E.U8 desc[UR36][R2.64], R0 ;  /* 0x0000000002007986 */ /* 0x0001e2000c101124 */
[----:B------:R-:W-:Y:S05]  /*65b0*/  BRA `(.L_x_5951) ;  /* 0x0000000800147947 */ /* 0x000fea0003800000 */
.L_x_5960:
        /* <DEDUP_REMOVED lines=18> */
.L_x_5967:
[----:B------:R-:W-:-:S04]  /*66e0*/  SHF.R.U32.HI R5, RZ, 0x18, R5 ;  /* 0x00000018ff057819 */ /* 0x000fc80000011605 */
[----:B------:R-:W-:-:S07]  /*66f0*/  LOP3.LUT R0, R0, 0x80, R5, 0xf8, !PT ;  /* 0x0000008000007812 */ /* 0x000fce00078ef805 */
.L_x_5966:
[----:B------:R-:W-:Y:S05]  /*6700*/  BSYNC.RECONVERGENT B0 ;  /* 0x0000000000007941 */ /* 0x000fea0003800200 */
.L_x_5965:
[----:B------:R0:W-:Y:S01]  /*6710*/  STG.E.U8 desc[UR36][R2.64], R0 ;  /* 0x0000000002007986 */ /* 0x0001e2000c101124 */
[----:B------:R-:W-:Y:S05]  /*6720*/  BRA `(.L_x_5951) ;  /* 0x0000000400b87947 */ /* 0x000fea0003800000 */
.L_x_5959:
        /* <DEDUP_REMOVED lines=22> */
.L_x_5969:
[----:B------:R-:W-:-:S06]  /*6890*/  HADD2.F32 R4, -RZ, R25.H0_H0 ;  /* 0x20000019ff047230 */ /* 0x000fcc0000004100 */
[----:B------:R-:W0:Y:S02]  /*68a0*/  F2I.U64.TRUNC R4, R4 ;  /* 0x0000000400047311 */ /* 0x000e24000020d800 */
[----:B0-----:R0:W-:Y:S01]  /*68b0*/  STG.E.64 desc[UR36][R2.64], R4 ;  /* 0x0000000402007986 */ /* 0x0011e2000c101b24 */
[----:B------:R-:W-:Y:S05]  /*68c0*/  BRA `(.L_x_5951) ;  /* 0x0000000400507947 */ /* 0x000fea0003800000 */
.L_x_5968:
[----:B------:R-:W-:-:S06]  /*68d0*/  HADD2.F32 R25, -RZ, R25.H0_H0 ;  /* 0x20000019ff197230 */ /* 0x000fcc0000004100 */
[----:B------:R-:W0:Y:S02]  /*68e0*/  F2I.FTZ.U32.TRUNC.NTZ R25, R25 ;  /* 0x0000001900197305 */ /* 0x000e24000021f000 */
[----:B0-----:R0:W-:Y:S01]  /*68f0*/  STG.E desc[UR36][R2.64], R25 ;  /* 0x0000001902007986 */ /* 0x0011e2000c101924 */
[----:B------:R-:W-:Y:S05]  /*6900*/  BRA `(.L_x_5951) ;  /* 0x0000000400407947 */ /* 0x000fea0003800000 */
.L_x_5958:
        /* <DEDUP_REMOVED lines=11> */
.L_x_5971:
[----:B------:R-:W-:Y:S01]  /*69c0*/  HADD2.F32 R25, -RZ, R25.H0_H0 ;  /* 0x20000019ff197230 */ /* 0x000fe20000004100 */
[----:B------:R-:W-:-:S04]  /*69d0*/  CS2R R6, SRZ ;  /* 0x0000000000067805 */ /* 0x000fc8000001ff00 */
[----:B------:R-:W-:-:S06]  /*69e0*/  FMUL.FTZ R4, R25, 1 ;  /* 0x3f80000019047820 */ /* 0x000fcc0000410000 */
[----:B------:R-:W0:Y:S02]  /*69f0*/  F2F.F64.F32 R4, R4 ;  /* 0x0000000400047310 */ /* 0x000e240000201800 */
[----:B0-----:R3:W-:Y:S01]  /*6a00*/  STG.E.128 desc[UR36][R2.64], R4 ;  /* 0x0000000402007986 */ /* 0x0017e2000c101d24 */
[----:B------:R-:W-:Y:S05]  /*6a10*/  BRA `(.L_x_5951) ;  /* 0x0000000000fc7947 */ /* 0x000fea0003800000 */
.L_x_5970:
[----:B------:R-:W-:-:S13]  /*6a20*/  ISETP.NE.AND P0, PT, R0, 0xf, PT ;  /* 0x0000000f0000780c */ /* 0x000fda0003f05270 */
[----:B------:R-:W-:Y:S05]  /*6a30*/  @!P0 BRA `(.L_x_5972) ;  /* 0x0000000000e88947 */ /* 0x000fea0003800000 */
[----:B------:R-:W-:-:S13]  /*6a40*/  ISETP.NE.AND P0, PT, R0, 0x17, PT ;  /* 0x000000170000780c */ /* 0x000fda0003f05270 */
[----:B------:R-:W-:Y:S05]  /*6a50*/  @!P0 BRA `(.L_x_5973) ;  /* 0x0000000000908947 */ /* 0x000fea0003800000 */
[----:B------:R-:W-:-:S13]  /*6a60*/  ISETP.NE.AND P0, PT, R0, 0x18, PT ;  /* 0x000000180000780c */ /* 0x000fda0003f05270 */
[----:B------:R-:W-:Y:S05]  /*6a70*/  @!P0 BRA `(.L_x_5974) ;  /* 0x0000000000448947 */ /* 0x000fea0003800000 */
.L_x_5950:
        /* <DEDUP_REMOVED lines=16> */
.L_x_5975:
[----:B------:R-:W-:Y:S05]  /*6b80*/  BRA `(.L_x_5951) ;  /* 0x0000000000a07947 */ /* 0x000fea0003800000 */
.L_x_5974:
        /* <DEDUP_REMOVED lines=13> */
.L_x_5977:
[----:B------:R-:W-:Y:S05]  /*6c60*/  BSYNC.RECONVERGENT B0 ;  /* 0x0000000000007941 */ /* 0x000fea0003800200 */
.L_x_5976:
[----:B------:R-:W-:-:S05]  /*6c70*/  LOP3.LUT R5, R0, 0x80, R5, 0xf8, !PT ;  /* 0x0000008000057812 */ /* 0x000fca00078ef805 */
[----:B------:R2:W-:Y:S01]  /*6c80*/  STG.E.U8 desc[UR36][R2.64], R5 ;  /* 0x0000000502007986 */ /* 0x0005e2000c101124 */
[----:B------:R-:W-:Y:S05]  /*6c90*/  BRA `(.L_x_5951) ;  /* 0x00000000005c7947 */ /* 0x000fea0003800000 */
.L_x_5973:
        /* <DEDUP_REMOVED lines=12> */
.L_x_5979:
[----:B------:R-:W-:Y:S01]  /*6d60*/  IMAD.MOV.U32 R0, RZ, RZ, 0x7f ;  /* 0x0000007fff007424 */ /* 0x000fe200078e00ff */
[----:B------:R-:W-:-:S04]  /*6d70*/  ISETP.GT.U32.AND P0, PT, R4, 0x7f800000, PT ;  /* 0x7f8000000400780c */ /* 0x000fc80003f04070 */
[----:B------:R-:W-:-:S09]  /*6d80*/  SEL R0, R0, 0x7c, P0 ;  /* 0x0000007c00007807 */ /* 0x000fd20000000000 */
.L_x_5980:
[----:B------:R-:W-:Y:S05]  /*6d90*/  BSYNC.RECONVERGENT B0 ;  /* 0x0000000000007941 */ /* 0x000fea0003800200 */
.L_x_5978:
[----:B------:R-:W-:-:S04]  /*6da0*/  SHF.R.U32.HI R5, RZ, 0x18, R5 ;  /* 0x00000018ff057819 */ /* 0x000fc80000011605 */
[----:B------:R-:W-:-:S05]  /*6db0*/  LOP3.LUT R5, R0, 0x80, R5, 0xf8, !PT ;  /* 0x0000008000057812 */ /* 0x000fca00078ef805 */
[----:B------:R1:W-:Y:S01]  /*6dc0*/  STG.E.U8 desc[UR36][R2.64], R5 ;  /* 0x0000000502007986 */ /* 0x0003e2000c101124 */
[----:B------:R-:W-:Y:S05]  /*6dd0*/  BRA `(.L_x_5951) ;  /* 0x00000000000c7947 */ /* 0x000fea0003800000 */
.L_x_5972:
[----:B------:R-:W-:-:S05]  /*6de0*/  HADD2.F32 R0, -RZ, R25.H0_H0 ;  /* 0x20000019ff007230 */ /* 0x000fca0000004100 */
[----:B------:R-:W-:-:S05]  /*6df0*/  F2FP.BF16.F32.PACK_AB R0, RZ, R0 ;  /* 0x00000000ff00723e */ /* 0x000fca00000010ff */
[----:B------:R0:W-:Y:S02]  /*6e00*/  STG.E.U16 desc[UR36][R2.64], R0 ;  /* 0x0000000002007986 */ /* 0x0001e4000c101524 */
.L_x_5951:
        /* <DEDUP_REMOVED lines=25> */
.L_x_5984:
[----:B------:R-:W-:-:S06]  /*6fa0*/  HADD2.F32 R5, -RZ, R24.H0_H0 ;  /* 0x20000018ff057230 */ /* 0x000fcc0000004100 */
[----:B------:R-:W0:Y:S02]  /*6fb0*/  F2I.S64.TRUNC R4, R5 ;  /* 0x0000000500047311 */ /* 0x000e24000020d900 */
[----:B0-----:R3:W-:Y:S01]  /*6fc0*/  STG.E.U8 desc[UR36][R2.64], R4 ;  /* 0x0000000402007986 */ /* 0x0017e2000c101124 */
[----:B------:R-:W-:Y:S05]  /*6fd0*/  BRA `(.L_x_5986) ;  /* 0x0000000c006c7947 */ /* 0x000fea0003800000 */
.L_x_5983:
        /* <DEDUP_REMOVED lines=10> */
.L_x_5988:
[----:B------:R-:W-:-:S04]  /*7080*/  HADD2.F32 R24, -RZ, R24.H0_H0 ;  /* 0x20000018ff187230 */ /* 0x000fc80000004100 */
[----:B------:R-:W0:Y:S02]  /*7090*/  F2I.FTZ.TRUNC.NTZ R5, R24 ;  /* 0x0000001800057305 */ /* 0x000e24000021f100 */
[----:B0-----:R2:W-:Y:S01]  /*70a0*/  STG.E desc[UR36][R2.64], R5 ;  /* 0x0000000502007986 */ /* 0x0015e2000c101924 */
[----:B------:R-:W-:Y:S05]  /*70b0*/  BRA `(.L_x_5986) ;  /* 0x0000000c00347947 */ /* 0x000fea0003800000 */
.L_x_5987:
[----:B------:R-:W-:-:S04]  /*70c0*/  HADD2.F32 R24, -RZ, R24.H0_H0 ;  /* 0x20000018ff187230 */ /* 0x000fc80000004100 */
[----:B------:R-:W0:Y:S02]  /*70d0*/  F2I.FTZ.TRUNC.NTZ R5, R24 ;  /* 0x0000001800057305 */ /* 0x000e24000021f100 */
[----:B0-----:R0:W-:Y:S01]  /*70e0*/  STG.E.U16 desc[UR36][R2.64], R5 ;  /* 0x0000000502007986 */ /* 0x0011e2000c101524 */
[----:B------:R-:W-:Y:S05]  /*70f0*/  BRA `(.L_x_5986) ;  /* 0x0000000c00247947 */ /* 0x000fea0003800000 */
.L_x_5982:
        /* <DEDUP_REMOVED lines=9> */
.L_x_5990:
[----:B------:R0:W-:Y:S01]  /*7190*/  STG.E.U16 desc[UR36][R2.64], R24 ;  /* 0x0000001802007986 */ /* 0x0001e2000c101524 */
[----:B------:R-:W-:Y:S05]  /*71a0*/  BRA `(.L_x_5986) ;  /* 0x0000000800f87947 */ /* 0x000fea0003800000 */
.L_x_5989:
        /* <DEDUP_REMOVED lines=10> */
.L_x_5992:
[----:B------:R-:W-:-:S05]  /*7250*/  HADD2.F32 R0, -RZ, R24.H0_H0 ;  /* 0x20000018ff007230 */ /* 0x000fca0000004100 */
[----:B------:R-:W-:-:S04]  /*7260*/  F2FP.F16.F32.PACK_AB R0, RZ, R0 ;  /* 0x00000000ff00723e */ /* 0x000fc800000000ff */
[----:B------:R-:W-:-:S05]  /*7270*/  PRMT R0, R0, 0x5410, RZ ;  /* 0x0000541000007816 */ /* 0x000fca00000000ff */
[----:B------:R0:W-:Y:S01]  /*7280*/  STG.E desc[UR36][R2.64], R0 ;  /* 0x0000000002007986 */ /* 0x0001e2000c101924 */
[----:B------:R-:W-:Y:S05]  /*7290*/  BRA `(.L_x_5986) ;  /* 0x0000000800bc7947 */ /* 0x000fea0003800000 */
.L_x_5991:
[----:B------:R-:W-:-:S05]  /*72a0*/  HADD2.F32 R4, -RZ, R24.H0_H0 ;  /* 0x20000018ff047230 */ /* 0x000fca0000004100 */
[----:B------:R-:W-:-:S06]  /*72b0*/  FMUL.FTZ R4, R4, 1 ;  /* 0x3f80000004047820 */ /* 0x000fcc0000410000 */
[----:B------:R-:W0:Y:S02]  /*72c0*/  F2F.F64.F32 R4, R4 ;  /* 0x0000000400047310 */ /* 0x000e240000201800 */
[----:B0-----:R0:W-:Y:S01]  /*72d0*/  STG.E.64 desc[UR36][R2.64], R4 ;  /* 0x0000000402007986 */ /* 0x0011e2000c101b24 */
[----:B------:R-:W-:Y:S05]  /*72e0*/  BRA `(.L_x_5986) ;  /* 0x0000000800a87947 */ /* 0x000fea0003800000 */
.L_x_5981:
        /* <DEDUP_REMOVED lines=14> */
.L_x_5996:
        /* <DEDUP_REMOVED lines=18> */
.L_x_5999:
[----:B------:R-:W-:-:S04]  /*74f0*/  SHF.R.U32.HI R5, RZ, 0x18, R5 ;  /* 0x00000018ff057819 */ /* 0x000fc80000011605 */
[----:B------:R-:W-:-:S07]  /*7500*/  LOP3.LUT R0, R0, 0x80, R5, 0xf8, !PT ;  /* 0x0000008000007812 */ /* 0x000fce00078ef805 */
.L_x_5998:
[----:B------:R-:W-:Y:S05]  /*7510*/  BSYNC.RECONVERGENT B0 ;  /* 0x0000000000007941 */ /* 0x000fea0003800200 */
.L_x_5997:
[----:B------:R0:W-:Y:S01]  /*7520*/  STG.E.U8 desc[UR36][R2.64], R0 ;  /* 0x0000000002007986 */ /* 0x0001e2000c101124 */
[----:B------:R-:W-:Y:S05]  /*7530*/  BRA `(.L_x_5986) ;  /* 0x0000000800147947 */ /* 0x000fea0003800000 */
.L_x_5995:
        /* <DEDUP_REMOVED lines=18> */
.L_x_6002:
[----:B------:R-:W-:-:S04]  /*7660*/  SHF.R.U32.HI R5, RZ, 0x18, R5 ;  /* 0x00000018ff057819 */ /* 0x000fc80000011605 */
[----:B------:R-:W-:-:S07]  /*7670*/  LOP3.LUT R0, R0, 0x80, R5, 0xf8, !PT ;  /* 0x0000008000007812 */ /* 0x000fce00078ef805 */
.L_x_6001:
[----:B------:R-:W-:Y:S05]  /*7680*/  BSYNC.RECONVERGENT B0 ;  /* 0x0000000000007941 */ /* 0x000fea0003800200 */
.L_x_6000:
[----:B------:R0:W-:Y:S01]  /*7690*/  STG.E.U8 desc[UR36][R2.64], R0 ;  /* 0x0000000002007986 */ /* 0x0001e2000c101124 */
[----:B------:R-:W-:Y:S05]  /*76a0*/  BRA `(.L_x_5986) ;  /* 0x0000000400b87947 */ /* 0x000fea0003800000 */
.L_x_5994:
        /* <DEDUP_REMOVED lines=22> */
.L_x_6004:
[----:B------:R-:W-:-:S06]  /*7810*/  HADD2.F32 R4, -RZ, R24.H0_H0 ;  /* 0x20000018ff047230 */ /* 0x000fcc0000004100 */
[----:B------:R-:W0:Y:S02]  /*7820*/  F2I.U64.TRUNC R4, R4 ;  /* 0x0000000400047311 */ /* 0x000e24000020d800 */
[----:B0-----:R0:W-:Y:S01]  /*7830*/  STG.E.64 desc[UR36][R2.64], R4 ;  /* 0x0000000402007986 */ /* 0x0011e2000c101b24 */
[----:B------:R-:W-:Y:S05]  /*7840*/  BRA `(.L_x_5986) ;  /* 0x0000000400507947 */ /* 0x000fea0003800000 */
.L_x_6003:
[----:B------:R-:W-:-:S04]  /*7850*/  HADD2.F32 R24, -RZ, R24.H0_H0 ;  /* 0x20000018ff187230 */ /* 0x000fc80000004100 */
[----:B------:R-:W0:Y:S02]  /*7860*/  F2I.FTZ.U32.TRUNC.NTZ R5, R24 ;  /* 0x0000001800057305 */ /* 0x000e24000021f000 */
[----:B0-----:R0:W-:Y:S01]  /*7870*/  STG.E desc[UR36][R2.64], R5 ;  /* 0x0000000502007986 */ /* 0x0011e2000c101924 */
[----:B------:R-:W-:Y:S05]  /*7880*/  BRA `(.L_x_5986) ;  /* 0x0000000400407947 */ /* 0x000fea0003800000 */
.L_x_5993:
        /* <DEDUP_REMOVED lines=11> */
.L_x_6006:
[----:B------:R-:W-:Y:S01]  /*7940*/  HADD2.F32 R24, -RZ, R24.H0_H0 ;  /* 0x20000018ff187230 */ /* 0x000fe20000004100 */
[----:B------:R-:W-:-:S04]  /*7950*/  CS2R R6, SRZ ;  /* 0x0000000000067805 */ /* 0x000fc8000001ff00 */
[----:B------:R-:W-:-:S06]  /*7960*/  FMUL.FTZ R4, R24, 1 ;  /* 0x3f80000018047820 */ /* 0x000fcc0000410000 */
[----:B------:R-:W0:Y:S02]  /*7970*/  F2F.F64.F32 R4, R4 ;  /* 0x0000000400047310 */ /* 0x000e240000201800 */
[----:B0-----:R0:W-:Y:S01]  /*7980*/  STG.E.128 desc[UR36][R2.64], R4 ;  /* 0x0000000402007986 */ /* 0x0011e2000c101d24 */
[----:B------:R-:W-:Y:S05]  /*7990*/  BRA `(.L_x_5986) ;  /* 0x0000000000fc7947 */ /* 0x000fea0003800000 */
.L_x_6005:
[----:B------:R-:W-:-:S13]  /*79a0*/  ISETP.NE.AND P0, PT, R0, 0xf, PT ;  /* 0x0000000f0000780c */ /* 0x000fda0003f05270 */
[----:B------:R-:W-:Y:S05]  /*79b0*/  @!P0 BRA `(.L_x_6007) ;  /* 0x0000000000e88947 */ /* 0x000fea0003800000 */
[----:B------:R-:W-:-:S13]  /*79c0*/  ISETP.NE.AND P0, PT, R0, 0x17, PT ;  /* 0x000000170000780c */ /* 0x000fda0003f05270 */
[----:B------:R-:W-:Y:S05]  /*79d0*/  @!P0 BRA `(.L_x_6008) ;  /* 0x0000000000908947 */ /* 0x000fea0003800000 */
[----:B------:R-:W-:-:S13]  /*79e0*/  ISETP.NE.AND P0, PT, R0, 0x18, PT ;  /* 0x000000180000780c */ /* 0x000fda0003f05270 */
[----:B------:R-:W-:Y:S05]  /*79f0*/  @!P0 BRA `(.L_x_6009) ;  /* 0x0000000000448947 */ /* 0x000fea0003800000 */
.L_x_5985:
        /* <DEDUP_REMOVED lines=16> */
.L_x_6010:
[----:B------:R-:W-:Y:S05]  /*7b00*/  BRA `(.L_x_5986) ;  /* 0x0000000000a07947 */ /* 0x000fea0003800000 */
.L_x_6009:
        /* <DEDUP_REMOVED lines=13> */
.L_x_6012:
[----:B------:R-:W-:Y:S05]  /*7be0*/  BSYNC.RECONVERGENT B0 ;  /* 0x0000000000007941 */ /* 0x000fea0003800200 */
.L_x_6011:
[----:B------:R-:W-:-:S05]  /*7bf0*/  LOP3.LUT R5, R0, 0x80, R5, 0xf8, !PT ;  /* 0x0000008000057812 */ /* 0x000fca00078ef805 */
[----:B------:R0:W-:Y:S01]  /*7c00*/  STG.E.U8 desc[UR36][R2.64], R5 ;  /* 0x0000000502007986 */ /* 0x0001e2000c101124 */
[----:B------:R-:W-:Y:S05]  /*7c10*/  BRA `(.L_x_5986) ;  /* 0x00000000005c7947 */ /* 0x000fea0003800000 */
.L_x_6008:
        /* <DEDUP_REMOVED lines=12> */
.L_x_6014:
[----:B------:R-:W-:Y:S01]  /*7ce0*/  IMAD.MOV.U32 R0, RZ, RZ, 0x7f ;  /* 0x0000007fff007424 */ /* 0x000fe200078e00ff */
[----:B------:R-:W-:-:S04]  /*7cf0*/  ISETP.GT.U32.AND P0, PT, R4, 0x7f800000, PT ;  /* 0x7f8000000400780c */ /* 0x000fc80003f04070 */
[----:B------:R-:W-:-:S09]  /*7d00*/  SEL R0, R0, 0x7c, P0 ;  /* 0x0000007c00007807 */ /* 0x000fd20000000000 */
.L_x_6015:
[----:B------:R-:W-:Y:S05]  /*7d10*/  BSYNC.RECONVERGENT B0 ;  /* 0x0000000000007941 */ /* 0x000fea0003800200 */
.L_x_6013:
[----:B------:R-:W-:-:S04]  /*7d20*/  SHF.R.U32.HI R5, RZ, 0x18, R5 ;  /* 0x00000018ff057819 */ /* 0x000fc80000011605 */
[----:B------:R-:W-:-:S05]  /*7d30*/  LOP3.LUT R5, R0, 0x80, R5, 0xf8, !PT ;  /* 0x0000008000057812 */ /* 0x000fca00078ef805 */
[----:B------:R0:W-:Y:S01]  /*7d40*/  STG.E.U8 desc[UR36][R2.64], R5 ;  /* 0x0000000502007986 */ /* 0x0001e2000c101124 */
[----:B------:R-:W-:Y:S05]  /*7d50*/  BRA `(.L_x_5986) ;  /* 0x00000000000c7947 */ /* 0x000fea0003800000 */
.L_x_6007:
[----:B------:R-:W-:-:S05]  /*7d60*/  HADD2.F32 R0, -RZ, R24.H0_H0 ;  /* 0x20000018ff007230 */ /* 0x000fca0000004100 */
[----:B------:R-:W-:-:S05]  /*7d70*/  F2FP.BF16.F32.PACK_AB R0, RZ, R0 ;  /* 0x00000000ff00723e */ /* 0x000fca00000010ff */
[----:B------:R0:W-:Y:S02]  /*7d80*/  STG.E.U16 desc[UR36][R2.64], R0 ;  /* 0x0000000002007986 */ /* 0x0001e4000c101524 */
.L_x_5986:
[----:B------:R-:W-:-:S07]  /*7d90*/  VIADD R22, R22, 0x80 ;  /* 0x0000008016167836 */ /* 0x000fce0000000000 */
.L_x_5945:
[----:B------:R-:W-:Y:S05]  /*7da0*/  BSYNC.RECONVERGENT B6 ;  /* 0x0000000000067941 */ /* 0x000fea0003800200 */
.L_x_5944:
        /* <DEDUP_REMOVED lines=23> */
.L_x_6019:
[----:B------:R-:W-:-:S06]  /*7f20*/  HADD2.F32 R5, -RZ, R23.H0_H0 ;  /* 0x20000017ff057230 */ /* 0x000fcc0000004100 */
[----:B------:R-:W0:Y:S02]  /*7f30*/  F2I.S64.TRUNC R4, R5 ;  /* 0x0000000500047311 */ /* 0x000e24000020d900 */
[----:B0-----:R-:W-:Y:S01]  /*7f40*/  STG.E.U8 desc[UR36][R2.64], R4 ;  /* 0x0000000402007986 */ /* 0x001fe2000c101124 */
[----:B------:R-:W-:Y:S05]  /*7f50*/  EXIT ;  /* 0x000000000000794d */ /* 0x000fea0003800000 */
.L_x_6018:
        /* <DEDUP_REMOVED lines=10> */
.L_x_6022:
[----:B------:R-:W-:-:S06]  /*8000*/  HADD2.F32 R23, -RZ, R23.H0_H0 ;  /* 0x20000017ff177230 */ /* 0x000fcc0000004100 */
[----:B------:R-:W0:Y:S02]  /*8010*/  F2I.FTZ.TRUNC.NTZ R23, R23 ;  /* 0x0000001700177305 */ /* 0x000e24000021f100 */
[----:B0-----:R-:W-:Y:S01]  /*8020*/  STG.E desc[UR36][R2.64], R23 ;  /* 0x0000001702007986 */ /* 0x001fe2000c101924 */
[----:B------:R-:W-:Y:S05]  /*8030*/  EXIT ;  /* 0x000000000000794d */ /* 0x000fea0003800000 */
.L_x_6021:
[----:B------:R-:W-:-:S06]  /*8040*/  HADD2.F32 R23, -RZ, R23.H0_H0 ;  /* 0x20000017ff177230 */ /* 0x000fcc0000004100 */
[----:B------:R-:W0:Y:S02]  /*8050*/  F2I.FTZ.TRUNC.NTZ R23, R23 ;  /* 0x0000001700177305 */ /* 0x000e24000021f100 */
[----:B0-----:R-:W-:Y:S01]  /*8060*/  STG.E.U16 desc[UR36][R2.64], R23 ;  /* 0x0000001702007986 */ /* 0x001fe2000c101524 */
[----:B------:R-:W-:Y:S05]  /*8070*/  EXIT ;  /* 0x000000000000794d */ /* 0x000fea0003800000 */
.L_x_6017:
        /* <DEDUP_REMOVED lines=9> */
.L_x_6024:
[----:B------:R-:W-:Y:S01]  /*8110*/  STG.E.U16 desc[UR36][R2.64], R23 ;  /* 0x0000001702007986 */ /* 0x000fe2000c101524 */
[----:B------:R-:W-:Y:S05]  /*8120*/  EXIT ;  /* 0x000000000000794d */ /* 0x000fea0003800000 */
.L_x_6023:
        /* <DEDUP_REMOVED lines=10> */
.L_x_6026:
[----:B------:R-:W-:-:S05]  /*81d0*/  HADD2.F32 R0, -RZ, R23.H0_H0 ;  /* 0x20000017ff007230 */ /* 0x000fca0000004100 */
[----:B------:R-:W-:-:S04]  /*81e0*/  F2FP.F16.F32.PACK_AB R0, RZ, R0 ;  /* 0x00000000ff00723e */ /* 0x000fc800000000ff */
[----:B------:R-:W-:-:S05]  /*81f0*/  PRMT R0, R0, 0x5410, RZ ;  /* 0x0000541000007816 */ /* 0x000fca00000000ff */
[----:B------:R-:W-:Y:S01]  /*8200*/  STG.E desc[UR36][R2.64], R0 ;  /* 0x0000000002007986 */ /* 0x000fe2000c101924 */
[----:B------:R-:W-:Y:S05]  /*8210*/  EXIT ;  /* 0x000000000000794d */ /* 0x000fea0003800000 */
.L_x_6025:
[----:B------:R-:W-:-:S05]  /*8220*/  HADD2.F32 R4, -RZ, R23.H0_H0 ;  /* 0x20000017ff047230 */ /* 0x000fca0000004100 */
[----:B------:R-:W-:-:S06]  /*8230*/  FMUL.FTZ R4, R4, 1 ;  /* 0x3f80000004047820 */ /* 0x000fcc0000410000 */
[----:B------:R-:W0:Y:S02]  /*8240*/  F2F.F64.F32 R4, R4 ;  /* 0x0000000400047310 */ /* 0x000e240000201800 */
[----:B0-----:R-:W-:Y:S01]  /*8250*/  STG.E.64 desc[UR36][R2.64], R4 ;  /* 0x0000000402007986 */ /* 0x001fe2000c101b24 */
[----:B------:R-:W-:Y:S05]  /*8260*/  EXIT ;  /* 0x000000000000794d */ /* 0x000fea0003800000 */
.L_x_6016:
        /* <DEDUP_REMOVED lines=14> */
.L_x_6030:
        /* <DEDUP_REMOVED lines=18> */
.L_x_6033:
[----:B------:R-:W-:-:S04]  /*8470*/  SHF.R.U32.HI R5, RZ, 0x18, R5 ;  /* 0x00000018ff057819 */ /* 0x000fc80000011605 */
[----:B------:R-:W-:-:S07]  /*8480*/  LOP3.LUT R0, R0, 0x80, R5, 0xf8, !PT ;  /* 0x0000008000007812 */ /* 0x000fce00078ef805 */
.L_x_6032:
[----:B------:R-:W-:Y:S05]  /*8490*/  BSYNC.RECONVERGENT B0 ;  /* 0x0000000000007941 */ /* 0x000fea0003800200 */
.L_x_6031:
[----:B------:R-:W-:Y:S01]  /*84a0*/  STG.E.U8 desc[UR36][R2.64], R0 ;  /* 0x0000000002007986 */ /* 0x000fe2000c101124 */
[----:B------:R-:W-:Y:S05]  /*84b0*/  EXIT ;  /* 0x000000000000794d */ /* 0x000fea0003800000 */
.L_x_6029:
        /* <DEDUP_REMOVED lines=18> */
.L_x_6036:
[----:B------:R-:W-:-:S04]  /*85e0*/  SHF.R.U32.HI R5, RZ, 0x18, R5 ;  /* 0x00000018ff057819 */ /* 0x000fc80000011605 */
[----:B------:R-:W-:-:S07]  /*85f0*/  LOP3.LUT R0, R0, 0x80, R5, 0xf8, !PT ;  /* 0x0000008000007812 */ /* 0x000fce00078ef805 */
.L_x_6035:
[----:B------:R-:W-:Y:S05]  /*8600*/  BSYNC.RECONVERGENT B0 ;  /* 0x0000000000007941 */ /* 0x000fea0003800200 */
.L_x_6034:
[----:B------:R-:W-:Y:S01]  /*8610*/  STG.E.U8 desc[UR36][R2.64], R0 ;  /* 0x0000000002007986 */ /* 0x000fe2000c101124 */
[----:B------:R-:W-:Y:S05]  /*8620*/  EXIT ;  /* 0x000000000000794d */ /* 0x000fea0003800000 */
.L_x_6028:
        /* <DEDUP_REMOVED lines=22> */
.L_x_6038:
[----:B------:R-:W-:-:S06]  /*8790*/  HADD2.F32 R4, -RZ, R23.H0_H0 ;  /* 0x20000017ff047230 */ /* 0x000fcc0000004100 */
[----:B------:R-:W0:Y:S02]  /*87a0*/  F2I.U64.TRUNC R4, R4 ;  /* 0x0000000400047311 */ /* 0x000e24000020d800 */
[----:B0-----:R-:W-:Y:S01]  /*87b0*/  STG.E.64 desc[UR36][R2.64], R4 ;  /* 0x0000000402007986 */ /* 0x001fe2000c101b24 */
[----:B------:R-:W-:Y:S05]  /*87c0*/  EXIT ;  /* 0x000000000000794d */ /* 0x000fea0003800000 */
.L_x_6037:
[----:B------:R-:W-:-:S06]  /*87d0*/  HADD2.F32 R23, -RZ, R23.H0_H0 ;  /* 0x20000017ff177230 */ /* 0x000fcc0000004100 */
[----:B------:R-:W0:Y:S02]  /*87e0*/  F2I.FTZ.U32.TRUNC.NTZ R23, R23 ;  /* 0x0000001700177305 */ /* 0x000e24000021f000 */
[----:B0-----:R-:W-:Y:S01]  /*87f0*/  STG.E desc[UR36][R2.64], R23 ;  /* 0x0000001702007986 */ /* 0x001fe2000c101924 */
[----:B------:R-:W-:Y:S05]  /*8800*/  EXIT ;  /* 0x000000000000794d */ /* 0x000fea0003800000 */
.L_x_6027:
        /* <DEDUP_REMOVED lines=11> */
.L_x_6040:
[----:B------:R-:W-:Y:S01]  /*88c0*/  HADD2.F32 R23, -RZ, R23.H0_H0 ;  /* 0x20000017ff177230 */ /* 0x000fe20000004100 */
[----:B------:R-:W-:-:S04]  /*88d0*/  CS2R R6, SRZ ;  /* 0x0000000000067805 */ /* 0x000fc8000001ff00 */
[----:B------:R-:W-:-:S06]  /*88e0*/  FMUL.FTZ R4, R23, 1 ;  /* 0x3f80000017047820 */ /* 0x000fcc0000410000 */
[----:B------:R-:W0:Y:S02]  /*88f0*/  F2F.F64.F32 R4, R4 ;  /* 0x0000000400047310 */ /* 0x000e240000201800 */
[----:B0-----:R-:W-:Y:S01]  /*8900*/  STG.E.128 desc[UR36][R2.64], R4 ;  /* 0x0000000402007986 */ /* 0x001fe2000c101d24 */
[----:B------:R-:W-:Y:S05]  /*8910*/  EXIT ;  /* 0x000000000000794d */ /* 0x000fea0003800000 */
.L_x_6039:
[----:B------:R-:W-:-:S13]  /*8920*/  ISETP.NE.AND P0, PT, R0, 0xf, PT ;  /* 0x0000000f0000780c */ /* 0x000fda0003f05270 */
[----:B------:R-:W-:Y:S05]  /*8930*/  @!P0 BRA `(.L_x_6041) ;  /* 0x0000000000e88947 */ /* 0x000fea0003800000 */
[----:B------:R-:W-:-:S13]  /*8940*/  ISETP.NE.AND P0, PT, R0, 0x17, PT ;  /* 0x000000170000780c */ /* 0x000fda0003f05270 */
[----:B------:R-:W-:Y:S05]  /*8950*/  @!P0 BRA `(.L_x_6042) ;  /* 0x0000000000908947 */ /* 0x000fea0003800000 */
[----:B------:R-:W-:-:S13]  /*8960*/  ISETP.NE.AND P0, PT, R0, 0x18, PT ;  /* 0x000000180000780c */ /* 0x000fda0003f05270 */
[----:B------:R-:W-:Y:S05]  /*8970*/  @!P0 BRA `(.L_x_6043) ;  /* 0x0000000000448947 */ /* 0x000fea0003800000 */
.L_x_6020:
        /* <DEDUP_REMOVED lines=16> */
.L_x_6044:
[----:B------:R-:W-:Y:S05]  /*8a80*/  EXIT ;  /* 0x000000000000794d */ /* 0x000fea0003800000 */
.L_x_6043:
        /* <DEDUP_REMOVED lines=13> */
.L_x_6046:
[----:B------:R-:W-:Y:S05]  /*8b60*/  BSYNC.RECONVERGENT B0 ;  /* 0x0000000000007941 */ /* 0x000fea0003800200 */
.L_x_6045:
[----:B------:R-:W-:-:S05]  /*8b70*/  LOP3.LUT R5, R0, 0x80, R5, 0xf8, !PT ;  /* 0x0000008000057812 */ /* 0x000fca00078ef805 */
[----:B------:R-:W-:Y:S01]  /*8b80*/  STG.E.U8 desc[UR36][R2.64], R5 ;  /* 0x0000000502007986 */ /* 0x000fe2000c101124 */
[----:B------:R-:W-:Y:S05]  /*8b90*/  EXIT ;  /* 0x000000000000794d */ /* 0x000fea0003800000 */
.L_x_6042:
        /* <DEDUP_REMOVED lines=12> */
.L_x_6048:
[----:B------:R-:W-:Y:S01]  /*8c60*/  IMAD.MOV.U32 R0, RZ, RZ, 0x7f ;  /* 0x0000007fff007424 */ /* 0x000fe200078e00ff */
[----:B------:R-:W-:-:S04]  /*8c70*/  ISETP.GT.U32.AND P0, PT, R4, 0x7f800000, PT ;  /* 0x7f8000000400780c */ /* 0x000fc80003f04070 */
[----:B------:R-:W-:-:S09]  /*8c80*/  SEL R0, R0, 0x7c, P0 ;  /* 0x0000007c00007807 */ /* 0x000fd20000000000 */
.L_x_6049:
[----:B------:R-:W-:Y:S05]  /*8c90*/  BSYNC.RECONVERGENT B0 ;  /* 0x0000000000007941 */ /* 0x000fea0003800200 */
.L_x_6047:
[----:B------:R-:W-:-:S04]  /*8ca0*/  SHF.R.U32.HI R5, RZ, 0x18, R5 ;  /* 0x00000018ff057819 */ /* 0x000fc80000011605 */
[----:B------:R-:W-:-:S05]  /*8cb0*/  LOP3.LUT R5, R0, 0x80, R5, 0xf8, !PT ;  /* 0x0000008000057812 */ /* 0x000fca00078ef805 */
[----:B------:R-:W-:Y:S01]  /*8cc0*/  STG.E.U8 desc[UR36][R2.64], R5 ;  /* 0x0000000502007986 */ /* 0x000fe2000c101124 */
[----:B------:R-:W-:Y:S05]  /*8cd0*/  EXIT ;  /* 0x000000000000794d */ /* 0x000fea0003800000 */
.L_x_6041:
[----:B------:R-:W-:-:S05]  /*8ce0*/  HADD2.F32 R0, -RZ, R23.H0_H0 ;  /* 0x20000017ff007230 */ /* 0x000fca0000004100 */
[----:B------:R-:W-:-:S05]  /*8cf0*/  F2FP.BF16.F32.PACK_AB R0, RZ, R0 ;  /* 0x00000000ff00723e */ /* 0x000fca00000010ff */
[----:B------:R-:W-:Y:S01]  /*8d00*/  STG.E.U16 desc[UR36][R2.64], R0 ;  /* 0x0000000002007986 */ /* 0x000fe2000c101524 */
[----:B------:R-:W-:Y:S05]  /*8d10*/  EXIT ;  /* 0x000000000000794d */ /* 0x000fea0003800000 */
.L_x_6050:
        /* <DEDUP_REMOVED lines=14> */
.L_x_7975:


//--------------------- .text._ZN2at6native18elementwise_kernelILi128ELi4EZNS0_22gpu_kernel_impl_nocastIZZZNS0_60_GLOBAL__N__171e0b9f_22_ActivationEluKernel_cu_9e10b42f_306110elu_kernelERNS_18TensorIteratorBaseERKN3c106ScalarES9_S9_ENKUlvE_clEvENKUlvE1_clEvEUlNS6_4HalfEE_EEvS5_RKT_EUliE_EEviT1_ --------------------------
	.section	.text._ZN2at6native18elementwise_kernelILi128ELi4EZNS0_22gpu_kernel_impl_nocastIZZZNS0_60_GLOBAL__N__171e0b9f_22_ActivationEluKernel_cu_9e10b42f_306110elu_kernelERNS_18TensorIteratorBaseERKN3c106ScalarES9_S9_ENKUlvE_clEvENKUlvE1_clEvEUlNS6_4HalfEE_EEvS5_RKT_EUliE_EEviT1_,"ax",@progbits
	.align	128
        .global         _ZN2at6native18elementwise_kernelILi128ELi4EZNS0_22gpu_kernel_impl_nocastIZZZNS0_60_GLOBAL__N__171e0b9f_22_ActivationEluKernel_cu_9e10b42f_306110elu_kernelERNS_18TensorIteratorBaseERKN3c106ScalarES9_S9_ENKUlvE_clEvENKUlvE1_clEvEUlNS6_4HalfEE_EEvS5_RKT_EUliE_EEviT1_
        .type           _ZN2at6native18elementwise_kernelILi128ELi4EZNS0_22gpu_kernel_impl_nocastIZZZNS0_60_GLOBAL__N__171e0b9f_22_ActivationEluKernel_cu_9e10b42f_306110elu_kernelERNS_18TensorIteratorBaseERKN3c106ScalarES9_S9_ENKUlvE_clEvENKUlvE1_clEvEUlNS6_4HalfEE_EEvS5_RKT_EUliE_EEviT1_,@function
        .size           _ZN2at6native18elementwise_kernelILi128ELi4EZNS0_22gpu_kernel_impl_nocastIZZZNS0_60_GLOBAL__N__171e0b9f_22_ActivationEluKernel_cu_9e10b42f_306110elu_kernelERNS_18TensorIteratorBaseERKN3c106ScalarES9_S9_ENKUlvE_clEvENKUlvE1_clEvEUlNS6_4HalfEE_EEvS5_RKT_EUliE_EEviT1_,(.L_x_7976 - _ZN2at6native18elementwise_kernelILi128ELi4EZNS0_22gpu_kernel_impl_nocastIZZZNS0_60_GLOBAL__N__171e0b9f_22_ActivationEluKernel_cu_9e10b42f_306110elu_kernelERNS_18TensorIteratorBaseERKN3c106ScalarES9_S9_ENKUlvE_clEvENKUlvE1_clEvEUlNS6_4HalfEE_EEvS5_RKT_EUliE_EEviT1_)
        .other          _ZN2at6native18elementwise_kernelILi128ELi4EZNS0_22gpu_kernel_impl_nocastIZZZNS0_60_GLOBAL__N__171e0b9f_22_ActivationEluKernel_cu_9e10b42f_306110elu_kernelERNS_18TensorIteratorBaseERKN3c106ScalarES9_S9_ENKUlvE_clEvENKUlvE1_clEvEUlNS6_4HalfEE_EEvS5_RKT_EUliE_EEviT1_,@"STO_CUDA_ENTRY STV_DEFAULT"
_ZN2at6native18elementwise_kernelILi128ELi4EZNS0_22gpu_kernel_impl_nocastIZZZNS0_60_GLOBAL__N__171e0b9f_22_ActivationEluKernel_cu_9e10b42f_306110elu_kernelERNS_18TensorIteratorBaseERKN3c106ScalarES9_S9_ENKUlvE_clEvENKUlvE1_clEvEUlNS6_4HalfEE_EEvS5_RKT_EUliE_EEviT1_:
.text._ZN2at6native18elementwise_kernelILi128ELi4EZNS0_22gpu_kernel_impl_nocastIZZZNS0_60_GLOBAL__N__171e0b9f_22_ActivationEluKernel_cu_9e10b42f_306110elu_kernelERNS_18TensorIteratorBaseERKN3c106ScalarES9_S9_ENKUlvE_clEvENKUlvE1_clEvEUlNS6_4HalfEE_EEvS5_RKT_EUliE_EEviT1_:
        /* <DEDUP_REMOVED lines=16> */
[----:B--2---:R-:W-:-:S05]  /*0100*/  HADD2.F32 R0, -RZ, R4.H0_H0 ;  /* 0x20000004ff007230 */ /* 0x004fca0000004100 */
        /* <DEDUP_REMOVED lines=32> */
.L_x_6055:
[----:B------:R-:W0:Y:S02]  /*0310*/  LDCU UR5, c[0x0][0x594] ;  /* 0x0000b280ff0577ac */ /* 0x000e240008000800 */
[----:B0-----:R-:W-:-:S07]  /*0320*/  FMUL.FTZ R0, R0, UR5 ;  /* 0x0000000500007c20 */ /* 0x001fce0008410000 */
.L_x_6056:
[----:B------:R-:W0:Y:S01]  /*0330*/  LDC.64 R4, c[0x0][0x580] ;  /* 0x00016000ff047b82 */ /* 0x000e220000000a00 */
[----:B------:R-:W-:Y:S02]  /*0340*/  F2FP.F16.F32.PACK_AB R0, RZ, R0 ;  /* 0x00000000ff00723e */ /* 0x000fe400000000ff */
[----:B------:R-:W-:-:S04]  /*0350*/  IADD3 R3, PT, PT, R3, 0x80, RZ ;  /* 0x0000008003037810 */ /* 0x000fc80007ffe0ff */
[----:B------:R-:W-:-:S13]  /*0360*/  ISETP.GE.AND P0, PT, R3, UR4, PT ;  /* 0x0000000403007c0c */ /* 0x000fda000bf06270 */
[----:B------:R-:W-:Y:S05]  /*0370*/  @P0 BREAK.RELIABLE B1 ;  /* 0x0000000000010942 */ /* 0x000fea0003800100 */
[----:B0-----:R0:W-:Y:S01]  /*0380*/  STG.E.U16 desc[UR6][R4.64], R0 ;  /* 0x0000000004007986 */ /* 0x0011e2000c101506 */
[----:B------:R-:W-:Y:S05]  /*0390*/  @P0 BRA `(.L_x_6057) ;  /* 0x0000000400580947 */ /* 0x000fea0003800000 */
[----:B0-----:R-:W0:Y:S02]  /*03a0*/  LDC.64 R4, c[0x0][0x588] ;  /* 0x00016200ff047b82 */ /* 0x001e240000000a00 */
        /* <DEDUP_REMOVED lines=34> */
.L_x_6058:
[----:B------:R-:W0:Y:S02]  /*05d0*/  LDCU UR5, c[0x0][0x594] ;  /* 0x0000b280ff0577ac */ /* 0x000e240008000800 */
[----:B0-----:R-:W-:-:S07]  /*05e0*/  FMUL.FTZ R0, R0, UR5 ;  /* 0x0000000500007c20 */ /* 0x001fce0008410000 */
.L_x_6059:
[----:B------:R-:W0:Y:S01]  /*05f0*/  LDC.64 R4, c[0x0][0x580] ;  /* 0x00016000ff047b82 */ /* 0x000e220000000a00 */
[----:B------:R-:W-:Y:S02]  /*0600*/  F2FP.F16.F32.PACK_AB R0, RZ, R0 ;  /* 0x00000000ff00723e */ /* 0x000fe400000000ff */
[----:B------:R-:W-:-:S03]  /*0610*/  IADD3 R3, PT, PT, R3, 0x80, RZ ;  /* 0x0000008003037810 */ /* 0x000fc60007ffe0ff */
[----:B0-----:R0:W-:Y:S04]  /*0620*/  STG.E.U16 desc[UR6][R4.64], R0 ;  /* 0x0000000004007986 */ /* 0x0011e8000c101506 */
.L_x_6054:
[----:B------:R-:W-:-:S13]  /*0630*/  ISETP.GE.AND P0, PT, R3, UR4, PT ;  /* 0x0000000403007c0c */ /* 0x000fda000bf06270 */
[----:B------:R-:W-:Y:S05]  /*0640*/  @P0 BREAK.RELIABLE B1 ;  /* 0x0000000000010942 */ /* 0x000fea0003800100 */
[----:B------:R-:W-:Y:S05]  /*0650*/  @P0 BRA `(.L_x_6057) ;  /* 0x0000000000a80947 */ /* 0x000fea0003800000 */
[----:B------:R-:W-:Y:S05]  /*0660*/  BSYNC.RELIABLE B1 ;  /* 0x0000000000017941 */ /* 0x000fea0003800100 */
.L_x_6053:
        /* <DEDUP_REMOVED lines=35> */
.L_x_6060:
[----:B------:R-:W0:Y:S02]  /*08a0*/  LDCU UR5, c[0x0][0x594] ;  /* 0x0000b280ff0577ac */ /* 0x000e240008000800 */
[----:B0-----:R-:W-:-:S07]  /*08b0*/  FMUL.FTZ R0, R0, UR5 ;  /* 0x0000000500007c20 */ /* 0x001fce0008410000 */
.L_x_6061:
[----:B------:R-:W0:Y:S01]  /*08c0*/  LDC.64 R4, c[0x0][0x580] ;  /* 0x00016000ff047b82 */ /* 0x000e220000000a00 */
[----:B------:R-:W-:Y:S02]  /*08d0*/  F2FP.F16.F32.PACK_AB R0, RZ, R0 ;  /* 0x00000000ff00723e */ /* 0x000fe400000000ff */
[----:B------:R-:W-:-:S03]  /*08e0*/  IADD3 R3, PT, PT, R3, 0x80, RZ ;  /* 0x0000008003037810 */ /* 0x000fc60007ffe0ff */
[----:B0-----:R1:W-:Y:S04]  /*08f0*/  STG.E.U16 desc[UR6][R4.64], R0 ;  /* 0x0000000004007986 */ /* 0x0013e8000c101506 */
.L_x_6057:
[----:B------:R-:W-:Y:S05]  /*0900*/  BSYNC.RECONVERGENT B0 ;  /* 0x0000000000007941 */ /* 0x000fea0003800200 */
.L_x_6052:
[----:B------:R-:W-:Y:S05]  /*0910*/  WARPSYNC.ALL ;  /* 0x0000000000007948 */ /* 0x000fea0003800000 */
[----:B------:R-:W-:-:S13]  /*0920*/  ISETP.GE.AND P0, PT, R3, UR4, PT ;  /* 0x0000000403007c0c */ /* 0x000fda000bf06270 */
[----:B------:R-:W-:Y:S05]  /*0930*/  @P0 EXIT ;  /* 0x000000000000094d */ /* 0x000fea0003800000 */
[----:B------:R-:W2:Y:S02]  /*0940*/  LDC.64 R2, c[0x0][0x588] ;  /* 0x00016200ff027b82 */ /* 0x000ea40000000a00 */
[----:B--2---:R-:W0:Y:S02]  /*0950*/  LDG.E.U16 R2, desc[UR6][R2.64] ;  /* 0x0000000602027981 */ /* 0x004e24000c1e1500 */
[----:B01----:R-:W-:-:S05]  /*0960*/  HADD2.F32 R0, -RZ, R2.H0_H0 ;  /* 0x20000002ff007230 */ /* 0x003fca0000004100 */
        /* <DEDUP_REMOVED lines=32> */
.L_x_6062:
[----:B------:R-:W0:Y:S02]  /*0b70*/  LDCU UR4, c[0x0][0x594] ;  /* 0x0000b280ff0477ac */ /* 0x000e240008000800 */
[----:B0-----:R-:W-:-:S07]  /*0b80*/  FMUL.FTZ R0, R0, UR4 ;  /* 0x0000000400007c20 */ /* 0x001fce0008410000 */
.L_x_6063:
[----:B------:R-:W0:Y:S01]  /*0b90*/  LDC.64 R2, c[0x0][0x580] ;  /* 0x00016000ff027b82 */ /* 0x000e220000000a00 */
[----:B------:R-:W-:-:S05]  /*0ba0*/  F2FP.F16.F32.PACK_AB R0, RZ, R0 ;  /* 0x00000000ff00723e */ /* 0x000fca00000000ff */
[----:B0-----:R-:W-:Y:S01]  /*0bb0*/  STG.E.U16 desc[UR6][R2.64], R0 ;  /* 0x0000000002007986 */ /* 0x001fe2000c101506 */
[----:B------:R-:W-:Y:S05]  /*0bc0*/  EXIT ;  /* 0x000000000000794d */ /* 0x000fea0003800000 */
.L_x_6051:
        /* <DEDUP_REMOVED lines=306> */
.L_x_6067:
[----:B------:R-:W0:Y:S02]  /*1ef0*/  LDCU.64 UR8, c[0x0][0x588] ;  /* 0x0000b100ff0877ac */ /* 0x000e240008000a00 */
[----:B0-----:R-:W-:-:S04]  /*1f00*/  IADD3 R6, P0, PT, R4, UR8, RZ ;  /* 0x0000000804067c10 */ /* 0x001fc8000ff1e0ff */
[----:B------:R-:W-:-:S05]  /*1f10*/  IADD3.X R7, PT, PT, RZ, UR9, RZ, P0, !PT ;  /* 0x00000009ff077c10 */ /* 0x000fca00087fe4ff */
[----:B------:R-:W2:Y:S01]  /*1f20*/  LDG.E.U16 R6, desc[UR6][R6.64] ;  /* 0x0000000606067981 */ /* 0x000ea2000c1e1500 */
[----:B------:R-:W-:Y:S01]  /*1f30*/  BSSY.RECONVERGENT B2, `(.L_x_6068) ;  /* 0x0000023000027945 */ /* 0x000fe20003800200 */
[----:B--2---:R-:W-:-:S05]  /*1f40*/  HADD2.F32 R4, -RZ, R6.H0_H0 ;  /* 0x20000006ff047230 */ /* 0x004fca0000004100 */
[----:B------:R-:W-:-:S13]  /*1f50*/  FSETP.GT.FTZ.AND P0, PT, R4, RZ, PT ;  /* 0x000000ff0400720b */ /* 0x000fda0003f14000 */
[----:B------:R-:W0:Y:S02]  /*1f60*/  @P0 LDC R9, c[0x0][0x594] ;  /* 0x00016500ff090b82 */ /* 0x000e240000000800 */
[----:B0-----:R-:W-:Y:S01]  /*1f70*/  @P0 FMUL.FTZ R8, R4, R9 ;  /* 0x0000000904080220 */ /* 0x001fe20000410000 */
[----:B------:R-:W-:Y:S06]  /*1f80*/  @P0 BRA `(.L_x_6069) ;  /* 0x0000000000740947 */ /* 0x000fec0003800000 */
        /* <DEDUP_REMOVED lines=29> */
.L_x_6069:
[----:B------:R-:W-:Y:S05]  /*2160*/  BSYNC.RECONVERGENT B2 ;  /* 0x0000000000027941 */ /* 0x000fea0003800200 */
.L_x_6068:
[----:B------:R-:W0:Y:S01]  /*2170*/  LDCU.64 UR8, c[0x0][0x580] ;  /* 0x0000b000ff0877ac */ /* 0x000e220008000a00 */
[----:B------:R-:W-:Y:S02]  /*2180*/  F2FP.F16.F32.PACK_AB R8, RZ, R8 ;  /* 0x00000008ff08723e */ /* 0x000fe400000000ff */
        /* <DEDUP_REMOVED lines=305> */
.L_x_6071:
[----:B------:R-:W0:Y:S02]  /*34a0*/  LDCU.64 UR8, c[0x0][0x588] ;  /* 0x0000b100ff0877ac */ /* 0x000e240008000a00 */
[----:B0-----:R-:W-:-:S04]  /*34b0*/  IADD3 R6, P0, PT, R4, UR8, RZ ;  /* 0x0000000804067c10 */ /* 0x001fc8000ff1e0ff */
[----:B------:R-:W-:-:S05]  /*34c0*/  IADD3.X R7, PT, PT, RZ, UR9, RZ, P0, !PT ;  /* 0x00000009ff077c10 */ /* 0x000fca00087fe4ff */
[----:B------:R-:W2:Y:S01]  /*34d0*/  LDG.E.U16 R6, desc[UR6][R6.64] ;  /* 0x0000000606067981 */ /* 0x000ea2000c1e1500 */
[----:B------:R-:W-:Y:S01]  /*34e0*/  BSSY.RECONVERGENT B2, `(.L_x_6072) ;  /* 0x0000024000027945 */ /* 0x000fe20003800200 */
        /* <DEDUP_REMOVED lines=33> */
.L_x_6073:
[----:B------:R-:W0:Y:S02]  /*3700*/  LDCU UR5, c[0x0][0x594] ;  /* 0x0000b280ff0577ac */ /* 0x000e240008000800 */
[----:B0-----:R-:W-:-:S07]  /*3710*/  FMUL.FTZ R6, R4, UR5 ;  /* 0x0000000504067c20 */ /* 0x001fce0008410000 */
.L_x_6074:
[----:B------:R-:W-:Y:S05]  /*3720*/  BSYNC.RECONVERGENT B2 ;  /* 0x0000000000027941 */ /* 0x000fea0003800200 */
.L_x_6072:
[----:B------:R-:W0:Y:S01]  /*3730*/  LDCU.64 UR8, c[0x0][0x580] ;  /* 0x0000b000ff0877ac */ /* 0x000e220008000a00 */
[----:B------:R-:W-:Y:S02]  /*3740*/  F2FP.F16.F32.PACK_AB R6, RZ, R6 ;  /* 0x00000006ff06723e */ /* 0x000fe400000000ff */
[----:B------:R-:W-:Y:S02]  /*3750*/  IADD3 R3, PT, PT, R3, 0x80, RZ ;  /* 0x0000008003037810 */ /* 0x000fe40007ffe0ff */
[----:B0-----:R-:W-:-:S04]  /*3760*/  IADD3 R4, P0, PT, R5, UR8, RZ ;  /* 0x0000000805047c10 */ /* 0x001fc8000ff1e0ff */
[----:B------:R-:W-:-:S05]  /*3770*/  IADD3.X R5, PT, PT, RZ, UR9, RZ, P0, !PT ;  /* 0x00000009ff057c10 */ /* 0x000fca00087fe4ff */
[----:B------:R0:W-:Y:S04]  /*3780*/  STG.E.U16 desc[UR6][R4.64], R6 ;  /* 0x0000000604007986 */ /* 0x0001e8000c101506 */
.L_x_6066:
[----:B------:R-:W-:-:S13]  /*3790*/  ISETP.GE.AND P0, PT, R3, UR4, PT ;  /* 0x0000000403007c0c */ /* 0x000fda000bf06270 */
[----:B------:R-:W-:Y:S05]  /*37a0*/  @P0 BREAK.RELIABLE B0 ;  /* 0x0000000000000942 */ /* 0x000fea0003800100 */
[----:B------:R-:W-:Y:S05]  /*37b0*/  @P0 BRA `(.L_x_6070) ;  /* 0x0000001400680947 */ /* 0x000fea0003800000 */
[----:B------:R-:W-:Y:S05]  /*37c0*/  BSYNC.RELIABLE B0 ;  /* 0x0000000000007941 */ /* 0x000fea0003800100 */
.L_x_6065:
        /* <DEDUP_REMOVED lines=298> */
.L_x_6075:
        /* <DEDUP_REMOVED lines=38> */
.L_x_6077:
[----:B------:R-:W0:Y:S02]  /*4cd0*/  LDCU UR5, c[0x0][0x594] ;  /* 0x0000b280ff0577ac */ /* 0x000e240008000800 */
[----:B0-----:R-:W-:-:S07]  /*4ce0*/  FMUL.FTZ R6, R4, UR5 ;  /* 0x0000000504067c20 */ /* 0x001fce0008410000 */
.L_x_6078:
[----:B------:R-:W-:Y:S05]  /*4cf0*/  BSYNC.RECONVERGENT B2 ;  /* 0x0000000000027941 */ /* 0x000fea0003800200 */
.L_x_6076:
[----:B------:R-:W0:Y:S01]  /*4d00*/  LDCU.64 UR8, c[0x0][0x580] ;  /* 0x0000b000ff0877ac */ /* 0x000e220008000a00 */
[----:B------:R-:W-:Y:S02]  /*4d10*/  F2FP.F16.F32.PACK_AB R6, RZ, R6 ;  /* 0x00000006ff06723e */ /* 0x000fe400000000ff */
[----:B------:R-:W-:Y:S02]  /*4d20*/  IADD3 R3, PT, PT, R3, 0x80, RZ ;  /* 0x0000008003037810 */ /* 0x000fe40007ffe0ff */
[----:B0-----:R-:W-:-:S04]  /*4d30*/  IADD3 R4, P0, PT, R5, UR8, RZ ;  /* 0x0000000805047c10 */ /* 0x001fc8000ff1e0ff */
[----:B------:R-:W-:-:S05]  /*4d40*/  IADD3.X R5, PT, PT, RZ, UR9, RZ, P0, !PT ;  /* 0x00000009ff057c10 */ /* 0x000fca00087fe4ff */
[----:B------:R1:W-:Y:S04]  /*4d50*/  STG.E.U16 desc[UR6][R4.64], R6 ;  /* 0x0000000604007986 */ /* 0x0003e8000c101506 */
.L_x_6070:
[----:B------:R-:W-:Y:S05]  /*4d60*/  BSYNC.RECONVERGENT B1 ;  /* 0x0000000000017941 */ /* 0x000fea0003800200 */
.L_x_6064:
        /* <DEDUP_REMOVED lines=301> */
.L_x_6079:
[----:B------:R-:W0:Y:S02]  /*6040*/  LDCU.128 UR8, c[0x0][0x580] ;  /* 0x0000b000ff0877ac */ /* 0x000e240008000c00 */
[----:B0-----:R-:W-:-:S04]  /*6050*/  IADD3 R4, P0, PT, R2, UR10, RZ ;  /* 0x0000000a02047c10 */ /* 0x001fc8000ff1e0ff */
[----:B------:R-:W-:-:S05]  /*6060*/  IADD3.X R5, PT, PT, RZ, UR11, RZ, P0, !PT ;  /* 0x0000000bff057c10 */ /* 0x000fca00087fe4ff */
[----:B------:R-:W2:Y:S01]  /*6070*/  LDG.E.U16 R4, desc[UR6][R4.64] ;  /* 0x0000000604047981 */ /* 0x000ea2000c1e1500 */
[----:B------:R-:W-:Y:S01]  /*6080*/  IADD3 R2, P1, PT, R3, UR8, RZ ;  /* 0x0000000803027c10 */ /* 0x000fe2000ff3e0ff */
[----:B------:R-:W-:Y:S03]  /*6090*/  BSSY.RECONVERGENT B1, `(.L_x_6080) ;  /* 0x0000025000017945 */ /* 0x000fe60003800200 */
[----:B------:R-:W-:Y:S01]  /*60a0*/  IADD3.X R3, PT, PT, RZ, UR9, RZ, P1, !PT ;  /* 0x00000009ff037c10 */ /* 0x000fe20008ffe4ff */
        /* <DEDUP_REMOVED lines=33> */
.L_x_6081:
[----:B------:R-:W0:Y:S02]  /*62c0*/  LDCU UR4, c[0x0][0x594] ;  /* 0x0000b280ff0477ac */ /* 0x000e240008000800 */
[----:B0-----:R-:W-:-:S07]  /*62d0*/  FMUL.FTZ R4, R0, UR4 ;  /* 0x0000000400047c20 */ /* 0x001fce0008410000 */
.L_x_6082:
[----:B------:R-:W-:Y:S05]  /*62e0*/  BSYNC.RECONVERGENT B1 ;  /* 0x0000000000017941 */ /* 0x000fea0003800200 */
.L_x_6080:
[----:B------:R-:W-:-:S05]  /*62f0*/  F2FP.F16.F32.PACK_AB R4, RZ, R4 ;  /* 0x00000004ff04723e */ /* 0x000fca00000000ff */
[----:B------:R-:W-:Y:S01]  /*6300*/  STG.E.U16 desc[UR6][R2.64], R4 ;  /* 0x0000000402007986 */ /* 0x000fe2000c101506 */
[----:B------:R-:W-:Y:S05]  /*6310*/  EXIT ;  /* 0x000000000000794d */ /* 0x000fea0003800000 */
.L_x_6083:
        /* <DEDUP_REMOVED lines=14> */
.L_x_7976:


//--------------------- .text._ZN2at6native27unrolled_elementwise_kernelIZZZNS0_60_GLOBAL__N__171e0b9f_22_ActivationEluKernel_cu_9e10b42f_306110elu_kernelERNS_18TensorIteratorBaseERKN3c106ScalarES8_S8_ENKUlvE_clEvENKUlvE1_clEvEUlNS5_4HalfEE_St5arrayIPcLm2EELi4E23TrivialOffsetCalculatorILi1EjESH_NS0_6memory15LoadWithoutCastENSI_16StoreWithoutCastEEEviT_T0_T2_T3_T4_T5_ --------------------------
	.section	.text._ZN2at6native27unrolled_elementwise_kernelIZZZNS0_60_GLOBAL__N__171e0b9f_22_ActivationEluKernel_cu_9e10b42f_306110elu_kernelERNS_18TensorIteratorBaseERKN3c106ScalarES8_S8_ENKUlvE_clEvENKUlvE1_clEvEUlNS5_4HalfEE_St5arrayIPcLm2EELi4E23TrivialOffsetCalculatorILi1EjESH_NS0_6memory15LoadWithoutCastENSI_16StoreWithoutCastEEEviT_T0_T2_T3_T4_T5_,"ax",@progbits
	.align	128
        .global         _ZN2at6native27unrolled_elementwise_kernelIZZZNS0_60_GLOBAL__N__171e0b9f_22_ActivationEluKernel_cu_9e10b42f_306110elu_kernelERNS_18TensorIteratorBaseERKN3c106ScalarES8_S8_ENKUlvE_clEvENKUlvE1_clEvEUlNS5_4HalfEE_St5arrayIPcLm2EELi4E23TrivialOffsetCalculatorILi1EjESH_NS0_6memory15LoadWithoutCastENSI_16StoreWithoutCastEEEviT_T0_T2_T3_T4_T5_
        .type           _ZN2at6native27unrolled_elementwise_kernelIZZZNS0_60_GLOBAL__N__171e0b9f_22_ActivationEluKernel_cu_9e10b42f_306110elu_kernelERNS_18TensorIteratorBaseERKN3c106ScalarES8_S8_ENKUlvE_clEvENKUlvE1_clEvEUlNS5_4HalfEE_St5arrayIPcLm2EELi4E23TrivialOffsetCalculatorILi1EjESH_NS0_6memory15LoadWithoutCastENSI_16StoreWithoutCastEEEviT_T0_T2_T3_T4_T5_,@function
        .size           _ZN2at6native27unrolled_elementwise_kernelIZZZNS0_60_GLOBAL__N__171e0b9f_22_ActivationEluKernel_cu_9e10b42f_306110elu_kernelERNS_18TensorIteratorBaseERKN3c106ScalarES8_S8_ENKUlvE_clEvENKUlvE1_clEvEUlNS5_4HalfEE_St5arrayIPcLm2EELi4E23TrivialOffsetCalculatorILi1EjESH_NS0_6memory15LoadWithoutCastENSI_16StoreWithoutCastEEEviT_T0_T2_T3_T4_T5_,(.L_x_7977 - _ZN2at6native27unrolled_elementwise_kernelIZZZNS0_60_GLOBAL__N__171e0b9f_22_ActivationEluKernel_cu_9e10b42f_306110elu_kernelERNS_18TensorIteratorBaseERKN3c106ScalarES8_S8_ENKUlvE_clEvENKUlvE1_clEvEUlNS5_4HalfEE_St5arrayIPcLm2EELi4E23TrivialOffsetCalculatorILi1EjESH_NS0_6memory15LoadWithoutCastENSI_16StoreWithoutCastEEEviT_T0_T2_T3_T4_T5_)
        .other          _ZN2at6native27unrolled_elementwise_kernelIZZZNS0_60_GLOBAL__N__171e0b9f_22_ActivationEluKernel_cu_9e10b42f_306110elu_kernelERNS_18TensorIteratorBaseERKN3c106ScalarES8_S8_ENKUlvE_clEvENKUlvE1_clEvEUlNS5_4HalfEE_St5arrayIPcLm2EELi4E23TrivialOffsetCalculatorILi1EjESH_NS0_6memory15LoadWithoutCastENSI_16StoreWithoutCastEEEviT_T0_T2_T3_T4_T5_,@"STO_CUDA_ENTRY STV_DEFAULT"
_ZN2at6native27unrolled_elementwise_kernelIZZZNS0_60_GLOBAL__N__171e0b9f_22_ActivationEluKernel_cu_9e10b42f_306110elu_kernelERNS_18TensorIteratorBaseERKN3c106ScalarES8_S8_ENKUlvE_clEvENKUlvE1_clEvEUlNS5_4HalfEE_St5arrayIPcLm2EELi4E23TrivialOffsetCalculatorILi1EjESH_NS0_6memory15LoadWithoutCastENSI_16StoreWithoutCastEEEviT_T0_T2_T3_T4_T5_:
.text._ZN2at6native27unrolled_elementwise_kernelIZZZNS0_60_GLOBAL__N__171e0b9f_22_ActivationEluKernel_cu_9e10b42f_306110elu_kernelERNS_18TensorIteratorBaseERKN3c106ScalarES8_S8_ENKUlvE_clEvENKUlvE1_clEvEUlNS5_4HalfEE_St5arrayIPcLm2EELi4E23TrivialOffsetCalculatorILi1EjESH_NS0_6memory15LoadWithoutCastENSI_16StoreWithoutCastEEEviT_T0_T2_T3_T4_T5_:
        /* <DEDUP_REMOVED lines=10> */
[----:B------:R-:W-:Y:S02]  /*00a0*/  @!P0 IMAD R15, R0, 0x200, R3 ;  /* 0x00000200000f8824 */ /* 0x000fe400078e0203 */
[----:B------:R-:W-:-:S13]  /*00b0*/  ISETP.GE.AND P1, PT, R13, R2, PT ;  /* 0x000000020d00720c */ /* 0x000fda0003f26270 */
[----:B------:R-:W-:Y:S01]  /*00c0*/  @!P1 LEA R17, R0, R13, 0x9 ;  /* 0x0000000d00119211 */ /* 0x000fe200078e48ff */
[----:B------:R-:W2:Y:S01]  /*00d0*/  @!P1 LDC.64 R10, c[0x0][0x3a8] ;  /* 0x0000ea00ff0a9b82 */ /* 0x000ea20000000a00 */
[----:B------:R-:W-:-:S04]  /*00e0*/  @!P1 IADD3 R13, PT, PT, R13, 0x80, RZ ;  /* 0x000000800d0d9810 */ /* 0x000fc80007ffe0ff */
[----:B------:R-:W-:Y:S01]  /*00f0*/  ISETP.GE.AND P3, PT, R13, R2, PT ;  /* 0x000000020d00720c */ /* 0x000fe20003f66270 */
[----:B0-----:R-:W-:-:S12]  /*0100*/  @!P0 IMAD.WIDE.U32 R4, R15, 0x2, R4 ;  /* 0x000000020f048825 */ /* 0x001fd800078e0004 */
[----:B------:R-:W-:Y:S01]  /*0110*/  @!P3 LEA R19, R0, R13, 0x9 ;  /* 0x0000000d0013b211 */ /* 0x000fe200078e48ff */
[----:B------:R-:W0:Y:S01]  /*0120*/  @!P3 LDC.64 R8, c[0x0][0x3a8] ;  /* 0x0000ea00ff08bb82 */ /* 0x000e220000000a00 */
[----:B------:R-:W-:-:S04]  /*0130*/  @!P3 IADD3 R13, PT, PT, R13, 0x80, RZ ;  /* 0x000000800d0db810 */ /* 0x000fc80007ffe0ff */
        /* <DEDUP_REMOVED lines=17> */
[----:B-----5:R-:W-:Y:S01]  /*0250*/  HADD2.F32 R9, -RZ, R9.H0_H0 ;  /* 0x20000009ff097230 */ /* 0x020fe20000004100 */
        /* <DEDUP_REMOVED lines=34> */
.L_x_6087:
[----:B------:R-:W-:Y:S05]  /*0480*/  BSYNC.RECONVERGENT B1 ;  /* 0x0000000000017941 */ /* 0x000fea0003800200 */
.L_x_6086:
[----:B------:R-:W-:-:S07]  /*0490*/  F2FP.F16.F32.PACK_AB R4, RZ, R4 ;  /* 0x00000004ff04723e */ /* 0x000fce00000000ff */
.L_x_6085:
[----:B------:R-:W-:Y:S05]  /*04a0*/  BSYNC.RECONVERGENT B0 ;  /* 0x0000000000007941 */ /* 0x000fea0003800200 */
.L_x_6084:
[----:B------:R-:W-:Y:S01]  /*04b0*/  IADD3 R5, PT, PT, R3, 0x80, RZ ;  /* 0x0000008003057810 */ /* 0x000fe20007ffe0ff */
[----:B------:R-:W-:Y:S03]  /*04c0*/  BSSY.RECONVERGENT B0, `(.L_x_6088) ;  /* 0x0000029000007945 */ /* 0x000fe60003800200 */
[----:B------:R-:W-:-:S13]  /*04d0*/  ISETP.GE.AND P1, PT, R5, R2, PT ;  /* 0x000000020500720c */ /* 0x000fda0003f26270 */
[----:B------:R-:W-:Y:S05]  /*04e0*/  @P1 BRA `(.L_x_6089) ;  /* 0x0000000000981947 */ /* 0x000fea0003800000 */
[----:B-----5:R-:W-:Y:S01]  /*04f0*/  HADD2.F32 R8, -RZ, R8.H0_H0 ;  /* 0x20000008ff087230 */ /* 0x020fe20000004100 */
        /* <DEDUP_REMOVED lines=33> */
.L_x_6091:
[----:B------:R-:W0:Y:S02]  /*0710*/  LDCU UR6, c[0x0][0x38c] ;  /* 0x00007180ff0677ac */ /* 0x000e240008000800 */
[----:B0-----:R-:W-:-:S07]  /*0720*/  FMUL.FTZ R8, R8, UR6 ;  /* 0x0000000608087c20 */ /* 0x001fce0008410000 */
.L_x_6092:
[----:B------:R-:W-:Y:S05]  /*0730*/  BSYNC.RECONVERGENT B1 ;  /* 0x0000000000017941 */ /* 0x000fea0003800200 */
.L_x_6090:
[----:B------:R-:W-:-:S07]  /*0740*/  F2FP.F16.F32.PACK_AB R8, RZ, R8 ;  /* 0x00000008ff08723e */ /* 0x000fce00000000ff */
.L_x_6089:
[----:B------:R-:W-:Y:S05]  /*0750*/  BSYNC.RECONVERGENT B0 ;  /* 0x0000000000007941 */ /* 0x000fea0003800200 */
.L_x_6088:
[----:B-----5:R-:W-:Y:S01]  /*0760*/  VIADD R9, R3, 0x100 ;  /* 0x0000010003097836 */ /* 0x020fe20000000000 */
[----:B------:R-:W-:Y:S04]  /*0770*/  BSSY.RECONVERGENT B0, `(.L_x_6093) ;  /* 0x0000029000007945 */ /* 0x000fe80003800200 */
[----:B------:R-:W-:-:S13]  /*0780*/  ISETP.GE.AND P1, PT, R9, R2, PT ;  /* 0x000000020900720c */ /* 0x000fda0003f26270 */
[----:B------:R-:W-:Y:S05]  /*0790*/  @P1 BRA `(.L_x_6094) ;  /* 0x0000000000981947 */ /* 0x000fea0003800000 */
[----:B------:R-:W-:Y:S01]  /*07a0*/  HADD2.F32 R7, -RZ, R7.H0_H0 ;  /* 0x20000007ff077230 */ /* 0x000fe20000004100 */
        /* <DEDUP_REMOVED lines=33> */
.L_x_6096:
[----:B------:R-:W0:Y:S02]  /*09c0*/  LDCU UR6, c[0x0][0x38c] ;  /* 0x00007180ff0677ac */ /* 0x000e240008000800 */
[----:B0-----:R-:W-:-:S07]  /*09d0*/  FMUL.FTZ R7, R7, UR6 ;  /* 0x0000000607077c20 */ /* 0x001fce0008410000 */
.L_x_6097:
[----:B------:R-:W-:Y:S05]  /*09e0*/  BSYNC.RECONVERGENT B1 ;  /* 0x0000000000017941 */ /* 0x000fea0003800200 */
.L_x_6095:
[----:B------:R-:W-:-:S07]  /*09f0*/  F2FP.F16.F32.PACK_AB R7, RZ, R7 ;  /* 0x00000007ff07723e */ /* 0x000fce00000000ff */
.L_x_6094:
[----:B------:R-:W-:Y:S05]  /*0a00*/  BSYNC.RECONVERGENT B0 ;  /* 0x0000000000007941 */ /* 0x000fea0003800200 */
.L_x_6093:
[----:B------:R-:W-:Y:S01]  /*0a10*/  IADD3 R9, PT, PT, R3, 0x180, RZ ;  /* 0x0000018003097810 */ /* 0x000fe20007ffe0ff */
[----:B------:R-:W-:Y:S03]  /*0a20*/  BSSY.RECONVERGENT B0, `(.L_x_6098) ;  /* 0x0000029000007945 */ /* 0x000fe60003800200 */
[----:B------:R-:W-:-:S13]  /*0a30*/  ISETP.GE.AND P1, PT, R9, R2, PT ;  /* 0x000000020900720c */ /* 0x000fda0003f26270 */
[----:B------:R-:W-:Y:S05]  /*0a40*/  @P1 BRA `(.L_x_6099) ;  /* 0x0000000000981947 */ /* 0x000fea0003800000 */
[----:B------:R-:W-:Y:S01]  /*0a50*/  HADD2.F32 R6, -RZ, R6.H0_H0 ;  /* 0x20000006ff067230 */ /* 0x000fe20000004100 */
        /* <DEDUP_REMOVED lines=33> */
.L_x_6101:
[----:B------:R-:W0:Y:S02]  /*0c70*/  LDCU UR6, c[0x0][0x38c] ;  /* 0x00007180ff0677ac */ /* 0x000e240008000800 */
[----:B0-----:R-:W-:-:S07]  /*0c80*/  FMUL.FTZ R12, R6, UR6 ;  /* 0x00000006060c7c20 */ /* 0x001fce0008410000 */
.L_x_6102:
[----:B------:R-:W-:Y:S05]  /*0c90*/  BSYNC.RECONVERGENT B1 ;  /* 0x0000000000017941 */ /* 0x000fea0003800200 */
.L_x_6100:
[----:B------:R-:W-:-:S07]  /*0ca0*/  F2FP.F16.F32.PACK_AB R12, RZ, R12 ;  /* 0x0000000cff0c723e */ /* 0x000fce00000000ff */
.L_x_6099:
[----:B------:R-:W-:Y:S05]  /*0cb0*/  BSYNC.RECONVERGENT B0 ;  /* 0x0000000000007941 */ /* 0x000fea0003800200 */
.L_x_6098:
        /* <DEDUP_REMOVED lines=11> */
[----:B------:R-:W-:Y:S02]  /*0d70*/  IADD3 R3, PT, PT, R3, 0x80, RZ ;  /* 0x0000008003037810 */ /* 0x000fe40007ffe0ff */
[----:B------:R-:W-:Y:S02]  /*0d80*/  PRMT R6, R8, 0x7610, R6 ;  /* 0x0000761008067816 */ /* 0x000fe40000000006 */
[----:B------:R-:W-:-:S13]  /*0d90*/  ISETP.GE.AND P0, PT, R3, R2, PT ;  /* 0x000000020300720c */ /* 0x000fda0003f06270 */
[----:B------:R-:W-:Y:S02]  /*0da0*/  @!P0 LEA R11, R0, R3, 0x9 ;  /* 0x00000003000b8211 */ /* 0x000fe400078e48ff */
[----:B------:R-:W-:Y:S01]  /*0db0*/  @!P0 IADD3 R3, PT, PT, R3, 0x80, RZ ;  /* 0x0000008003038810 */ /* 0x000fe20007ffe0ff */
[----:B0-----:R-:W-:-:S04]  /*0dc0*/  IMAD.WIDE.U32 R8, R9, 0x2, R4 ;  /* 0x0000000209087825 */ /* 0x001fc800078e0004 */
[----:B------:R-:W-:Y:S01]  /*0dd0*/  @!P0 IMAD.WIDE.U32 R4, R11, 0x2, R4 ;  /* 0x000000020b048825 */ /* 0x000fe200078e0004 */
[----:B------:R1:W-:Y:S04]  /*0de0*/  STG.E.U16 desc[UR4][R8.64], R6 ;  /* 0x0000000608007986 */ /* 0x0003e8000c101504 */
[----:B------:R1:W-:Y:S02]  /*0df0*/  @!P0 STG.E.U16 desc[UR4][R4.64], R7 ;  /* 0x0000000704008986 */ /* 0x0003e4000c101504 */
.L_x_6104:
[----:B------:R-:W-:Y:S05]  /*0e00*/  BSYNC.RECONVERGENT B0 ;  /* 0x0000000000007941 */ /* 0x000fea0003800200 */
.L_x_6103:
[----:B------:R-:W-:-:S13]  /*0e10*/  ISETP.GE.AND P0, PT, R3, R2, PT ;  /* 0x000000020300720c */ /* 0x000fda0003f06270 */
[----:B------:R-:W-:Y:S05]  /*0e20*/  @P0 EXIT ;  /* 0x000000000000094d */ /* 0x000fea0003800000 */
[----:B01----:R-:W0:Y:S01]  /*0e30*/  LDC.64 R4, c[0x0][0x3a0] ;  /* 0x0000e800ff047b82 */ /* 0x003e220000000a00 */
[----:B------:R-:W-:-:S05]  /*0e40*/  LEA R3, R0, R3, 0x9 ;  /* 0x0000000300037211 */ /* 0x000fca00078e48ff */
[----:B0-----:R-:W-:-:S05]  /*0e50*/  IMAD.WIDE.U32 R2, R3, 0x2, R4 ;  /* 0x0000000203027825 */ /* 0x001fca00078e0004 */
[----:B------:R-:W-:Y:S01]  /*0e60*/  STG.E.U16 desc[UR4][R2.64], R12 ;  /* 0x0000000c02007986 */ /* 0x000fe2000c101504 */
[----:B------:R-:W-:Y:S05]  /*0e70*/  EXIT ;  /* 0x000000000000794d */ /* 0x000fea0003800000 */
.L_x_6105:
        /* <DEDUP_REMOVED lines=16> */
.L_x_7977:


//--------------------- .text._ZN2at6native29vectorized_elementwise_kernelILi2EZZZNS0_60_GLOBAL__N__171e0b9f_22_ActivationEluKernel_cu_9e10b42f_306110elu_kernelERNS_18TensorIteratorBaseERKN3c106ScalarES8_S8_ENKUlvE_clEvENKUlvE1_clEvEUlNS5_4HalfEE_St5arrayIPcLm2EEEEviT0_T1_ --------------------------
	.section	.text._ZN2at6native29vectorized_elementwise_kernelILi2EZZZNS0_60_GLOBAL__N__171e0b9f_22_ActivationEluKernel_cu_9e10b42f_306110elu_kernelERNS_18TensorIteratorBaseERKN3c106ScalarES8_S8_ENKUlvE_clEvENKUlvE1_clEvEUlNS5_4HalfEE_St5arrayIPcLm2EEEEviT0_T1_,"ax",@progbits
	.align	128
        .global         _ZN2at6native29vectorized_elementwise_kernelILi2EZZZNS0_60_GLOBAL__N__171e0b9f_22_ActivationEluKernel_cu_9e10b42f_306110elu_kernelERNS_18TensorIteratorBaseERKN3c106ScalarES8_S8_ENKUlvE_clEvENKUlvE1_clEvEUlNS5_4HalfEE_St5arrayIPcLm2EEEEviT0_T1_
        .type           _ZN2at6native29vectorized_elementwise_kernelILi2EZZZNS0_60_GLOBAL__N__171e0b9f_22_ActivationEluKernel_cu_9e10b42f_306110elu_kernelERNS_18TensorIteratorBaseERKN3c106ScalarES8_S8_ENKUlvE_clEvENKUlvE1_clEvEUlNS5_4HalfEE_St5arrayIPcLm2EEEEviT0_T1_,@function
        .size           _ZN2at6native29vectorized_elementwise_kernelILi2EZZZNS0_60_GLOBAL__N__171e0b9f_22_ActivationEluKernel_cu_9e10b42f_306110elu_kernelERNS_18TensorIteratorBaseERKN3c106ScalarES8_S8_ENKUlvE_clEvENKUlvE1_clEvEUlNS5_4HalfEE_St5arrayIPcLm2EEEEviT0_T1_,(.L_x_7978 - _ZN2at6native29vectorized_elementwise_kernelILi2EZZZNS0_60_GLOBAL__N__171e0b9f_22_ActivationEluKernel_cu_9e10b42f_306110elu_kernelERNS_18TensorIteratorBaseERKN3c106ScalarES8_S8_ENKUlvE_clEvENKUlvE1_clEvEUlNS5_4HalfEE_St5arrayIPcLm2EEEEviT0_T1_)
        .other          _ZN2at6native29vectorized_elementwise_kernelILi2EZZZNS0_60_GLOBAL__N__171e0b9f_22_ActivationEluKernel_cu_9e10b42f_306110elu_kernelERNS_18TensorIteratorBaseERKN3c106ScalarES8_S8_ENKUlvE_clEvENKUlvE1_clEvEUlNS5_4HalfEE_St5arrayIPcLm2EEEEviT0_T1_,@"STO_CUDA_ENTRY STV_DEFAULT"
_ZN2at6native29vectorized_elementwise_kernelILi2EZZZNS0_60_GLOBAL__N__171e0b9f_22_ActivationEluKernel_cu_9e10b42f_306110elu_kernelERNS_18TensorIteratorBaseERKN3c106ScalarES8_S8_ENKUlvE_clEvENKUlvE1_clEvEUlNS5_4HalfEE_St5arrayIPcLm2EEEEviT0_T1_:
.text._ZN2at6native29vectorized_elementwise_kernelILi2EZZZNS0_60_GLOBAL__N__171e0b9f_22_ActivationEluKernel_cu_9e10b42f_306110elu_kernelERNS_18TensorIteratorBaseERKN3c106ScalarES8_S8_ENKUlvE_clEvENKUlvE1_clEvEUlNS5_4HalfEE_St5arrayIPcLm2EEEEviT0_T1_:
        /* <DEDUP_REMOVED lines=103> */
.L_x_6110:
[----:B------:R-:W-:Y:S05]  /*0670*/  BSYNC.RECONVERGENT B1 ;  /* 0x0000000000017941 */ /* 0x000fea0003800200 */
.L_x_6109:
[----:B------:R-:W-:-:S07]  /*0680*/  F2FP.F16.F32.PACK_AB R10, RZ, R10 ;  /* 0x0000000aff0a723e */ /* 0x000fce00000000ff */
.L_x_6108:
[----:B------:R-:W-:Y:S05]  /*0690*/  BSYNC.RECONVERGENT B0 ;  /* 0x0000000000007941 */ /* 0x000fea0003800200 */
.L_x_6107:
[----:B------:R-:W-:Y:S01]  /*06a0*/  IADD3 R3, PT, PT, R17, 0x80, RZ ;  /* 0x0000008011037810 */ /* 0x000fe20007ffe0ff */
[----:B------:R-:W-:Y:S03]  /*06b0*/  BSSY.RECONVERGENT B0, `(.L_x_6111) ;  /* 0x0000029000007945 */ /* 0x000fe60003800200 */
[----:B------:R-:W-:-:S13]  /*06c0*/  ISETP.GE.U32.AND P1, PT, R3, R16, PT ;  /* 0x000000100300720c */ /* 0x000fda0003f26070 */
        /* <DEDUP_REMOVED lines=35> */
.L_x_6114:
[----:B------:R-:W0:Y:S02]  /*0900*/  LDCU UR6, c[0x0][0x38c] ;  /* 0x00007180ff0677ac */ /* 0x000e240008000800 */
[----:B0-----:R-:W-:-:S07]  /*0910*/  FMUL.FTZ R2, R2, UR6 ;  /* 0x0000000602027c20 */ /* 0x001fce0008410000 */
.L_x_6115:
[----:B------:R-:W-:Y:S05]  /*0920*/  BSYNC.RECONVERGENT B1 ;  /* 0x0000000000017941 */ /* 0x000fea0003800200 */
.L_x_6113:
[----:B------:R-:W-:-:S07]  /*0930*/  F2FP.F16.F32.PACK_AB R2, RZ, R2 ;  /* 0x00000002ff02723e */ /* 0x000fce00000000ff */
.L_x_6112:
[----:B------:R-:W-:Y:S05]  /*0940*/  BSYNC.RECONVERGENT B0 ;  /* 0x0000000000007941 */ /* 0x000fea0003800200 */
.L_x_6111:
        /* <DEDUP_REMOVED lines=38> */
.L_x_6119:
[----:B------:R-:W0:Y:S02]  /*0bb0*/  LDCU UR6, c[0x0][0x38c] ;  /* 0x00007180ff0677ac */ /* 0x000e240008000800 */
[----:B0-----:R-:W-:-:S07]  /*0bc0*/  FMUL.FTZ R4, R4, UR6 ;  /* 0x0000000604047c20 */ /* 0x001fce0008410000 */
.L_x_6120:
[----:B------:R-:W-:Y:S05]  /*0bd0*/  BSYNC.RECONVERGENT B1 ;  /* 0x0000000000017941 */ /* 0x000fea0003800200 */
.L_x_6118:
[----:B------:R-:W-:-:S07]  /*0be0*/  F2FP.F16.F32.PACK_AB R4, RZ, R4 ;  /* 0x00000004ff04723e */ /* 0x000fce00000000ff */
.L_x_6117:
[----:B------:R-:W-:Y:S05]  /*0bf0*/  BSYNC.RECONVERGENT B0 ;  /* 0x0000000000007941 */ /* 0x000fea0003800200 */
.L_x_6116:
        /* <DEDUP_REMOVED lines=38> */
.L_x_6124:
[----:B------:R-:W0:Y:S02]  /*0e60*/  LDCU UR6, c[0x0][0x38c] ;  /* 0x00007180ff0677ac */ /* 0x000e240008000800 */
[----:B0-----:R-:W-:-:S07]  /*0e70*/  FMUL.FTZ R5, R5, UR6 ;  /* 0x0000000605057c20 */ /* 0x001fce0008410000 */
.L_x_6125:
[----:B------:R-:W-:Y:S05]  /*0e80*/  BSYNC.RECONVERGENT B1 ;  /* 0x0000000000017941 */ /* 0x000fea0003800200 */
.L_x_6123:
[----:B------:R-:W-:-:S07]  /*0e90*/  F2FP.F16.F32.PACK_AB R5, RZ, R5 ;  /* 0x00000005ff05723e */ /* 0x000fce00000000ff */
.L_x_6122:
[----:B------:R-:W-:Y:S05]  /*0ea0*/  BSYNC.RECONVERGENT B0 ;  /* 0x0000000000007941 */ /* 0x000fea0003800200 */
.L_x_6121:
        /* <DEDUP_REMOVED lines=38> */
.L_x_6129:
[----:B------:R-:W0:Y:S02]  /*1110*/  LDCU UR6, c[0x0][0x38c] ;  /* 0x00007180ff0677ac */ /* 0x000e240008000800 */
[----:B0-----:R-:W-:-:S07]  /*1120*/  FMUL.FTZ R6, R6, UR6 ;  /* 0x0000000606067c20 */ /* 0x001fce0008410000 */
.L_x_6130:
[----:B------:R-:W-:Y:S05]  /*1130*/  BSYNC.RECONVERGENT B1 ;  /* 0x0000000000017941 */ /* 0x000fea0003800200 */
.L_x_6128:
[----:B------:R-:W-:-:S07]  /*1140*/  F2FP.F16.F32.PACK_AB R6, RZ, R6 ;  /* 0x00000006ff06723e */ /* 0x000fce00000000ff */
.L_x_6127:
[----:B------:R-:W-:Y:S05]  /*1150*/  BSYNC.RECONVERGENT B0 ;  /* 0x0000000000007941 */ /* 0x000fea0003800200 */
.L_x_6126:
        /* <DEDUP_REMOVED lines=38> */
.L_x_6134:
[----:B------:R-:W0:Y:S02]  /*13c0*/  LDCU UR6, c[0x0][0x38c] ;  /* 0x00007180ff0677ac */ /* 0x000e240008000800 */
[----:B0-----:R-:W-:-:S07]  /*13d0*/  FMUL.FTZ R7, R7, UR6 ;  /* 0x0000000607077c20 */ /* 0x001fce0008410000 */
.L_x_6135:
[----:B------:R-:W-:Y:S05]  /*13e0*/  BSYNC.RECONVERGENT B1 ;  /* 0x0000000000017941 */ /* 0x000fea0003800200 */
.L_x_6133:
[----:B------:R-:W-:-:S07]  /*13f0*/  F2FP.F16.F32.PACK_AB R7, RZ, R7 ;  /* 0x00000007ff07723e */ /* 0x000fce00000000ff */
.L_x_6132:
[----:B------:R-:W-:Y:S05]  /*1400*/  BSYNC.RECONVERGENT B0 ;  /* 0x0000000000007941 */ /* 0x000fea0003800200 */
.L_x_6131:
        /* <DEDUP_REMOVED lines=38> */
.L_x_6139:
[----:B------:R-:W0:Y:S02]  /*1670*/  LDCU UR6, c[0x0][0x38c] ;  /* 0x00007180ff0677ac */ /* 0x000e240008000800 */
[----:B0-----:R-:W-:-:S07]  /*1680*/  FMUL.FTZ R8, R8, UR6 ;  /* 0x0000000608087c20 */ /* 0x001fce0008410000 */
.L_x_6140:
[----:B------:R-:W-:Y:S05]  /*1690*/  BSYNC.RECONVERGENT B1 ;  /* 0x0000000000017941 */ /* 0x000fea0003800200 */
.L_x_6138:
[----:B------:R-:W-:-:S07]  /*16a0*/  F2FP.F16.F32.PACK_AB R8, RZ, R8 ;  /* 0x00000008ff08723e */ /* 0x000fce00000000ff */
.L_x_6137:
[----:B------:R-:W-:Y:S05]  /*16b0*/  BSYNC.RECONVERGENT B0 ;  /* 0x0000000000007941 */ /* 0x000fea0003800200 */
.L_x_6136:
        /* <DEDUP_REMOVED lines=38> */
.L_x_6144:
[----:B------:R-:W0:Y:S02]  /*1920*/  LDCU UR6, c[0x0][0x38c] ;  /* 0x00007180ff0677ac */ /* 0x000e240008000800 */
[----:B0-----:R-:W-:-:S07]  /*1930*/  FMUL.FTZ R9, R9, UR6 ;  /* 0x0000000609097c20 */ /* 0x001fce0008410000 */
.L_x_6145:
[----:B------:R-:W-:Y:S05]  /*1940*/  BSYNC.RECONVERGENT B1 ;  /* 0x0000000000017941 */ /* 0x000fea0003800200 */
.L_x_6143:
[----:B------:R-:W-:-:S07]  /*1950*/  F2FP.F16.F32.PACK_AB R9, RZ, R9 ;  /* 0x00000009ff09723e */ /* 0x000fce00000000ff */
.L_x_6142:
[----:B------:R-:W-:Y:S05]  /*1960*/  BSYNC.RECONVERGENT B0 ;  /* 0x0000000000007941 */ /* 0x000fea0003800200 */
.L_x_6141:
        /* <DEDUP_REMOVED lines=21> */
.L_x_6148:
[----:B------:R-:W-:-:S13]  /*1ac0*/  ISETP.GE.U32.AND P0, PT, R17, R16, PT ;  /* 0x000000101100720c */ /* 0x000fda0003f06070 */
[----:B------:R-:W-:Y:S05]  /*1ad0*/  @P0 BRA `(.L_x_6150) ;  /* 0x0000000000300947 */ /* 0x000fea0003800000 */
[----:B0-----:R-:W0:Y:S01]  /*1ae0*/  LDC.64 R2, c[0x0][0x3a0] ;  /* 0x0000e800ff027b82 */ /* 0x001e220000000a00 */
[----:B------:R-:W-:Y:S02]  /*1af0*/  IADD3 R11, PT, PT, R0, R17, RZ ;  /* 0x00000011000b7210 */ /* 0x000fe40007ffe0ff */
[----:B------:R-:W-:-:S03]  /*1b00*/  IADD3 R17, PT, PT, R17, 0x80, RZ ;  /* 0x0000008011117810 */ /* 0x000fc60007ffe0ff */
[----:B0-----:R-:W-:-:S05]  /*1b10*/  IMAD.WIDE.U32 R2, R11, 0x2, R2 ;  /* 0x000000020b027825 */ /* 0x001fca00078e0002 */
[----:B------:R1:W-:Y:S02]  /*1b20*/  STG.E.U16 desc[UR4][R2.64], R5 ;  /* 0x0000000502007986 */ /* 0x0003e4000c101504 */
.L_x_6149:
[----:B------:R-:W-:-:S13]  /*1b30*/  ISETP.GE.U32.AND P0, PT, R17, R16, PT ;  /* 0x000000101100720c */ /* 0x000fda0003f06070 */
[----:B------:R-:W-:Y:S05]  /*1b40*/  @P0 BRA `(.L_x_6151) ;  /* 0x0000000000340947 */ /* 0x000fea0003800000 */
[----:B01----:R-:W0:Y:S01]  /*1b50*/  LDC.64 R2, c[0x0][0x3a0] ;  /* 0x0000e800ff027b82 */ /* 0x003e220000000a00 */
[----:B------:R-:W-:Y:S02]  /*1b60*/  IADD3 R5, PT, PT, R0, R17, RZ ;  /* 0x0000001100057210 */ /* 0x000fe40007ffe0ff */
[----:B------:R-:W-:-:S03]  /*1b70*/  IADD3 R17, PT, PT, R17, 0x80, RZ ;  /* 0x0000008011117810 */ /* 0x000fc60007ffe0ff */
[----:B0-----:R-:W-:-:S05]  /*1b80*/  IMAD.WIDE.U32 R2, R5, 0x2, R2 ;  /* 0x0000000205027825 */ /* 0x001fca00078e0002 */
[----:B------:R1:W-:Y:S02]  /*1b90*/  STG.E.U16 desc[UR4][R2.64], R6 ;  /* 0x0000000602007986 */ /* 0x0003e4000c101504 */
.L_x_6150:
        /* <DEDUP_REMOVED lines=8> */
.L_x_6151:
[----:B------:R-:W-:Y:S05]  /*1c20*/  BSYNC.RELIABLE B1 ;  /* 0x0000000000017941 */ /* 0x000fea0003800100 */
.L_x_6147:
[----:B------:R-:W-:-:S13]  /*1c30*/  ISETP.GE.U32.AND P0, PT, R17, R16, PT ;  /* 0x000000101100720c */ /* 0x000fda0003f06070 */
[----:B012---:R-:W0:Y:S01]  /*1c40*/  @!P0 LDC.64 R2, c[0x0][0x3a0] ;  /* 0x0000e800ff028b82 */ /* 0x007e220000000a00 */
[----:B------:R-:W-:Y:S02]  /*1c50*/  @!P0 IADD3 R5, PT, PT, R0, R17, RZ ;  /* 0x0000001100058210 */ /* 0x000fe40007ffe0ff */
[----:B------:R-:W-:-:S03]  /*1c60*/  @!P0 IADD3 R17, PT, PT, R17, 0x80, RZ ;  /* 0x0000008011118810 */ /* 0x000fc60007ffe0ff */
[----:B0-----:R-:W-:-:S05]  /*1c70*/  @!P0 IMAD.WIDE.U32 R2, R5, 0x2, R2 ;  /* 0x0000000205028825 */ /* 0x001fca00078e0002 */
[----:B------:R2:W-:Y:S02]  /*1c80*/  @!P0 STG.E.U16 desc[UR4][R2.64], R8 ;  /* 0x0000000802008986 */ /* 0x0005e4000c101504 */
.L_x_6152:
[----:B------:R-:W-:Y:S05]  /*1c90*/  BSYNC.RECONVERGENT B0 ;  /* 0x0000000000007941 */ /* 0x000fea0003800200 */
.L_x_6146:
        /* <DEDUP_REMOVED lines=8> */
.L_x_6106:
        /* <DEDUP_REMOVED lines=9> */
[----:B--2---:R-:W-:-:S02]  /*1db0*/  HADD2.F32 R7, -RZ, R6.H0_H0 ;  /* 0x20000006ff077230 */ /* 0x004fc40000004100 */
[----:B------:R-:W-:-:S03]  /*1dc0*/  HADD2.F32 R12, -RZ, R6.H1_H1 ;  /* 0x30000006ff0c7230 */ /* 0x000fc60000004100 */
[----:B------:R-:W-:Y:S02]  /*1dd0*/  FSETP.GT.FTZ.AND P0, PT, R7, RZ, PT ;  /* 0x000000ff0700720b */ /* 0x000fe40003f14000 */
[----:B------:R-:W-:-:S11]  /*1de0*/  FSETP.GT.FTZ.AND P1, PT, R12, RZ, PT ;  /* 0x000000ff0c00720b */ /* 0x000fd60003f34000 */
        /* <DEDUP_REMOVED lines=32> */
.L_x_6154:
[----:B------:R-:W-:Y:S05]  /*1ff0*/  BSYNC.RECONVERGENT B0 ;  /* 0x0000000000007941 */ /* 0x000fea0003800200 */
.L_x_6153:
        /* <DEDUP_REMOVED lines=32> */
.L_x_6156:
[----:B------:R-:W0:Y:S02]  /*2200*/  LDCU UR6, c[0x0][0x38c] ;  /* 0x00007180ff0677ac */ /* 0x000e240008000800 */
[----:B0-----:R-:W-:-:S07]  /*2210*/  FMUL.FTZ R7, R12, UR6 ;  /* 0x000000060c077c20 */ /* 0x001fce0008410000 */
.L_x_6157:
[----:B------:R-:W-:Y:S05]  /*2220*/  BSYNC.RECONVERGENT B0 ;  /* 0x0000000000007941 */ /* 0x000fea0003800200 */
.L_x_6155:
        /* <DEDUP_REMOVED lines=34> */
.L_x_6159:
[----:B------:R-:W0:Y:S02]  /*2450*/  LDCU UR6, c[0x0][0x38c] ;  /* 0x00007180ff0677ac */ /* 0x000e240008000800 */
[----:B0-----:R-:W-:-:S07]  /*2460*/  FMUL.FTZ R8, R8, UR6 ;  /* 0x0000000608087c20 */ /* 0x001fce0008410000 */
.L_x_6160:
[----:B------:R-:W-:Y:S05]  /*2470*/  BSYNC.RECONVERGENT B0 ;  /* 0x0000000000007941 */ /* 0x000fea0003800200 */
.L_x_6158:
[----:B------:R-:W-:Y:S01]  /*2480*/  HADD2.F32 R5, -RZ, R5.H1_H1 ;  /* 0x30000005ff057230 */ /* 0x000fe20000004100 */
        /* <DEDUP_REMOVED lines=33> */
.L_x_6162:
[----:B------:R-:W0:Y:S02]  /*26a0*/  LDCU UR6, c[0x0][0x38c] ;  /* 0x00007180ff0677ac */ /* 0x000e240008000800 */
[----:B0-----:R-:W-:-:S07]  /*26b0*/  FMUL.FTZ R5, R5, UR6 ;  /* 0x0000000605057c20 */ /* 0x001fce0008410000 */
.L_x_6163:
[----:B------:R-:W-:Y:S05]  /*26c0*/  BSYNC.RECONVERGENT B0 ;  /* 0x0000000000007941 */ /* 0x000fea0003800200 */
.L_x_6161:
        /* <DEDUP_REMOVED lines=34> */
.L_x_6165:
[----:B------:R-:W0:Y:S02]  /*28f0*/  LDCU UR6, c[0x0][0x38c] ;  /* 0x00007180ff0677ac */ /* 0x000e240008000800 */
[----:B0-----:R-:W-:-:S07]  /*2900*/  FMUL.FTZ R9, R9, UR6 ;  /* 0x0000000609097c20 */ /* 0x001fce0008410000 */
.L_x_6166:
[----:B------:R-:W-:Y:S05]  /*2910*/  BSYNC.RECONVERGENT B0 ;  /* 0x0000000000007941 */ /* 0x000fea0003800200 */
.L_x_6164:
        /* <DEDUP_REMOVED lines=34> */
.L_x_6168:
[----:B------:R-:W0:Y:S02]  /*2b40*/  LDCU UR6, c[0x0][0x38c] ;  /* 0x00007180ff0677ac */ /* 0x000e240008000800 */
[----:B0-----:R-:W-:-:S07]  /*2b50*/  FMUL.FTZ R10, R3, UR6 ;  /* 0x00000006030a7c20 */ /* 0x001fce0008410000 */
.L_x_6169:
[----:B------:R-:W-:Y:S05]  /*2b60*/  BSYNC.RECONVERGENT B0 ;  /* 0x0000000000007941 */ /* 0x000fea0003800200 */
.L_x_6167:
        /* <DEDUP_REMOVED lines=34> */
.L_x_6171:
[----:B------:R-:W0:Y:S02]  /*2d90*/  LDCU UR6, c[0x0][0x38c] ;  /* 0x00007180ff0677ac */ /* 0x000e240008000800 */
[----:B0-----:R-:W-:-:S07]  /*2da0*/  FMUL.FTZ R3, R3, UR6 ;  /* 0x0000000603037c20 */ /* 0x001fce0008410000 */
.L_x_6172:
[----:B------:R-:W-:Y:S05]  /*2db0*/  BSYNC.RECONVERGENT B0 ;  /* 0x0000000000007941 */ /* 0x000fea0003800200 */
.L_x_6170:
        /* <DEDUP_REMOVED lines=34> */
.L_x_6174:
[----:B------:R-:W0:Y:S02]  /*2fe0*/  LDCU UR6, c[0x0][0x38c] ;  /* 0x00007180ff0677ac */ /* 0x000e240008000800 */
[----:B0-----:R-:W-:-:S07]  /*2ff0*/  FMUL.FTZ R4, R4, UR6 ;  /* 0x0000000604047c20 */ /* 0x001fce0008410000 */
.L_x_6175:
[----:B------:R-:W-:Y:S05]  /*3000*/  BSYNC.RECONVERGENT B0 ;  /* 0x0000000000007941 */ /* 0x000fea0003800200 */
.L_x_6173:
[----:B------:R-:W0:Y:S01]  /*3010*/  LDC.64 R12, c[0x0][0x3a0] ;  /* 0x0000e800ff0c7b82 */ /* 0x000e220000000a00 */
[----:B------:R-:W-:Y:S02]  /*3020*/  F2FP.F16.F32.PACK_AB R7, R7, R6 ;  /* 0x000000060707723e */ /* 0x000fe400000000ff */
[----:B------:R-:W-:Y:S02]  /*3030*/  F2FP.F16.F32.PACK_AB R5, R5, R8 ;  /* 0x000000080505723e */ /* 0x000fe400000000ff */
[----:B------:R-:W-:Y:S02]  /*3040*/  F2FP.F16.F32.PACK_AB R9, R10, R9 ;  /* 0x000000090a09723e */ /* 0x000fe400000000ff */
[----:B------:R-:W-:Y:S01]  /*3050*/  F2FP.F16.F32.PACK_AB R3, R4, R3 ;  /* 0x000000030403723e */ /* 0x000fe200000000ff */
[----:B0-----:R-:W-:-:S04]  /*3060*/  IMAD.WIDE.U32 R12, R0, 0x2, R12 ;  /* 0x00000002000c7825 */ /* 0x001fc800078e000c */
[----:B------:R-:W-:-:S05]  /*3070*/  IMAD.WIDE.U32 R12, R2, 0x4, R12 ;  /* 0x00000004020c7825 */ /* 0x000fca00078e000c */
[----:B------:R-:W-:Y:S04]  /*3080*/  STG.E desc[UR4][R12.64], R7 ;  /* 0x000000070c007986 */ /* 0x000fe8000c101904 */
[----:B------:R-:W-:Y:S04]  /*3090*/  STG.E desc[UR4][R12.64+0x200], R5 ;  /* 0x000200050c007986 */ /* 0x000fe8000c101904 */
[----:B------:R-:W-:Y:S04]  /*30a0*/  STG.E desc[UR4][R12.64+0x400], R9 ;  /* 0x000400090c007986 */ /* 0x000fe8000c101904 */
[----:B------:R-:W-:Y:S01]  /*30b0*/  STG.E desc[UR4][R12.64+0x600], R3 ;  /* 0x000600030c007986 */ /* 0x000fe2000c101904 */
[----:B------:R-:W-:Y:S05]  /*30c0*/  EXIT ;  /* 0x000000000000794d */ /* 0x000fea0003800000 */
.L_x_6176:
        /* <DEDUP_REMOVED lines=11> */
.L_x_7978:


//--------------------- .text._ZN2at6native29vectorized_elementwise_kernelILi4EZZZNS0_60_GLOBAL__N__171e0b9f_22_ActivationEluKernel_cu_9e10b42f_306110elu_kernelERNS_18TensorIteratorBaseERKN3c106ScalarES8_S8_ENKUlvE_clEvENKUlvE1_clEvEUlNS5_4HalfEE_St5arrayIPcLm2EEEEviT0_T1_ --------------------------
	.section	.text._ZN2at6native29vectorized_elementwise_kernelILi4EZZZNS0_60_GLOBAL__N__171e0b9f_22_ActivationEluKernel_cu_9e10b42f_306110elu_kernelERNS_18TensorIteratorBaseERKN3c106ScalarES8_S8_ENKUlvE_clEvENKUlvE1_clEvEUlNS5_4HalfEE_St5arrayIPcLm2EEEEviT0_T1_,"ax",@progbits
	.align	128
        .global         _ZN2at6native29vectorized_elementwise_kernelILi4EZZZNS0_60_GLOBAL__N__171e0b9f_22_ActivationEluKernel_cu_9e10b42f_306110elu_kernelERNS_18TensorIteratorBaseERKN3c106ScalarES8_S8_ENKUlvE_clEvENKUlvE1_clEvEUlNS5_4HalfEE_St5arrayIPcLm2EEEEviT0_T1_
        .type           _ZN2at6native29vectorized_elementwise_kernelILi4EZZZNS0_60_GLOBAL__N__171e0b9f_22_ActivationEluKernel_cu_9e10b42f_306110elu_kernelERNS_18TensorIteratorBaseERKN3c106ScalarES8_S8_ENKUlvE_clEvENKUlvE1_clEvEUlNS5_4HalfEE_St5arrayIPcLm2EEEEviT0_T1_,@function
        .size           _ZN2at6native29vectorized_elementwise_kernelILi4EZZZNS0_60_GLOBAL__N__171e0b9f_22_ActivationEluKernel_cu_9e10b42f_306110elu_kernelERNS_18TensorIteratorBaseERKN3c106ScalarES8_S8_ENKUlvE_clEvENKUlvE1_clEvEUlNS5_4HalfEE_St5arrayIPcLm2EEEEviT0_T1_,(.L_x_7979 - _ZN2at6native29vectorized_elementwise_kernelILi4EZZZNS0_60_GLOBAL__N__171e0b9f_22_ActivationEluKernel_cu_9e10b42f_306110elu_kernelERNS_18TensorIteratorBaseERKN3c106ScalarES8_S8_ENKUlvE_clEvENKUlvE1_clEvEUlNS5_4HalfEE_St5arrayIPcLm2EEEEviT0_T1_)
        .other          _ZN2at6native29vectorized_elementwise_kernelILi4EZZZNS0_60_GLOBAL__N__171e0b9f_22_ActivationEluKernel_cu_9e10b42f_306110elu_kernelERNS_18TensorIteratorBaseERKN3c106ScalarES8_S8_ENKUlvE_clEvENKUlvE1_clEvEUlNS5_4HalfEE_St5arrayIPcLm2EEEEviT0_T1_,@"STO_CUDA_ENTRY STV_DEFAULT"
_ZN2at6native29vectorized_elementwise_kernelILi4EZZZNS0_60_GLOBAL__N__171e0b9f_22_ActivationEluKernel_cu_9e10b42f_306110elu_kernelERNS_18TensorIteratorBaseERKN3c106ScalarES8_S8_ENKUlvE_clEvENKUlvE1_clEvEUlNS5_4HalfEE_St5arrayIPcLm2EEEEviT0_T1_:
.text._ZN2at6native29vectorized_elementwise_kernelILi4EZZZNS0_60_GLOBAL__N__171e0b9f_22_ActivationEluKernel_cu_9e10b42f_306110elu_kernelERNS_18TensorIteratorBaseERKN3c106ScalarES8_S8_ENKUlvE_clEvENKUlvE1_clEvEUlNS5_4HalfEE_St5arrayIPcLm2EEEEviT0_T1_:
        /* <DEDUP_REMOVED lines=103> */
.L_x_6181:
[----:B------:R-:W-:Y:S05]  /*0670*/  BSYNC.RECONVERGENT B1 ;  /* 0x0000000000017941 */ /* 0x000fea0003800200 */
.L_x_6180:
[----:B------:R-:W-:-:S07]  /*0680*/  F2FP.F16.F32.PACK_AB R10, RZ, R10 ;  /* 0x0000000aff0a723e */ /* 0x000fce00000000ff */
.L_x_6179:
[----:B------:R-:W-:Y:S05]  /*0690*/  BSYNC.RECONVERGENT B0 ;  /* 0x0000000000007941 */ /* 0x000fea0003800200 */
.L_x_6178:
        /* <DEDUP_REMOVED lines=38> */
.L_x_6185:
[----:B------:R-:W0:Y:S02]  /*0900*/  LDCU UR6, c[0x0][0x38c] ;  /* 0x00007180ff0677ac */ /* 0x000e240008000800 */
[----:B0-----:R-:W-:-:S07]  /*0910*/  FMUL.FTZ R2, R2, UR6 ;  /* 0x0000000602027c20 */ /* 0x001fce0008410000 */
.L_x_6186:
[----:B------:R-:W-:Y:S05]  /*0920*/  BSYNC.RECONVERGENT B1 ;  /* 0x0000000000017941 */ /* 0x000fea0003800200 */
.L_x_6184:
[----:B------:R-:W-:-:S07]  /*0930*/  F2FP.F16.F32.PACK_AB R2, RZ, R2 ;  /* 0x00000002ff02723e */ /* 0x000fce00000000ff */
.L_x_6183:
[----:B------:R-:W-:Y:S05]  /*0940*/  BSYNC.RECONVERGENT B0 ;  /* 0x0000000000007941 */ /* 0x000fea0003800200 */
.L_x_6182:
        /* <DEDUP_REMOVED lines=38> */
.L_x_6190:
[----:B------:R-:W0:Y:S02]  /*0bb0*/  LDCU UR6, c[0x0][0x38c] ;  /* 0x00007180ff0677ac */ /* 0x000e240008000800 */
[----:B0-----:R-:W-:-:S07]  /*0bc0*/  FMUL.FTZ R4, R4, UR6 ;  /* 0x0000000604047c20 */ /* 0x001fce0008410000 */
.L_x_6191:
[----:B------:R-:W-:Y:S05]  /*0bd0*/  BSYNC.RECONVERGENT B1 ;  /* 0x0000000000017941 */ /* 0x000fea0003800200 */
.L_x_6189:
[----:B------:R-:W-:-:S07]  /*0be0*/  F2FP.F16.F32.PACK_AB R4, RZ, R4 ;  /* 0x00000004ff04723e */ /* 0x000fce00000000ff */
.L_x_6188:
[----:B------:R-:W-:Y:S05]  /*0bf0*/  BSYNC.RECONVERGENT B0 ;  /* 0x0000000000007941 */ /* 0x000fea0003800200 */
.L_x_6187:
        /* <DEDUP_REMOVED lines=38> */
.L_x_6195:
[----:B------:R-:W0:Y:S02]  /*0e60*/  LDCU UR6, c[0x0][0x38c] ;  /* 0x00007180ff0677ac */ /* 0x000e240008000800 */
[----:B0-----:R-:W-:-:S07]  /*0e70*/  FMUL.FTZ R5, R5, UR6 ;  /* 0x0000000605057c20 */ /* 0x001fce0008410000 */
.L_x_6196:
[----:B------:R-:W-:Y:S05]  /*0e80*/  BSYNC.RECONVERGENT B1 ;  /* 0x0000000000017941 */ /* 0x000fea0003800200 */
.L_x_6194:
[----:B------:R-:W-:-:S07]  /*0e90*/  F2FP.F16.F32.PACK_AB R5, RZ, R5 ;  /* 0x00000005ff05723e */ /* 0x000fce00000000ff */
.L_x_6193:
[----:B------:R-:W-:Y:S05]  /*0ea0*/  BSYNC.RECONVERGENT B0 ;  /* 0x0000000000007941 */ /* 0x000fea0003800200 */
.L_x_6192:
        /* <DEDUP_REMOVED lines=38> */
.L_x_6200:
[----:B------:R-:W0:Y:S02]  /*1110*/  LDCU UR6, c[0x0][0x38c] ;  /* 0x00007180ff0677ac */ /* 0x000e240008000800 */
[----:B0-----:R-:W-:-:S07]  /*1120*/  FMUL.FTZ R6, R6, UR6 ;  /* 0x0000000606067c20 */ /* 0x001fce0008410000 */
.L_x_6201:
[----:B------:R-:W-:Y:S05]  /*1130*/  BSYNC.RECONVERGENT B1 ;  /* 0x0000000000017941 */ /* 0x000fea0003800200 */
.L_x_6199:
[----:B------:R-:W-:-:S07]  /*1140*/  F2FP.F16.F32.PACK_AB R6, RZ, R6 ;  /* 0x00000006ff06723e */ /* 0x000fce00000000ff */
.L_x_6198:
[----:B------:R-:W-:Y:S05]  /*1150*/  BSYNC.RECONVERGENT B0 ;  /* 0x0000000000007941 */ /* 0x000fea0003800200 */
.L_x_6197:
        /* <DEDUP_REMOVED lines=38> */
.L_x_6205:
[----:B------:R-:W0:Y:S02]  /*13c0*/  LDCU UR6, c[0x0][0x38c] ;  /* 0x00007180ff0677ac */ /* 0x000e240008000800 */
[----:B0-----:R-:W-:-:S07]  /*13d0*/  FMUL.FTZ R7, R7, UR6 ;  /* 0x0000000607077c20 */ /* 0x001fce0008410000 */
.L_x_6206:
[----:B------:R-:W-:Y:S05]  /*13e0*/  BSYNC.RECONVERGENT B1 ;  /* 0x0000000000017941 */ /* 0x000fea0003800200 */
.L_x_6204:
[----:B------:R-:W-:-:S07]  /*13f0*/  F2FP.F16.F32.PACK_AB R7, RZ, R7 ;  /* 0x00000007ff07723e */ /* 0x000fce00000000ff */
.L_x_6203:
[----:B------:R-:W-:Y:S05]  /*1400*/  BSYNC.RECONVERGENT B0 ;  /* 0x0000000000007941 */ /* 0x000fea0003800200 */
.L_x_6202:
        /* <DEDUP_REMOVED lines=38> */
.L_x_6210:
[----:B------:R-:W0:Y:S02]  /*1670*/  LDCU UR6, c[0x0][0x38c] ;  /* 0x00007180ff0677ac */ /* 0x000e240008000800 */
[----:B0-----:R-:W-:-:S07]  /*1680*/  FMUL.FTZ R8, R8, UR6 ;  /* 0x0000000608087c20 */ /* 0x001fce0008410000 */
.L_x_6211:
[----:B------:R-:W-:Y:S05]  /*1690*/  BSYNC.RECONVERGENT B1 ;  /* 0x0000000000017941 */ /* 0x000fea0003800200 */
.L_x_6209:
[----:B------:R-:W-:-:S07]  /*16a0*/  F2FP.F16.F32.PACK_AB R8, RZ, R8 ;  /* 0x00000008ff08723e */ /* 0x000fce00000000ff */
.L_x_6208:
[----:B------:R-:W-:Y:S05]  /*16b0*/  BSYNC.RECONVERGENT B0 ;  /* 0x0000000000007941 */ /* 0x000fea0003800200 */
.L_x_6207:
        /* <DEDUP_REMOVED lines=38> */
.L_x_6215:
[----:B------:R-:W0:Y:S02]  /*1920*/  LDCU UR6, c[0x0][0x38c] ;  /* 0x00007180ff0677ac */ /* 0x000e240008000800 */
[----:B0-----:R-:W-:-:S07]  /*1930*/  FMUL.FTZ R9, R9, UR6 ;  /* 0x0000000609097c20 */ /* 0x001fce0008410000 */
.L_x_6216:
[----:B------:R-:W-:Y:S05]  /*1940*/  BSYNC.RECONVERGENT B1 ;  /* 0x0000000000017941 */ /* 0x000fea0003800200 */
.L_x_6214:
[----:B------:R-:W-:-:S07]  /*1950*/  F2FP.F16.F32.PACK_AB R9, RZ, R9 ;  /* 0x00000009ff09723e */ /* 0x000fce00000000ff */
.L_x_6213:
[----:B------:R-:W-:Y:S05]  /*1960*/  BSYNC.RECONVERGENT B0 ;  /* 0x0000000000007941 */ /* 0x000fea0003800200 */
.L_x_6212:
        /* <DEDUP_REMOVED lines=21> */
.L_x_6219:
[----:B------:R-:W-:-:S13]  /*1ac0*/  ISETP.GE.U32.AND P0, PT, R17, R16, PT ;  /* 0x000000101100720c */ /* 0x000fda0003f06070 */
[----:B------:R-:W-:Y:S05]  /*1ad0*/  @P0 BRA `(.L_x_6221) ;  /* 0x0000000000300947 */ /* 0x000fea0003800000 */
[----:B0-----:R-:W0:Y:S01]  /*1ae0*/  LDC.64 R2, c[0x0][0x3a0] ;  /* 0x0000e800ff027b82 */ /* 0x001e220000000a00 */
[----:B------:R-:W-:Y:S02]  /*1af0*/  IADD3 R11, PT, PT, R0, R17, RZ ;  /* 0x00000011000b7210 */ /* 0x000fe40007ffe0ff */
[----:B------:R-:W-:-:S03]  /*1b00*/  IADD3 R17, PT, PT, R17, 0x80, RZ ;  /* 0x0000008011117810 */ /* 0x000fc60007ffe0ff */
[----:B0-----:R-:W-:-:S05]  /*1b10*/  IMAD.WIDE.U32 R2, R11, 0x2, R2 ;  /* 0x000000020b027825 */ /* 0x001fca00078e0002 */
[----:B------:R1:W-:Y:S02]  /*1b20*/  STG.E.U16 desc[UR4][R2.64], R5 ;  /* 0x0000000502007986 */ /* 0x0003e4000c101504 */
.L_x_6220:
[----:B------:R-:W-:-:S13]  /*1b30*/  ISETP.GE.U32.AND P0, PT, R17, R16, PT ;  /* 0x000000101100720c */ /* 0x000fda0003f06070 */
[----:B------:R-:W-:Y:S05]  /*1b40*/  @P0 BRA `(.L_x_6222) ;  /* 0x0000000000340947 */ /* 0x000fea0003800000 */
[----:B01----:R-:W0:Y:S01]  /*1b50*/  LDC.64 R2, c[0x0][0x3a0] ;  /* 0x0000e800ff027b82 */ /* 0x003e220000000a00 */
[----:B------:R-:W-:Y:S02]  /*1b60*/  IADD3 R5, PT, PT, R0, R17, RZ ;  /* 0x0000001100057210 */ /* 0x000fe40007ffe0ff */
[----:B------:R-:W-:-:S03]  /*1b70*/  IADD3 R17, PT, PT, R17, 0x80, RZ ;  /* 0x0000008011117810 */ /* 0x000fc60007ffe0ff */
[----:B0-----:R-:W-:-:S05]  /*1b80*/  IMAD.WIDE.U32 R2, R5, 0x2, R2 ;  /* 0x0000000205027825 */ /* 0x001fca00078e0002 */
[----:B------:R1:W-:Y:S02]  /*1b90*/  STG.E.U16 desc[UR4][R2.64], R6 ;  /* 0x0000000602007986 */ /* 0x0003e4000c101504 */
.L_x_6221:
        /* <DEDUP_REMOVED lines=8> */
.L_x_6222:
[----:B------:R-:W-:Y:S05]  /*1c20*/  BSYNC.RELIABLE B1 ;  /* 0x0000000000017941 */ /* 0x000fea0003800100 */
.L_x_6218:
[----:B------:R-:W-:-:S13]  /*1c30*/  ISETP.GE.U32.AND P0, PT, R17, R16, PT ;  /* 0x000000101100720c */ /* 0x000fda0003f06070 */
[----:B012---:R-:W0:Y:S01]  /*1c40*/  @!P0 LDC.64 R2, c[0x0][0x3a0] ;  /* 0x0000e800ff028b82 */ /* 0x007e220000000a00 */
[----:B------:R-:W-:Y:S02]  /*1c50*/  @!P0 IADD3 R5, PT, PT, R0, R17, RZ ;  /* 0x0000001100058210 */ /* 0x000fe40007ffe0ff */
[----:B------:R-:W-:-:S03]  /*1c60*/  @!P0 IADD3 R17, PT, PT, R17, 0x80, RZ ;  /* 0x0000008011118810 */ /* 0x000fc60007ffe0ff */
[----:B0-----:R-:W-:-:S05]  /*1c70*/  @!P0 IMAD.WIDE.U32 R2, R5, 0x2, R2 ;  /* 0x0000000205028825 */ /* 0x001fca00078e0002 */
[----:B------:R2:W-:Y:S02]  /*1c80*/  @!P0 STG.E.U16 desc[UR4][R2.64], R8 ;  /* 0x0000000802008986 */ /* 0x0005e4000c101504 */
.L_x_6223:
[----:B------:R-:W-:Y:S05]  /*1c90*/  BSYNC.RECONVERGENT B0 ;  /* 0x0000000000007941 */ /* 0x000fea0003800200 */
.L_x_6217:
        /* <DEDUP_REMOVED lines=8> */
.L_x_6177:
[----:B------:R-:W0:Y:S01]  /*1d20*/  S2R R4, SR_TID.X ;  /* 0x0000000000047919 */ /* 0x000e220000002100 */
[----:B------:R-:W1:Y:S02]  /*1d30*/  LDC.64 R2, c[0x0][0x3a8] ;  /* 0x0000ea00ff027b82 */ /* 0x000e640000000a00 */
[----:B-1----:R-:W-:-:S04]  /*1d40*/  IMAD.WIDE.U32 R2, R0, 0x2, R2 ;  /* 0x0000000200027825 */ /* 0x002fc800078e0002 */
[----:B0-----:R-:W-:-:S05]  /*1d50*/  IMAD.WIDE.U32 R8, R4, 0x8, R2 ;  /* 0x0000000804087825 */ /* 0x001fca00078e0002 */
[----:B------:R-:W2:Y:S04]  /*1d60*/  LDG.E.64 R6, desc[UR4][R8.64] ;  /* 0x0000000408067981 */ /* 0x000ea8000c1e1b00 */
[----:B------:R0:W5:Y:S01]  /*1d70*/  LDG.E.64 R2, desc[UR4][R8.64+0x400] ;  /* 0x0004000408027981 */ /* 0x000162000c1e1b00 */
[----:B------:R-:W-:Y:S01]  /*1d80*/  BSSY.RECONVERGENT B0, `(.L_x_6224) ;  /* 0x0000025000007945 */ /* 0x000fe20003800200 */
[--C-:B--2---:R-:W-:Y:S02]  /*1d90*/  HADD2.F32 R10, -RZ, R6.reuse.H0_H0 ;  /* 0x20000006ff0a7230 */ /* 0x104fe40000004100 */
        /* <DEDUP_REMOVED lines=35> */
.L_x_6225:
[----:B------:R-:W-:Y:S05]  /*1fd0*/  BSYNC.RECONVERGENT B0 ;  /* 0x0000000000007941 */ /* 0x000fea0003800200 */
.L_x_6224:
        /* <DEDUP_REMOVED lines=32> */
.L_x_6227:
[----:B------:R-:W0:Y:S02]  /*21e0*/  LDCU UR6, c[0x0][0x38c] ;  /* 0x00007180ff0677ac */ /* 0x000e240008000800 */
[----:B0-----:R-:W-:-:S07]  /*21f0*/  FMUL.FTZ R6, R13, UR6 ;  /* 0x000000060d067c20 */ /* 0x001fce0008410000 */
.L_x_6228:
[----:B------:R-:W-:Y:S05]  /*2200*/  BSYNC.RECONVERGENT B0 ;  /* 0x0000000000007941 */ /* 0x000fea0003800200 */
.L_x_6226:
        /* <DEDUP_REMOVED lines=34> */
.L_x_6230:
[----:B------:R-:W0:Y:S02]  /*2430*/  LDCU UR6, c[0x0][0x38c] ;  /* 0x00007180ff0677ac */ /* 0x000e240008000800 */
[----:B0-----:R-:W-:-:S07]  /*2440*/  FMUL.FTZ R8, R8, UR6 ;  /* 0x0000000608087c20 */ /* 0x001fce0008410000 */
.L_x_6231:
[----:B------:R-:W-:Y:S05]  /*2450*/  BSYNC.RECONVERGENT B0 ;  /* 0x0000000000007941 */ /* 0x000fea0003800200 */
.L_x_6229:
        /* <DEDUP_REMOVED lines=34> */
.L_x_6233:
[----:B------:R-:W0:Y:S02]  /*2680*/  LDCU UR6, c[0x0][0x38c] ;  /* 0x00007180ff0677ac */ /* 0x000e240008000800 */
[----:B0-----:R-:W-:-:S07]  /*2690*/  FMUL.FTZ R7, R7, UR6 ;  /* 0x0000000607077c20 */ /* 0x001fce0008410000 */
.L_x_6234:
[----:B------:R-:W-:Y:S05]  /*26a0*/  BSYNC.RECONVERGENT B0 ;  /* 0x0000000000007941 */ /* 0x000fea0003800200 */
.L_x_6232:
        /* <DEDUP_REMOVED lines=34> */
.L_x_6236:
[----:B------:R-:W0:Y:S02]  /*28d0*/  LDCU UR6, c[0x0][0x38c] ;  /* 0x00007180ff0677ac */ /* 0x000e240008000800 */
[----:B0-----:R-:W-:-:S07]  /*28e0*/  FMUL.FTZ R9, R9, UR6 ;  /* 0x0000000609097c20 */ /* 0x001fce0008410000 */
.L_x_6237:
[----:B------:R-:W-:Y:S05]  /*28f0*/  BSYNC.RECONVERGENT B0 ;  /* 0x0000000000007941 */ /* 0x000fea0003800200 */
.L_x_6235:
        /* <DEDUP_REMOVED lines=34> */
.L_x_6239:
[----:B------:R-:W0:Y:S02]  /*2b20*/  LDCU UR6, c[0x0][0x38c] ;  /* 0x00007180ff0677ac */ /* 0x000e240008000800 */
[----:B0-----:R-:W-:-:S07]  /*2b30*/  FMUL.FTZ R2, R2, UR6 ;  /* 0x0000000602027c20 */ /* 0x001fce0008410000 */
.L_x_6240:
[----:B------:R-:W-:Y:S05]  /*2b40*/  BSYNC.RECONVERGENT B0 ;  /* 0x0000000000007941 */ /* 0x000fea0003800200 */
.L_x_6238:
        /* <DEDUP_REMOVED lines=34> */
.L_x_6242:
[----:B------:R-:W0:Y:S02]  /*2d70*/  LDCU UR6, c[0x0][0x38c] ;  /* 0x00007180ff0677ac */ /* 0x000e240008000800 */
[----:B0-----:R-:W-:-:S07]  /*2d80*/  FMUL.FTZ R10, R10, UR6 ;  /* 0x000000060a0a7c20 */ /* 0x001fce0008410000 */
.L_x_6243:
[----:B------:R-:W-:Y:S05]  /*2d90*/  BSYNC.RECONVERGENT B0 ;  /* 0x0000000000007941 */ /* 0x000fea0003800200 */
.L_x_6241:
        /* <DEDUP_REMOVED lines=34> */
.L_x_6245:
[----:B------:R-:W0:Y:S02]  /*2fc0*/  LDCU UR6, c[0x0][0x38c] ;  /* 0x00007180ff0677ac */ /* 0x000e240008000800 */
[----:B0-----:R-:W-:-:S07]  /*2fd0*/  FMUL.FTZ R3, R3, UR6 ;  /* 0x0000000603037c20 */ /* 0x001fce0008410000 */
.L_x_6246:
[----:B------:R-:W-:Y:S05]  /*2fe0*/  BSYNC.RECONVERGENT B0 ;  /* 0x0000000000007941 */ /* 0x000fea0003800200 */
.L_x_6244:
[----:B------:R-:W0:Y:S01]  /*2ff0*/  LDC.64 R12, c[0x0][0x3a0] ;  /* 0x0000e800ff0c7b82 */ /* 0x000e220000000a00 */
[----:B------:R-:W-:Y:S02]  /*3000*/  F2FP.F16.F32.PACK_AB R6, R6, R5 ;  /* 0x000000050606723e */ /* 0x000fe400000000ff */
[----:B------:R-:W-:Y:S02]  /*3010*/  F2FP.F16.F32.PACK_AB R7, R7, R8 ;  /* 0x000000080707723e */ /* 0x000fe400000000ff */
[----:B------:R-:W-:Y:S02]  /*3020*/  F2FP.F16.F32.PACK_AB R2, R2, R9 ;  /* 0x000000090202723e */ /* 0x000fe400000000ff */
[----:B------:R-:W-:Y:S01]  /*3030*/  F2FP.F16.F32.PACK_AB R3, R3, R10 ;  /* 0x0000000a0303723e */ /* 0x000fe200000000ff */
[----:B0-----:R-:W-:-:S04]  /*3040*/  IMAD.WIDE.U32 R12, R0, 0x2, R12 ;  /* 0x00000002000c7825 */ /* 0x001fc800078e000c */
[----:B------:R-:W-:-:S05]  /*3050*/  IMAD.WIDE.U32 R12, R4, 0x8, R12 ;  /* 0x00000008040c7825 */ /* 0x000fca00078e000c */
[----:B------:R-:W-:Y:S04]  /*3060*/  STG.E.64 desc[UR4][R12.64], R6 ;  /* 0x000000060c007986 */ /* 0x000fe8000c101b04 */
[----:B------:R-:W-:Y:S01]  /*3070*/  STG.E.64 desc[UR4][R12.64+0x400], R2 ;  /* 0x000400020c007986 */ /* 0x000fe2000c101b04 */
[----:B------:R-:W-:Y:S05]  /*3080*/  EXIT ;  /* 0x000000000000794d */ /* 0x000fea0003800000 */
.L_x_6247:
        /* <DEDUP_REMOVED lines=15> */
.L_x_7979:


//--------------------- .text._ZN2at6native29vectorized_elementwise_kernelILi8EZZZNS0_60_GLOBAL__N__171e0b9f_22_ActivationEluKernel_cu_9e10b42f_306110elu_kernelERNS_18TensorIteratorBaseERKN3c106ScalarES8_S8_ENKUlvE_clEvENKUlvE1_clEvEUlNS5_4HalfEE_St5arrayIPcLm2EEEEviT0_T1_ --------------------------
	.section	.text._ZN2at6native29vectorized_elementwise_kernelILi8EZZZNS0_60_GLOBAL__N__171e0b9f_22_ActivationEluKernel_cu_9e10b42f_306110elu_kernelERNS_18TensorIteratorBaseERKN3c106ScalarES8_S8_ENKUlvE_clEvENKUlvE1_clEvEUlNS5_4HalfEE_St5arrayIPcLm2EEEEviT0_T1_,"ax",@progbits
	.align	128
        .global         _ZN2at6native29vectorized_elementwise_kernelILi8EZZZNS0_60_GLOBAL__N__171e0b9f_22_ActivationEluKernel_cu_9e10b42f_306110elu_kernelERNS_18TensorIteratorBaseERKN3c106ScalarES8_S8_ENKUlvE_clEvENKUlvE1_clEvEUlNS5_4HalfEE_St5arrayIPcLm2EEEEviT0_T1_
        .type           _ZN2at6native29vectorized_elementwise_kernelILi8EZZZNS0_60_GLOBAL__N__171e0b9f_22_ActivationEluKernel_cu_9e10b42f_306110elu_kernelERNS_18TensorIteratorBaseERKN3c106ScalarES8_S8_ENKUlvE_clEvENKUlvE1_clEvEUlNS5_4HalfEE_St5arrayIPcLm2EEEEviT0_T1_,@function
        .size           _ZN2at6native29vectorized_elementwise_kernelILi8EZZZNS0_60_GLOBAL__N__171e0b9f_22_ActivationEluKernel_cu_9e10b42f_306110elu_kernelERNS_18TensorIteratorBaseERKN3c106ScalarES8_S8_ENKUlvE_clEvENKUlvE1_clEvEUlNS5_4HalfEE_St5arrayIPcLm2EEEEviT0_T1_,(.L_x_7980 - _ZN2at6native29vectorized_elementwise_kernelILi8EZZZNS0_60_GLOBAL__N__171e0b9f_22_ActivationEluKernel_cu_9e10b42f_306110elu_kernelERNS_18TensorIteratorBaseERKN3c106ScalarES8_S8_ENKUlvE_clEvENKUlvE1_clEvEUlNS5_4HalfEE_St5arrayIPcLm2EEEEviT0_T1_)
        .other          _ZN2at6native29vectorized_elementwise_kernelILi8EZZZNS0_60_GLOBAL__N__171e0b9f_22_ActivationEluKernel_cu_9e10b42f_306110elu_kernelERNS_18TensorIteratorBaseERKN3c106ScalarES8_S8_ENKUlvE_clEvENKUlvE1_clEvEUlNS5_4HalfEE_St5arrayIPcLm2EEEEviT0_T1_,@"STO_CUDA_ENTRY STV_DEFAULT"
_ZN2at6native29vectorized_elementwise_kernelILi8EZZZNS0_60_GLOBAL__N__171e0b9f_22_ActivationEluKernel_cu_9e10b42f_306110elu_kernelERNS_18TensorIteratorBaseERKN3c106ScalarES8_S8_ENKUlvE_clEvENKUlvE1_clEvEUlNS5_4HalfEE_St5arrayIPcLm2EEEEviT0_T1_:
.text._ZN2at6native29vectorized_elementwise_kernelILi8EZZZNS0_60_GLOBAL__N__171e0b9f_22_ActivationEluKernel_cu_9e10b42f_306110elu_kernelERNS_18TensorIteratorBaseERKN3c106ScalarES8_S8_ENKUlvE_clEvENKUlvE1_clEvEUlNS5_4HalfEE_St5arrayIPcLm2EEEEviT0_T1_:
        /* <DEDUP_REMOVED lines=103> */
.L_x_6252:
[----:B------:R-:W-:Y:S05]  /*0670*/  BSYNC.RECONVERGENT B1 ;  /* 0x0000000000017941 */ /* 0x000fea0003800200 */
.L_x_6251:
[----:B------:R-:W-:-:S07]  /*0680*/  F2FP.F16.F32.PACK_AB R10, RZ, R10 ;  /* 0x0000000aff0a723e */ /* 0x000fce00000000ff */
.L_x_6250:
[----:B------:R-:W-:Y:S05]  /*0690*/  BSYNC.RECONVERGENT B0 ;  /* 0x0000000000007941 */ /* 0x000fea0003800200 */
.L_x_6249:
        /* <DEDUP_REMOVED lines=38> */
.L_x_6256:
[----:B------:R-:W0:Y:S02]  /*0900*/  LDCU UR6, c[0x0][0x38c] ;  /* 0x00007180ff0677ac */ /* 0x000e240008000800 */
[----:B0-----:R-:W-:-:S07]  /*0910*/  FMUL.FTZ R2, R2, UR6 ;  /* 0x0000000602027c20 */ /* 0x001fce0008410000 */
.L_x_6257:
[----:B------:R-:W-:Y:S05]  /*0920*/  BSYNC.RECONVERGENT B1 ;  /* 0x0000000000017941 */ /* 0x000fea0003800200 */
.L_x_6255:
[----:B------:R-:W-:-:S07]  /*0930*/  F2FP.F16.F32.PACK_AB R2, RZ, R2 ;  /* 0x00000002ff02723e */ /* 0x000fce00000000ff */
.L_x_6254:
[----:B------:R-:W-:Y:S05]  /*0940*/  BSYNC.RECONVERGENT B0 ;  /* 0x0000000000007941 */ /* 0x000fea0003800200 */
.L_x_6253:
        /* <DEDUP_REMOVED lines=38> */
.L_x_6261:
[----:B------:R-:W0:Y:S02]  /*0bb0*/  LDCU UR6, c[0x0][0x38c] ;  /* 0x00007180ff0677ac */ /* 0x000e240008000800 */
[----:B0-----:R-:W-:-:S07]  /*0bc0*/  FMUL.FTZ R4, R4, UR6 ;  /* 0x0000000604047c20 */ /* 0x001fce0008410000 */
.L_x_6262:
[----:B------:R-:W-:Y:S05]  /*0bd0*/  BSYNC.RECONVERGENT B1 ;  /* 0x0000000000017941 */ /* 0x000fea0003800200 */
.L_x_6260:
[----:B------:R-:W-:-:S07]  /*0be0*/  F2FP.F16.F32.PACK_AB R4, RZ, R4 ;  /* 0x00000004ff04723e */ /* 0x000fce00000000ff */
.L_x_6259:
[----:B------:R-:W-:Y:S05]  /*0bf0*/  BSYNC.RECONVERGENT B0 ;  /* 0x0000000000007941 */ /* 0x000fea0003800200 */
.L_x_6258:
        /* <DEDUP_REMOVED lines=38> */
.L_x_6266:
[----:B------:R-:W0:Y:S02]  /*0e60*/  LDCU UR6, c[0x0][0x38c] ;  /* 0x00007180ff0677ac */ /* 0x000e240008000800 */
[----:B0-----:R-:W-:-:S07]  /*0e70*/  FMUL.FTZ R5, R5, UR6 ;  /* 0x0000000605057c20 */ /* 0x001fce0008410000 */
.L_x_6267:
[----:B------:R-:W-:Y:S05]  /*0e80*/  BSYNC.RECONVERGENT B1 ;  /* 0x0000000000017941 */ /* 0x000fea0003800200 */
.L_x_6265:
[----:B------:R-:W-:-:S07]  /*0e90*/  F2FP.F16.F32.PACK_AB R5, RZ, R5 ;  /* 0x00000005ff05723e */ /* 0x000fce00000000ff */
.L_x_6264:
[----:B------:R-:W-:Y:S05]  /*0ea0*/  BSYNC.RECONVERGENT B0 ;  /* 0x0000000000007941 */ /* 0x000fea0003800200 */
.L_x_6263:
        /* <DEDUP_REMOVED lines=38> */
.L_x_6271:
[----:B------:R-:W0:Y:S02]  /*1110*/  LDCU UR6, c[0x0][0x38c] ;  /* 0x00007180ff0677ac */ /* 0x000e240008000800 */
[----:B0-----:R-:W-:-:S07]  /*1120*/  FMUL.FTZ R6, R6, UR6 ;  /* 0x0000000606067c20 */ /* 0x001fce0008410000 */
.L_x_6272:
[----:B------:R-:W-:Y:S05]  /*1130*/  BSYNC.RECONVERGENT B1 ;  /* 0x0000000000017941 */ /* 0x000fea0003800200 */
.L_x_6270:
[----:B------:R-:W-:-:S07]  /*1140*/  F2FP.F16.F32.PACK_AB R6, RZ, R6 ;  /* 0x00000006ff06723e */ /* 0x000fce00000000ff */
.L_x_6269:
[----:B------:R-:W-:Y:S05]  /*1150*/  BSYNC.RECONVERGENT B0 ;  /* 0x0000000000007941 */ /* 0x000fea0003800200 */
.L_x_6268:
        /* <DEDUP_REMOVED lines=38> */
.L_x_6276:
[----:B------:R-:W0:Y:S02]  /*13c0*/  LDCU UR6, c[0x0][0x38c] ;  /* 0x00007180ff0677ac */ /* 0x000e240008000800 */
[----:B0-----:R-:W-:-:S07]  /*13d0*/  FMUL.FTZ R7, R7, UR6 ;  /* 0x0000000607077c20 */ /* 0x001fce0008410000 */
.L_x_6277:
[----:B------:R-:W-:Y:S05]  /*13e0*/  BSYNC.RECONVERGENT B1 ;  /* 0x0000000000017941 */ /* 0x000fea0003800200 */
.L_x_6275:
[----:B------:R-:W-:-:S07]  /*13f0*/  F2FP.F16.F32.PACK_AB R7, RZ, R7 ;  /* 0x00000007ff07723e */ /* 0x000fce00000000ff */
.L_x_6274:
[----:B------:R-:W-:Y:S05]  /*1400*/  BSYNC.RECONVERGENT B0 ;  /* 0x0000000000007941 */ /* 0x000fea0003800200 */
.L_x_6273:
        /* <DEDUP_REMOVED lines=38> */
.L_x_6281:
[----:B------:R-:W0:Y:S02]  /*1670*/  LDCU UR6, c[0x0][0x38c] ;  /* 0x00007180ff0677ac */ /* 0x000e240008000800 */
[----:B0-----:R-:W-:-:S07]  /*1680*/  FMUL.FTZ R8, R8, UR6 ;  /* 0x0000000608087c20 */ /* 0x001fce0008410000 */
.L_x_6282:
[----:B------:R-:W-:Y:S05]  /*1690*/  BSYNC.RECONVERGENT B1 ;  /* 0x0000000000017941 */ /* 0x000fea0003800200 */
.L_x_6280:
[----:B------:R-:W-:-:S07]  /*16a0*/  F2FP.F16.F32.PACK_AB R8, RZ, R8 ;  /* 0x00000008ff08723e */ /* 0x000fce00000000ff */
.L_x_6279:
[----:B------:R-:W-:Y:S05]  /*16b0*/  BSYNC.RECONVERGENT B0 ;  /* 0x0000000000007941 */ /* 0x000fea0003800200 */
.L_x_6278:
        /* <DEDUP_REMOVED lines=38> */
.L_x_6286:
[----:B------:R-:W0:Y:S02]  /*1920*/  LDCU UR6, c[0x0][0x38c] ;  /* 0x00007180ff0677ac */ /* 0x000e240008000800 */
[----:B0-----:R-:W-:-:S07]  /*1930*/  FMUL.FTZ R9, R9, UR6 ;  /* 0x0000000609097c20 */ /* 0x001fce0008410000 */
.L_x_6287:
[----:B------:R-:W-:Y:S05]  /*1940*/  BSYNC.RECONVERGENT B1 ;  /* 0x0000000000017941 */ /* 0x000fea0003800200 */
.L_x_6285:
[----:B------:R-:W-:-:S07]  /*1950*/  F2FP.F16.F32.PACK_AB R9, RZ, R9 ;  /* 0x00000009ff09723e */ /* 0x000fce00000000ff */
.L_x_6284:
[----:B------:R-:W-:Y:S05]  /*1960*/  BSYNC.RECONVERGENT B0 ;  /* 0x0000000000007941 */ /* 0x000fea0003800200 */
.L_x_6283:
        /* <DEDUP_REMOVED lines=21> */
.L_x_6290:
[----:B------:R-:W-:-:S13]  /*1ac0*/  ISETP.GE.U32.AND P0, PT, R17, R16, PT ;  /* 0x000000101100720c */ /* 0x000fda0003f06070 */
[----:B------:R-:W-:Y:S05]  /*1ad0*/  @P0 BRA `(.L_x_6292) ;  /* 0x0000000000300947 */ /* 0x000fea0003800000 */
[----:B0-----:R-:W0:Y:S01]  /*1ae0*/  LDC.64 R2, c[0x0][0x3a0] ;  /* 0x0000e800ff027b82 */ /* 0x001e220000000a00 */
[----:B------:R-:W-:Y:S02]  /*1af0*/  IADD3 R11, PT, PT, R0, R17, RZ ;  /* 0x00000011000b7210 */ /* 0x000fe40007ffe0ff */
[----:B------:R-:W-:-:S03]  /*1b00*/  IADD3 R17, PT, PT, R17, 0x80, RZ ;  /* 0x0000008011117810 */ /* 0x000fc60007ffe0ff */
[----:B0-----:R-:W-:-:S05]  /*1b10*/  IMAD.WIDE.U32 R2, R11, 0x2, R2 ;  /* 0x000000020b027825 */ /* 0x001fca00078e0002 */
[----:B------:R1:W-:Y:S02]  /*1b20*/  STG.E.U16 desc[UR4][R2.64], R5 ;  /* 0x0000000502007986 */ /* 0x0003e4000c101504 */
.L_x_6291:
[----:B------:R-:W-:-:S13]  /*1b30*/  ISETP.GE.U32.AND P0, PT, R17, R16, PT ;  /* 0x000000101100720c */ /* 0x000fda0003f06070 */
[----:B------:R-:W-:Y:S05]  /*1b40*/  @P0 BRA `(.L_x_6293) ;  /* 0x0000000000340947 */ /* 0x000fea0003800000 */
[----:B01----:R-:W0:Y:S01]  /*1b50*/  LDC.64 R2, c[0x0][0x3a0] ;  /* 0x0000e800ff027b82 */ /* 0x003e220000000a00 */
[----:B------:R-:W-:Y:S02]  /*1b60*/  IADD3 R5, PT, PT, R0, R17, RZ ;  /* 0x0000001100057210 */ /* 0x000fe40007ffe0ff */
[----:B------:R-:W-:-:S03]  /*1b70*/  IADD3 R17, PT, PT, R17, 0x80, RZ ;  /* 0x0000008011117810 */ /* 0x000fc60007ffe0ff */
[----:B0-----:R-:W-:-:S05]  /*1b80*/  IMAD.WIDE.U32 R2, R5, 0x2, R2 ;  /* 0x0000000205027825 */ /* 0x001fca00078e0002 */
[----:B------:R1:W-:Y:S02]  /*1b90*/  STG.E.U16 desc[UR4][R2.64], R6 ;  /* 0x0000000602007986 */ /* 0x0003e4000c101504 */
.L_x_6292:
        /* <DEDUP_REMOVED lines=8> */
.L_x_6293:
[----:B------:R-:W-:Y:S05]  /*1c20*/  BSYNC.RELIABLE B1 ;  /* 0x0000000000017941 */ /* 0x000fea0003800100 */
.L_x_6289:
[----:B------:R-:W-:-:S13]  /*1c30*/  ISETP.GE.U32.AND P0, PT, R17, R16, PT ;  /* 0x000000101100720c */ /* 0x000fda0003f06070 */
[----:B012---:R-:W0:Y:S01]  /*1c40*/  @!P0 LDC.64 R2, c[0x0][0x3a0] ;  /* 0x0000e800ff028b82 */ /* 0x007e220000000a00 */
[----:B------:R-:W-:Y:S02]  /*1c50*/  @!P0 IADD3 R5, PT, PT, R0, R17, RZ ;  /* 0x0000001100058210 */ /* 0x000fe40007ffe0ff */
[----:B------:R-:W-:-:S03]  /*1c60*/  @!P0 IADD3 R17, PT, PT, R17, 0x80, RZ ;  /* 0x0000008011118810 */ /* 0x000fc60007ffe0ff */
[----:B0-----:R-:W-:-:S05]  /*1c70*/  @!P0 IMAD.WIDE.U32 R2, R5, 0x2, R2 ;  /* 0x0000000205028825 */ /* 0x001fca00078e0002 */
[----:B------:R2:W-:Y:S02]  /*1c80*/  @!P0 STG.E.U16 desc[UR4][R2.64], R8 ;  /* 0x0000000802008986 */ /* 0x0005e4000c101504 */
.L_x_6294:
[----:B------:R-:W-:Y:S05]  /*1c90*/  BSYNC.RECONVERGENT B0 ;  /* 0x0000000000007941 */ /* 0x000fea0003800200 */
.L_x_6288:
        /* <DEDUP_REMOVED lines=8> */
.L_x_6248:
[----:B------:R-:W0:Y:S01]  /*1d20*/  S2R R2, SR_TID.X ;  /* 0x0000000000027919 */ /* 0x000e220000002100 */
[----:B------:R-:W1:Y:S02]  /*1d30*/  LDC.64 R4, c[0x0][0x3a8] ;  /* 0x0000ea00ff047b82 */ /* 0x000e640000000a00 */
[----:B-1----:R-:W-:-:S04]  /*1d40*/  IMAD.WIDE.U32 R4, R0, 0x2, R4 ;  /* 0x0000000200047825 */ /* 0x002fc800078e0004 */
[----:B0-----:R-:W-:-:S06]  /*1d50*/  IMAD.WIDE.U32 R6, R2, 0x10, R4 ;  /* 0x0000001002067825 */ /* 0x001fcc00078e0004 */
[----:B------:R-:W2:Y:S01]  /*1d60*/  LDG.E.128 R4, desc[UR4][R6.64] ;  /* 0x0000000406047981 */ /* 0x000ea2000c1e1d00 */
[----:B------:R-:W-:Y:S01]  /*1d70*/  BSSY.RECONVERGENT B0, `(.L_x_6295) ;  /* 0x0000025000007945 */ /* 0x000fe20003800200 */
[--C-:B--2---:R-:W-:Y:S02]  /*1d80*/  HADD2.F32 R3, -RZ, R4.reuse.H0_H0 ;  /* 0x20000004ff037230 */ /* 0x104fe40000004100 */
[----:B------:R-:W-:-:S03]  /*1d90*/  HADD2.F32 R12, -RZ, R4.H1_H1 ;  /* 0x30000004ff0c7230 */ /* 0x000fc60000004100 */
[----:B------:R-:W-:Y:S02]  /*1da0*/  FSETP.GT.FTZ.AND P0, PT, R3, RZ, PT ;  /* 0x000000ff0300720b */ /* 0x000fe40003f14000 */
[----:B------:R-:W-:-:S11]  /*1db0*/  FSETP.GT.FTZ.AND P1, PT, R12, RZ, PT ;  /* 0x000000ff0c00720b */ /* 0x000fd60003f34000 */
        /* <DEDUP_REMOVED lines=32> */
.L_x_6296:
[----:B------:R-:W-:Y:S05]  /*1fc0*/  BSYNC.RECONVERGENT B0 ;  /* 0x0000000000007941 */ /* 0x000fea0003800200 */
.L_x_6295:
        /* <DEDUP_REMOVED lines=32> */
.L_x_6298:
[----:B------:R-:W0:Y:S02]  /*21d0*/  LDCU UR6, c[0x0][0x38c] ;  /* 0x00007180ff0677ac */ /* 0x000e240008000800 */
[----:B0-----:R-:W-:-:S07]  /*21e0*/  FMUL.FTZ R3, R12, UR6 ;  /* 0x000000060c037c20 */ /* 0x001fce0008410000 */
.L_x_6299:
[----:B------:R-:W-:Y:S05]  /*21f0*/  BSYNC.RECONVERGENT B0 ;  /* 0x0000000000007941 */ /* 0x000fea0003800200 */
.L_x_6297:
        /* <DEDUP_REMOVED lines=34> */
.L_x_6301:
[----:B------:R-:W0:Y:S02]  /*2420*/  LDCU UR6, c[0x0][0x38c] ;  /* 0x00007180ff0677ac */ /* 0x000e240008000800 */
[----:B0-----:R-:W-:-:S07]  /*2430*/  FMUL.FTZ R8, R8, UR6 ;  /* 0x0000000608087c20 */ /* 0x001fce0008410000 */
.L_x_6302:
[----:B------:R-:W-:Y:S05]  /*2440*/  BSYNC.RECONVERGENT B0 ;  /* 0x0000000000007941 */ /* 0x000fea0003800200 */
.L_x_6300:
        /* <DEDUP_REMOVED lines=34> */
.L_x_6304:
[----:B------:R-:W0:Y:S02]  /*2670*/  LDCU UR6, c[0x0][0x38c] ;  /* 0x00007180ff0677ac */ /* 0x000e240008000800 */
[----:B0-----:R-:W-:-:S07]  /*2680*/  FMUL.FTZ R5, R5, UR6 ;  /* 0x0000000605057c20 */ /* 0x001fce0008410000 */
.L_x_6305:
[----:B------:R-:W-:Y:S05]  /*2690*/  BSYNC.RECONVERGENT B0 ;  /* 0x0000000000007941 */ /* 0x000fea0003800200 */
.L_x_6303:
        /* <DEDUP_REMOVED lines=34> */
.L_x_6307:
[----:B------:R-:W0:Y:S02]  /*28c0*/  LDCU UR6, c[0x0][0x38c] ;  /* 0x00007180ff0677ac */ /* 0x000e240008000800 */
[----:B0-----:R-:W-:-:S07]  /*28d0*/  FMUL.FTZ R9, R9, UR6 ;  /* 0x0000000609097c20 */ /* 0x001fce0008410000 */
.L_x_6308:
[----:B------:R-:W-:Y:S05]  /*28e0*/  BSYNC.RECONVERGENT B0 ;  /* 0x0000000000007941 */ /* 0x000fea0003800200 */
.L_x_6306:
        /* <DEDUP_REMOVED lines=34> */
.L_x_6310:
[----:B------:R-:W0:Y:S02]  /*2b10*/  LDCU UR6, c[0x0][0x38c] ;  /* 0x00007180ff0677ac */ /* 0x000e240008000800 */
[----:B0-----:R-:W-:-:S07]  /*2b20*/  FMUL.FTZ R6, R6, UR6 ;  /* 0x0000000606067c20 */ /* 0x001fce0008410000 */
.L_x_6311:
[----:B------:R-:W-:Y:S05]  /*2b30*/  BSYNC.RECONVERGENT B0 ;  /* 0x0000000000007941 */ /* 0x000fea0003800200 */
.L_x_6309:
        /* <DEDUP_REMOVED lines=34> */
.L_x_6313:
[----:B------:R-:W0:Y:S02]  /*2d60*/  LDCU UR6, c[0x0][0x38c] ;  /* 0x00007180ff0677ac */ /* 0x000e240008000800 */
[----:B0-----:R-:W-:-:S07]  /*2d70*/  FMUL.FTZ R10, R10, UR6 ;  /* 0x000000060a0a7c20 */ /* 0x001fce0008410000 */
.L_x_6314:
[----:B------:R-:W-:Y:S05]  /*2d80*/  BSYNC.RECONVERGENT B0 ;  /* 0x0000000000007941 */ /* 0x000fea0003800200 */
.L_x_6312:
        /* <DEDUP_REMOVED lines=34> */
.L_x_6316:
[----:B------:R-:W0:Y:S02]  /*2fb0*/  LDCU UR6, c[0x0][0x38c] ;  /* 0x00007180ff0677ac */ /* 0x000e240008000800 */
[----:B0-----:R-:W-:-:S07]  /*2fc0*/  FMUL.FTZ R7, R7, UR6 ;  /* 0x0000000607077c20 */ /* 0x001fce0008410000 */
.L_x_6317:
[----:B------:R-:W-:Y:S05]  /*2fd0*/  BSYNC.RECONVERGENT B0 ;  /* 0x0000000000007941 */ /* 0x000fea0003800200 */
.L_x_6315:
[----:B------:R-:W0:Y:S01]  /*2fe0*/  LDC.64 R12, c[0x0][0x3a0] ;  /* 0x0000e800ff0c7b82 */ /* 0x000e220000000a00 */
[----:B------:R-:W-:Y:S02]  /*2ff0*/  F2FP.F16.F32.PACK_AB R6, R6, R9 ;  /* 0x000000090606723e */ /* 0x000fe400000000ff */
[----:B------:R-:W-:Y:S02]  /*3000*/  F2FP.F16.F32.PACK_AB R5, R5, R8 ;  /* 0x000000080505723e */ /* 0x000fe400000000ff */
[----:B------:R-:W-:Y:S02]  /*3010*/  F2FP.F16.F32.PACK_AB R4, R3, R4 ;  /* 0x000000040304723e */ /* 0x000fe400000000ff */
[----:B------:R-:W-:Y:S01]  /*3020*/  F2FP.F16.F32.PACK_AB R7, R7, R10 ;  /* 0x0000000a0707723e */ /* 0x000fe200000000ff */
[----:B0-----:R-:W-:-:S04]  /*3030*/  IMAD.WIDE.U32 R12, R0, 0x2, R12 ;  /* 0x00000002000c7825 */ /* 0x001fc800078e000c */
[----:B------:R-:W-:-:S05]  /*3040*/  IMAD.WIDE.U32 R12, R2, 0x10, R12 ;  /* 0x00000010020c7825 */ /* 0x000fca00078e000c */
[----:B------:R-:W-:Y:S01]  /*3050*/  STG.E.128 desc[UR4][R12.64], R4 ;  /* 0x000000040c007986 */ /* 0x000fe2000c101d04 */
[----:B------:R-:W-:Y:S05]  /*3060*/  EXIT ;  /* 0x000000000000794d */ /* 0x000fea0003800000 */
.L_x_6318:
        /* <DEDUP_REMOVED lines=9> */
.L_x_7980:


//--------------------- .text._ZN2at6native18elementwise_kernelILi128ELi4EZNS0_15gpu_kernel_implIZZZNS0_60_GLOBAL__N__171e0b9f_22_ActivationEluKernel_cu_9e10b42f_306110elu_kernelERNS_18TensorIteratorBaseERKN3c106ScalarES9_S9_ENKUlvE_clEvENKUlvE0_clEvEUlfE_EEvS5_RKT_EUliE_EEviT1_ --------------------------
	.section	.text._ZN2at6native18elementwise_kernelILi128ELi4EZNS0_15gpu_kernel_implIZZZNS0_60_GLOBAL__N__171e0b9f_22_ActivationEluKernel_cu_9e10b42f_306110elu_kernelERNS_18TensorIteratorBaseERKN3c106ScalarES9_S9_ENKUlvE_clEvENKUlvE0_clEvEUlfE_EEvS5_RKT_EUliE_EEviT1_,"ax",@progbits
	.align	128
        .global         _ZN2at6native18elementwise_kernelILi128ELi4EZNS0_15gpu_kernel_implIZZZNS0_60_GLOBAL__N__171e0b9f_22_ActivationEluKernel_cu_9e10b42f_306110elu_kernelERNS_18TensorIteratorBaseERKN3c106ScalarES9_S9_ENKUlvE_clEvENKUlvE0_clEvEUlfE_EEvS5_RKT_EUliE_EEviT1_
        .type           _ZN2at6native18elementwise_kernelILi128ELi4EZNS0_15gpu_kernel_implIZZZNS0_60_GLOBAL__N__171e0b9f_22_ActivationEluKernel_cu_9e10b42f_306110elu_kernelERNS_18TensorIteratorBaseERKN3c106ScalarES9_S9_ENKUlvE_clEvENKUlvE0_clEvEUlfE_EEvS5_RKT_EUliE_EEviT1_,@function
        .size           _ZN2at6native18elementwise_kernelILi128ELi4EZNS0_15gpu_kernel_implIZZZNS0_60_GLOBAL__N__171e0b9f_22_ActivationEluKernel_cu_9e10b42f_306110elu_kernelERNS_18TensorIteratorBaseERKN3c106ScalarES9_S9_ENKUlvE_clEvENKUlvE0_clEvEUlfE_EEvS5_RKT_EUliE_EEviT1_,(.L_x_7981 - _ZN2at6native18elementwise_kernelILi128ELi4EZNS0_15gpu_kernel_implIZZZNS0_60_GLOBAL__N__171e0b9f_22_ActivationEluKernel_cu_9e10b42f_306110elu_kernelERNS_18TensorIteratorBaseERKN3c106ScalarES9_S9_ENKUlvE_clEvENKUlvE0_clEvEUlfE_EEvS5_RKT_EUliE_EEviT1_)
        .other          _ZN2at6native18elementwise_kernelILi128ELi4EZNS0_15gpu_kernel_implIZZZNS0_60_GLOBAL__N__171e0b9f_22_ActivationEluKernel_cu_9e10b42f_306110elu_kernelERNS_18TensorIteratorBaseERKN3c106ScalarES9_S9_ENKUlvE_clEvENKUlvE0_clEvEUlfE_EEvS5_RKT_EUliE_EEviT1_,@"STO_CUDA_ENTRY STV_DEFAULT"
_ZN2at6native18elementwise_kernelILi128ELi4EZNS0_15gpu_kernel_implIZZZNS0_60_GLOBAL__N__171e0b9f_22_ActivationEluKernel_cu_9e10b42f_306110elu_kernelERNS_18TensorIteratorBaseERKN3c106ScalarES9_S9_ENKUlvE_clEvENKUlvE0_clEvEUlfE_EEvS5_RKT_EUliE_EEviT1_:
.text._ZN2at6native18elementwise_kernelILi128ELi4EZNS0_15gpu_kernel_implIZZZNS0_60_GLOBAL__N__171e0b9f_22_ActivationEluKernel_cu_9e10b42f_306110elu_kernelERNS_18TensorIteratorBaseERKN3c106ScalarES9_S9_ENKUlvE_clEvENKUlvE0_clEvEUlfE_EEvS5_RKT_EUliE_EEviT1_:
        /* <DEDUP_REMOVED lines=319> */
.L_x_6321:
[----:B------:R-:W0:Y:S01]  /*13f0*/  LDCU.64 UR6, c[0x0][0x588] ;  /* 0x0000b100ff0677ac */ /* 0x000e220008000a00 */
[----:B------:R-:W-:Y:S01]  /*1400*/  BSSY.RECONVERGENT B6, `(.L_x_6322) ;  /* 0x0000103000067945 */ /* 0x000fe20003800200 */
        /* <DEDUP_REMOVED lines=16> */
.L_x_6326:
[----:B------:R-:W2:Y:S02]  /*1510*/  LDG.E.U8 R0, desc[UR36][R2.64] ;  /* 0x0000002402007981 */ /* 0x000ea4000c1e1100 */
[----:B--2---:R-:W-:Y:S01]  /*1520*/  I2FP.F32.U32 R0, R0 ;  /* 0x0000000000007245 */ /* 0x004fe20000201000 */
[----:B------:R-:W-:Y:S06]  /*1530*/  BRA `(.L_x_6328) ;  /* 0x0000000c00387947 */ /* 0x000fec0003800000 */
.L_x_6325:
        /* <DEDUP_REMOVED lines=9> */
.L_x_6330:
[----:B------:R-:W2:Y:S02]  /*15d0*/  LDG.E R0, desc[UR36][R2.64] ;  /* 0x0000002402007981 */ /* 0x000ea4000c1e1900 */
[----:B--2---:R-:W-:Y:S01]  /*15e0*/  I2FP.F32.S32 R0, R0 ;  /* 0x0000000000007245 */ /* 0x004fe20000201400 */
[----:B------:R-:W-:Y:S06]  /*15f0*/  BRA `(.L_x_6328) ;  /* 0x0000000c00087947 */ /* 0x000fec0003800000 */
.L_x_6329:
[----:B------:R-:W2:Y:S02]  /*1600*/  LDG.E.U16 R0, desc[UR36][R2.64] ;  /* 0x0000002402007981 */ /* 0x000ea4000c1e1500 */
[----:B--2---:R-:W0:Y:S01]  /*1610*/  I2F.S16 R0, R0 ;  /* 0x0000000000007306 */ /* 0x004e220000101400 */
[----:B------:R-:W-:Y:S05]  /*1620*/  BRA `(.L_x_6328) ;  /* 0x0000000800fc7947 */ /* 0x000fea0003800000 */
.L_x_6324:
        /* <DEDUP_REMOVED lines=8> */
.L_x_6332:
[----:B------:R-:W2:Y:S02]  /*16b0*/  LDG.E.U16 R0, desc[UR36][R2.64] ;  /* 0x0000002402007981 */ /* 0x000ea4000c1e1500 */
[----:B--2---:R-:W-:Y:S01]  /*16c0*/  HADD2.F32 R0, -RZ, R0.H0_H0 ;  /* 0x20000000ff007230 */ /* 0x004fe20000004100 */
[----:B------:R-:W-:Y:S06]  /*16d0*/  BRA `(.L_x_6328) ;  /* 0x0000000800d07947 */ /* 0x000fec0003800000 */
.L_x_6331:
        /* <DEDUP_REMOVED lines=8> */
.L_x_6334:
[----:B------:R-:W2:Y:S02]  /*1760*/  LDG.E.U16 R0, desc[UR36][R2.64] ;  /* 0x0000002402007981 */ /* 0x000ea4000c1e1500 */
[----:B--2---:R-:W-:Y:S01]  /*1770*/  HADD2.F32 R0, -RZ, R0.H0_H0 ;  /* 0x20000000ff007230 */ /* 0x004fe20000004100 */
[----:B------:R-:W-:Y:S06]  /*1780*/  BRA `(.L_x_6328) ;  /* 0x0000000800a47947 */ /* 0x000fec0003800000 */
.L_x_6333:
[----:B------:R-:W2:Y:S01]  /*1790*/  LDG.E.64 R2, desc[UR36][R2.64] ;  /* 0x0000002402027981 */ /* 0x000ea2000c1e1b00 */
[----:B------:R-:W-:Y:S01]  /*17a0*/  UMOV UR4, 0xf0000000 ;  /* 0xf000000000047882 */ /* 0x000fe20000000000 */
[----:B------:R-:W-:Y:S01]  /*17b0*/  UMOV UR5, 0x380fffff ;  /* 0x380fffff00057882 */ /* 0x000fe20000000000 */
[----:B--2---:R-:W0:Y:S01]  /*17c0*/  F2F.F32.F64 R0, R2 ;  /* 0x0000000200007310 */ /* 0x004e220000301000 */
[----:B------:R-:W-:-:S14]  /*17d0*/  DSETP.GEU.AND P0, PT, |R2|, UR4, PT ;  /* 0x0000000402007e2a */ /* 0x000fdc000bf0e200 */
[----:B0-----:R-:W-:Y:S01]  /*17e0*/  @!P0 FMUL R0, R0, 1.175494350822287508e-38 ;  /* 0x0080000000008820 */ /* 0x001fe20000400000 */
[----:B------:R-:W-:Y:S06]  /*17f0*/  BRA `(.L_x_6328) ;  /* 0x0000000800887947 */ /* 0x000fec0003800000 */
.L_x_6323:
        /* <DEDUP_REMOVED lines=12> */
.L_x_6337:
[----:B------:R-:W2:Y:S01]  /*18c0*/  LDG.E.64 R2, desc[UR36][R2.64] ;  /* 0x0000002402027981 */ /* 0x000ea2000c1e1b00 */
[----:B------:R-:W-:Y:S01]  /*18d0*/  UMOV UR4, 0xf0000000 ;  /* 0xf000000000047882 */ /* 0x000fe20000000000 */
[----:B------:R-:W-:Y:S01]  /*18e0*/  UMOV UR5, 0x380fffff ;  /* 0x380fffff00057882 */ /* 0x000fe20000000000 */
[----:B--2---:R-:W0:Y:S01]  /*18f0*/  F2F.F32.F64 R0, R2 ;  /* 0x0000000200007310 */ /* 0x004e220000301000 */
[----:B------:R-:W-:-:S14]  /*1900*/  DSETP.GEU.AND P0, PT, |R2|, UR4, PT ;  /* 0x0000000402007e2a */ /* 0x000fdc000bf0e200 */
[----:B0-----:R-:W-:Y:S01]  /*1910*/  @!P0 FMUL R0, R0, 1.175494350822287508e-38 ;  /* 0x0080000000008820 */ /* 0x001fe20000400000 */
[----:B------:R-:W-:Y:S06]  /*1920*/  BRA `(.L_x_6328) ;  /* 0x00000008003c7947 */ /* 0x000fec0003800000 */
.L_x_6336:
        /* <DEDUP_REMOVED lines=25> */
.L_x_6339:
        /* <DEDUP_REMOVED lines=12> */
.L_x_6338:
[----:B------:R-:W2:Y:S02]  /*1b80*/  LDG.E.U16 R0, desc[UR36][R2.64] ;  /* 0x0000002402007981 */ /* 0x000ea4000c1e1500 */
[----:B--2---:R-:W-:Y:S01]  /*1b90*/  SHF.L.U32 R0, R0, 0x10, RZ ;  /* 0x0000001000007819 */ /* 0x004fe200000006ff */
[----:B------:R-:W-:Y:S06]  /*1ba0*/  BRA `(.L_x_6328) ;  /* 0x00000004009c7947 */ /* 0x000fec0003800000 */
.L_x_6335:
[----:B------:R-:W-:-:S09]  /*1bb0*/  UISETP.GT.AND UP0, UPT, UR4, 0x1b, UPT ;  /* 0x0000001b0400788c */ /* 0x000fd2000bf04270 */
[----:B------:R-:W-:Y:S05]  /*1bc0*/  BRA.U UP0, `(.L_x_6340) ;  /* 0x0000000100f87547 */ /* 0x000fea000b800000 */
[----:B------:R-:W-:Y:S01]  /*1bd0*/  UISETP.NE.AND UP0, UPT, UR4, 0x19, UPT ;  /* 0x000000190400788c */ /* 0x000fe2000bf05270 */
[----:B------:R-:W-:-:S08]  /*1be0*/  IMAD.MOV.U32 R0, RZ, RZ, RZ ;  /* 0x000000ffff007224 */ /* 0x000fd000078e00ff */
        /* <DEDUP_REMOVED lines=8> */
.L_x_6342:
[----:B------:R-:W2:Y:S01]  /*1c70*/  LDG.E.U8 R3, desc[UR36][R2.64] ;  /* 0x0000002402037981 */ /* 0x000ea2000c1e1100 */
[----:B------:R-:W-:Y:S01]  /*1c80*/  BSSY.RECONVERGENT B0, `(.L_x_6343) ;  /* 0x0000017000007945 */ /* 0x000fe20003800200 */
        /* <DEDUP_REMOVED lines=18> */
.L_x_6346:
[----:B------:R-:W-:Y:S05]  /*1db0*/  BSYNC.RECONVERGENT B1 ;  /* 0x0000000000017941 */ /* 0x000fea0003800200 */
.L_x_6345:
[----:B------:R-:W-:Y:S01]  /*1dc0*/  IMAD.SHL.U32 R0, R0, 0x100000, RZ ;  /* 0x0010000000007824 */ /* 0x000fe200078e00ff */
[----:B------:R-:W-:-:S04]  /*1dd0*/  LEA R2, R2, 0x3b800000, 0x17 ;  /* 0x3b80000002027811 */ /* 0x000fc800078eb8ff */
[----:B------:R-:W-:-:S07]  /*1de0*/  LOP3.LUT R0, R2, R0, R7, 0xfe, !PT ;  /* 0x0000000002007212 */ /* 0x000fce00078efe07 */
.L_x_6344:
[----:B------:R-:W-:Y:S05]  /*1df0*/  BSYNC.RECONVERGENT B0 ;  /* 0x0000000000007941 */ /* 0x000fea0003800200 */
.L_x_6343:
[----:B------:R-:W-:Y:S05]  /*1e00*/  BRA `(.L_x_6328) ;  /* 0x0000000400047947 */ /* 0x000fea0003800000 */
.L_x_6341:
[----:B------:R-:W2:Y:S01]  /*1e10*/  LDG.E.U8 R3, desc[UR36][R2.64] ;  /* 0x0000002402037981 */ /* 0x000ea2000c1e1100 */
[----:B------:R-:W-:Y:S01]  /*1e20*/  BSSY.RECONVERGENT B0, `(.L_x_6347) ;  /* 0x0000017000007945 */ /* 0x000fe20003800200 */
        /* <DEDUP_REMOVED lines=18> */
.L_x_6350:
[----:B------:R-:W-:Y:S05]  /*1f50*/  BSYNC.RECONVERGENT B1 ;  /* 0x0000000000017941 */ /* 0x000fea0003800200 */
.L_x_6349:
[----:B------:R-:W-:Y:S02]  /*1f60*/  SHF.L.U32 R0, R0, 0x15, RZ ;  /* 0x0000001500007819 */ /* 0x000fe400000006ff */
[----:B------:R-:W-:-:S04]  /*1f70*/  LEA R2, R2, 0x37800000, 0x17 ;  /* 0x3780000002027811 */ /* 0x000fc800078eb8ff */
[----:B------:R-:W-:-:S07]  /*1f80*/  LOP3.LUT R0, R2, R0, R7, 0xfe, !PT ;  /* 0x0000000002007212 */ /* 0x000fce00078efe07 */
.L_x_6348:
[----:B------:R-:W-:Y:S05]  /*1f90*/  BSYNC.RECONVERGENT B0 ;  /* 0x0000000000007941 */ /* 0x000fea0003800200 */
.L_x_6347:
[----:B------:R-:W-:Y:S05]  /*1fa0*/  BRA `(.L_x_6328) ;  /* 0x00000000009c7947 */ /* 0x000fea0003800000 */
.L_x_6340:
[----:B------:R-:W-:-:S09]  /*1fb0*/  UISETP.NE.AND UP0, UPT, UR4, 0x1c, UPT ;  /* 0x0000001c0400788c */ /* 0x000fd2000bf05270 */
[----:B------:R-:W-:Y:S05]  /*1fc0*/  BRA.U !UP0, `(.L_x_6351) ;  /* 0x00000001088c7547 */ /* 0x000fea000b800000 */
[----:B------:R-:W-:-:S09]  /*1fd0*/  UISETP.NE.AND UP0, UPT, UR4, 0x1d, UPT ;  /* 0x0000001d0400788c */ /* 0x000fd2000bf05270 */
[----:B------:R-:W-:Y:S05]  /*1fe0*/  BRA.U !UP0, `(.L_x_6352) ;  /* 0x0000000108787547 */ /* 0x000fea000b800000 */
[----:B------:R-:W-:-:S09]  /*1ff0*/  UISETP.NE.AND UP0, UPT, UR4, 0x2c, UPT ;  /* 0x0000002c0400788c */ /* 0x000fd2000bf05270 */
[----:B------:R-:W-:Y:S05]  /*2000*/  BRA.U !UP0, `(.L_x_6353) ;  /* 0x0000000108487547 */ /* 0x000fea000b800000 */
.L_x_6327:
        /* <DEDUP_REMOVED lines=16> */
.L_x_6354:
[----:B------:R-:W-:Y:S01]  /*2110*/  IMAD.MOV.U32 R0, RZ, RZ, RZ ;  /* 0x000000ffff007224 */ /* 0x000fe200078e00ff */
[----:B------:R-:W-:Y:S06]  /*2120*/  BRA `(.L_x_6355) ;  /* 0x00000000004c7947 */ /* 0x000fec0003800000 */
.L_x_6353:
        /* <DEDUP_REMOVED lines=8> */
.L_x_6357:
[----:B------:R-:W-:Y:S05]  /*21b0*/  BSYNC.RECONVERGENT B0 ;  /* 0x0000000000007941 */ /* 0x000fea0003800200 */
.L_x_6356:
[----:B------:R-:W-:Y:S05]  /*21c0*/  BRA `(.L_x_6328) ;  /* 0x0000000000147947 */ /* 0x000fea0003800000 */
.L_x_6352:
[----:B------:R-:W2:Y:S02]  /*21d0*/  LDG.E.64 R2, desc[UR36][R2.64] ;  /* 0x0000002402027981 */ /* 0x000ea4000c1e1b00 */
[----:B--2---:R0:W1:Y:S01]  /*21e0*/  I2F.U64 R0, R2 ;  /* 0x0000000200007312 */ /* 0x0040620000301000 */
[----:B------:R-:W-:Y:S05]  /*21f0*/  BRA `(.L_x_6328) ;  /* 0x0000000000087947 */ /* 0x000fea0003800000 */
.L_x_6351:
[----:B------:R-:W2:Y:S02]  /*2200*/  LDG.E R0, desc[UR36][R2.64] ;  /* 0x0000002402007981 */ /* 0x000ea4000c1e1900 */
[----:B--2---:R-:W-:-:S07]  /*2210*/  I2FP.F32.U32 R0, R0 ;  /* 0x0000000000007245 */ /* 0x004fce0000201000 */
.L_x_6328:
[----:B01---5:R-:W-:-:S13]  /*2220*/  FSETP.GT.FTZ.AND P0, PT, R0, RZ, PT ;  /* 0x000000ff0000720b */ /* 0x023fda0003f14000 */
[----:B--234-:R-:W0:Y:S02]  /*2230*/  @P0 LDC R3, c[0x0][0x594] ;  /* 0x00016500ff030b82 */ /* 0x01ce240000000800 */
[----:B0-----:R-:W-:Y:S01]  /*2240*/  @P0 FMUL.FTZ R4, R0, R3 ;  /* 0x0000000300040220 */ /* 0x001fe20000410000 */
[----:B------:R-:W-:Y:S06]  /*2250*/  @P0 BRA `(.L_x_6358) ;  /* 0x0000000000740947 */ /* 0x000fec0003800000 */
.L_x_6355:
        /* <DEDUP_REMOVED lines=29> */
.L_x_6358:
[----:B------:R-:W-:Y:S05]  /*2430*/  BSYNC.RECONVERGENT B6 ;  /* 0x0000000000067941 */ /* 0x000fea0003800200 */
.L_x_6322:
        /* <DEDUP_REMOVED lines=17> */
.L_x_6362:
[----:B------:R-:W0:Y:S02]  /*2550*/  F2I.S64.TRUNC R4, R4 ;  /* 0x0000000400047311 */ /* 0x000e24000020d900 */
[----:B0-----:R-:W-:-:S05]  /*2560*/  IMAD.MOV.U32 R7, RZ, RZ, R4 ;  /* 0x000000ffff077224 */ /* 0x001fca00078e0004 */
[----:B------:R0:W-:Y:S01]  /*2570*/  STG.E.U8 desc[UR36][R2.64], R7 ;  /* 0x0000000702007986 */ /* 0x0001e2000c101124 */
[----:B------:R-:W-:Y:S05]  /*2580*/  BRA `(.L_x_6364) ;  /* 0x0000000c002c7947 */ /* 0x000fea0003800000 */
.L_x_6361:
        /* <DEDUP_REMOVED lines=9> */
.L_x_6366:
[----:B------:R-:W0:Y:S02]  /*2620*/  F2I.FTZ.TRUNC.NTZ R5, R4 ;  /* 0x0000000400057305 */ /* 0x000e24000021f100 */
[----:B0-----:R0:W-:Y:S01]  /*2630*/  STG.E desc[UR36][R2.64], R5 ;  /* 0x0000000502007986 */ /* 0x0011e2000c101924 */
[----:B------:R-:W-:Y:S05]  /*2640*/  BRA `(.L_x_6364) ;  /* 0x0000000800fc7947 */ /* 0x000fea0003800000 */
.L_x_6365:
[----:B------:R-:W0:Y:S02]  /*2650*/  F2I.FTZ.TRUNC.NTZ R5, R4 ;  /* 0x0000000400057305 */ /* 0x000e24000021f100 */
[----:B0-----:R0:W-:Y:S01]  /*2660*/  STG.E.U16 desc[UR36][R2.64], R5 ;  /* 0x0000000502007986 */ /* 0x0011e2000c101524 */
[----:B------:R-:W-:Y:S05]  /*2670*/  BRA `(.L_x_6364) ;  /* 0x0000000800f07947 */ /* 0x000fea0003800000 */
.L_x_6360:
        /* <DEDUP_REMOVED lines=8> */
.L_x_6368:
[----:B------:R-:W-:-:S05]  /*2700*/  F2FP.F16.F32.PACK_AB R4, RZ, R4 ;  /* 0x00000004ff04723e */ /* 0x000fca00000000ff */
[----:B------:R0:W-:Y:S01]  /*2710*/  STG.E.U16 desc[UR36][R2.64], R4 ;  /* 0x0000000402007986 */ /* 0x0001e2000c101524 */
[----:B------:R-:W-:Y:S05]  /*2720*/  BRA `(.L_x_6364) ;  /* 0x0000000800c47947 */ /* 0x000fea0003800000 */
.L_x_6367:
        /* <DEDUP_REMOVED lines=9> */
.L_x_6370:
[----:B------:R-:W-:-:S04]  /*27c0*/  F2FP.F16.F32.PACK_AB R5, RZ, R4 ;  /* 0x00000004ff05723e */ /* 0x000fc800000000ff */
[----:B------:R-:W-:-:S05]  /*27d0*/  PRMT R5, R5, 0x5410, RZ ;  /* 0x0000541005057816 */ /* 0x000fca00000000ff */
[----:B------:R0:W-:Y:S01]  /*27e0*/  STG.E desc[UR36][R2.64], R5 ;  /* 0x0000000502007986 */ /* 0x0001e2000c101924 */
[----:B------:R-:W-:Y:S05]  /*27f0*/  BRA `(.L_x_6364) ;  /* 0x0000000800907947 */ /* 0x000fea0003800000 */
.L_x_6369:
[----:B------:R-:W-:-:S06]  /*2800*/  FMUL.FTZ R4, R4, 1 ;  /* 0x3f80000004047820 */ /* 0x000fcc0000410000 */
[----:B------:R-:W0:Y:S02]  /*2810*/  F2F.F64.F32 R4, R4 ;  /* 0x0000000400047310 */ /* 0x000e240000201800 */
[----:B0-----:R0:W-:Y:S01]  /*2820*/  STG.E.64 desc[UR36][R2.64], R4 ;  /* 0x0000000402007986 */ /* 0x0011e2000c101b24 */
[----:B------:R-:W-:Y:S05]  /*2830*/  BRA `(.L_x_6364) ;  /* 0x0000000800807947 */ /* 0x000fea0003800000 */
.L_x_6359:
        /* <DEDUP_REMOVED lines=12> */
.L_x_6373:
[----:B------:R-:W-:Y:S01]  /*2900*/  FMUL.FTZ R4, R4, 1 ;  /* 0x3f80000004047820 */ /* 0x000fe20000410000 */
[----:B------:R-:W-:-:S05]  /*2910*/  CS2R R6, SRZ ;  /* 0x0000000000067805 */ /* 0x000fca000001ff00 */
[----:B------:R-:W0:Y:S02]  /*2920*/  F2F.F64.F32 R4, R4 ;  /* 0x0000000400047310 */ /* 0x000e240000201800 */
[----:B0-----:R0:W-:Y:S01]  /*2930*/  STG.E.128 desc[UR36][R2.64], R4 ;  /* 0x0000000402007986 */ /* 0x0011e2000c101d24 */
[----:B------:R-:W-:Y:S05]  /*2940*/  BRA `(.L_x_6364) ;  /* 0x00000008003c7947 */ /* 0x000fea0003800000 */
.L_x_6372:
        /* <DEDUP_REMOVED lines=8> */
[----:B------:R-:W-:Y:S01]  /*29d0*/  HFMA2 R0, -RZ, RZ, 0, 7.569789886474609375e-06 ;  /* 0x0000007fff007431 */ /* 0x000fe200000001ff */
        /* <DEDUP_REMOVED lines=9> */
.L_x_6377:
[----:B------:R-:W-:Y:S05]  /*2a70*/  BSYNC.RECONVERGENT B0 ;  /* 0x0000000000007941 */ /* 0x000fea0003800200 */
.L_x_6376:
[----:B------:R-:W-:-:S05]  /*2a80*/  LOP3.LUT R7, R0, 0x80, R7, 0xf8, !PT ;  /* 0x0000008000077812 */ /* 0x000fca00078ef807 */
[----:B------:R0:W-:Y:S01]  /*2a90*/  STG.E.U8 desc[UR36][R2.64], R7 ;  /* 0x0000000702007986 */ /* 0x0001e2000c101124 */
[----:B------:R-:W-:Y:S05]  /*2aa0*/  BRA `(.L_x_6364) ;  /* 0x0000000400e47947 */ /* 0x000fea0003800000 */
.L_x_6375:
        /* <DEDUP_REMOVED lines=14> */
.L_x_6379:
[----:B------:R-:W-:Y:S05]  /*2b90*/  BSYNC.RECONVERGENT B0 ;  /* 0x0000000000007941 */ /* 0x000fea0003800200 */
.L_x_6378:
[----:B------:R-:W-:-:S05]  /*2ba0*/  LOP3.LUT R5, R0, 0x80, R7, 0xf8, !PT ;  /* 0x0000008000057812 */ /* 0x000fca00078ef807 */
[----:B------:R0:W-:Y:S01]  /*2bb0*/  STG.E.U8 desc[UR36][R2.64], R5 ;  /* 0x0000000502007986 */ /* 0x0001e2000c101124 */
[----:B------:R-:W-:Y:S05]  /*2bc0*/  BRA `(.L_x_6364) ;  /* 0x00000004009c7947 */ /* 0x000fea0003800000 */
.L_x_6374:
[----:B------:R-:W-:-:S05]  /*2bd0*/  F2FP.BF16.F32.PACK_AB R4, RZ, R4 ;  /* 0x00000004ff04723e */ /* 0x000fca00000010ff */
[----:B------:R0:W-:Y:S01]  /*2be0*/  STG.E.U16 desc[UR36][R2.64], R4 ;  /* 0x0000000402007986 */ /* 0x0001e2000c101524 */
[----:B------:R-:W-:Y:S05]  /*2bf0*/  BRA `(.L_x_6364) ;  /* 0x0000000400907947 */ /* 0x000fea0003800000 */
.L_x_6371:
        /* <DEDUP_REMOVED lines=11> */
.L_x_6382:
        /* <DEDUP_REMOVED lines=12> */
.L_x_6385:
[----:B------:R-:W-:-:S04]  /*2d70*/  SHF.R.U32.HI R0, RZ, 0x14, R4 ;  /* 0x00000014ff007819 */ /* 0x000fc80000011604 */
[----:B------:R-:W-:-:S04]  /*2d80*/  LOP3.LUT R5, R0, 0x1, RZ, 0xc0, !PT ;  /* 0x0000000100057812 */ /* 0x000fc800078ec0ff */
[----:B------:R-:W-:-:S04]  /*2d90*/  IADD3 R0, PT, PT, R4, 0x487ffff, R5 ;  /* 0x0487ffff04007810 */ /* 0x000fc80007ffe005 */
[----:B------:R-:W-:-:S04]  /*2da0*/  SHF.R.U32.HI R0, RZ, 0x14, R0 ;  /* 0x00000014ff007819 */ /* 0x000fc80000011600 */
[----:B------:R-:W-:-:S07]  /*2db0*/  LOP3.LUT R5, R0, 0xff, RZ, 0xc0, !PT ;  /* 0x000000ff00057812 */ /* 0x000fce00078ec0ff */
.L_x_6386:
[----:B------:R-:W-:-:S04]  /*2dc0*/  SHF.R.U32.HI R4, RZ, 0x18, R4 ;  /* 0x00000018ff047819 */ /* 0x000fc80000011604 */
[----:B------:R-:W-:-:S04]  /*2dd0*/  LOP3.LUT R5, R5, 0x80, R4, 0xf8, !PT ;  /* 0x0000008005057812 */ /* 0x000fc800078ef804 */
[----:B------:R-:W-:-:S07]  /*2de0*/  PRMT R0, R5, 0x7610, R0 ;  /* 0x0000761005007816 */ /* 0x000fce0000000000 */
.L_x_6384:
[----:B------:R-:W-:Y:S05]  /*2df0*/  BSYNC.RECONVERGENT B0 ;  /* 0x0000000000007941 */ /* 0x000fea0003800200 */
.L_x_6383:
[----:B------:R4:W-:Y:S01]  /*2e00*/  STG.E.U8 desc[UR36][R2.64], R0 ;  /* 0x0000000002007986 */ /* 0x0009e2000c101124 */
[----:B------:R-:W-:Y:S05]  /*2e10*/  BRA `(.L_x_6364) ;  /* 0x0000000400087947 */ /* 0x000fea0003800000 */
.L_x_6381:
[----:B------:R-:W-:Y:S01]  /*2e20*/  LOP3.LUT R5, R4, 0x7fffffff, RZ, 0xc0, !PT ;  /* 0x7fffffff04057812 */ /* 0x000fe200078ec0ff */
[----:B------:R-:W-:Y:S01]  /*2e30*/  BSSY.RECONVERGENT B0, `(.L_x_6387) ;  /* 0x0000013000007945 */ /* 0x000fe20003800200 */
[----:B------:R-:W-:Y:S02]  /*2e40*/  MOV R0, 0x80 ;  /* 0x0000008000007802 */ /* 0x000fe40000000f00 */
        /* <DEDUP_REMOVED lines=9> */
.L_x_6389:
[----:B------:R-:W-:-:S04]  /*2ee0*/  SHF.R.U32.HI R0, RZ, 0x15, R4 ;  /* 0x00000015ff007819 */ /* 0x000fc80000011604 */
[----:B------:R-:W-:-:S04]  /*2ef0*/  LOP3.LUT R5, R0, 0x1, RZ, 0xc0, !PT ;  /* 0x0000000100057812 */ /* 0x000fc800078ec0ff */
[----:B------:R-:W-:-:S04]  /*2f00*/  IADD3 R0, PT, PT, R4, 0x88fffff, R5 ;  /* 0x088fffff04007810 */ /* 0x000fc80007ffe005 */
[----:B------:R-:W-:-:S04]  /*2f10*/  SHF.R.U32.HI R0, RZ, 0x15, R0 ;  /* 0x00000015ff007819 */ /* 0x000fc80000011600 */
[----:B------:R-:W-:-:S07]  /*2f20*/  LOP3.LUT R5, R0, 0xff, RZ, 0xc0, !PT ;  /* 0x000000ff00057812 */ /* 0x000fce00078ec0ff */
.L_x_6390:
[----:B------:R-:W-:-:S04]  /*2f30*/  SHF.R.U32.HI R4, RZ, 0x18, R4 ;  /* 0x00000018ff047819 */ /* 0x000fc80000011604 */
[----:B------:R-:W-:-:S04]  /*2f40*/  LOP3.LUT R5, R5, 0x80, R4, 0xf8, !PT ;  /* 0x0000008005057812 */ /* 0x000fc800078ef804 */
[----:B------:R-:W-:-:S07]  /*2f50*/  PRMT R0, R5, 0x7610, R0 ;  /* 0x0000761005007816 */ /* 0x000fce0000000000 */
.L_x_6388:
[----:B------:R-:W-:Y:S05]  /*2f60*/  BSYNC.RECONVERGENT B0 ;  /* 0x0000000000007941 */ /* 0x000fea0003800200 */
.L_x_6387:
[----:B------:R3:W-:Y:S01]  /*2f70*/  STG.E.U8 desc[UR36][R2.64], R0 ;  /* 0x0000000002007986 */ /* 0x0007e2000c101124 */
[----:B------:R-:W-:Y:S05]  /*2f80*/  BRA `(.L_x_6364) ;  /* 0x0000000000ac7947 */ /* 0x000fea0003800000 */
.L_x_6380:
[----:B------:R-:W-:-:S09]  /*2f90*/  UISETP.NE.AND UP0, UPT, UR4, 0x1c, UPT ;  /* 0x0000001c0400788c */ /* 0x000fd2000bf05270 */
[----:B------:R-:W-:Y:S05]  /*2fa0*/  BRA.U !UP0, `(.L_x_6391) ;  /* 0x00000001089c7547 */ /* 0x000fea000b800000 */
[----:B------:R-:W-:-:S09]  /*2fb0*/  UISETP.NE.AND UP0, UPT, UR4, 0x1d, UPT ;  /* 0x0000001d0400788c */ /* 0x000fd2000bf05270 */
[----:B------:R-:W-:Y:S05]  /*2fc0*/  BRA.U !UP0, `(.L_x_6392) ;  /* 0x0000000108887547 */ /* 0x000fea000b800000 */
[----:B------:R-:W-:-:S09]  /*2fd0*/  UISETP.NE.AND UP0, UPT, UR4, 0x2c, UPT ;  /* 0x0000002c0400788c */ /* 0x000fd2000bf05270 */
[----:B------:R-:W-:Y:S05]  /*2fe0*/  BRA.U !UP0, `(.L_x_6393) ;  /* 0x0000000108447547 */ /* 0x000fea000b800000 */
.L_x_6363:
        /* <DEDUP_REMOVED lines=16> */
.L_x_6394:
[----:B------:R-:W-:Y:S05]  /*30f0*/  BRA `(.L_x_6364) ;  /* 0x0000000000507947 */ /* 0x000fea0003800000 */
.L_x_6393:
        /* <DEDUP_REMOVED lines=15> */
.L_x_6392:
[----:B------:R-:W0:Y:S02]  /*31f0*/  F2I.U64.TRUNC R4, R4 ;  /* 0x0000000400047311 */ /* 0x000e24000020d800 */
[----:B0-----:R1:W-:Y:S01]  /*3200*/  STG.E.64 desc[UR36][R2.64], R4 ;  /* 0x0000000402007986 */ /* 0x0013e2000c101b24 */
[----:B------:R-:W-:Y:S05]  /*3210*/  BRA `(.L_x_6364) ;  /* 0x0000000000087947 */ /* 0x000fea0003800000 */
.L_x_6391:
[----:B------:R-:W0:Y:S02]  /*3220*/  F2I.FTZ.U32.TRUNC.NTZ R5, R4 ;  /* 0x0000000400057305 */ /* 0x000e24000021f000 */
[----:B0-----:R0:W-:Y:S02]  /*3230*/  STG.E desc[UR36][R2.64], R5 ;  /* 0x0000000502007986 */ /* 0x0011e4000c101924 */
.L_x_6364:
[----:B------:R-:W-:-:S07]  /*3240*/  VIADD R17, R17, 0x80 ;  /* 0x0000008011117836 */ /* 0x000fce0000000000 */
.L_x_6320:
[----:B------:R-:W-:Y:S05]  /*3250*/  BSYNC.RECONVERGENT B7 ;  /* 0x0000000000077941 */ /* 0x000fea0003800200 */
.L_x_6319:
[----:B------:R-:W5:Y:S01]  /*3260*/  LDCU UR4, c[0x0][0x380] ;  /* 0x00007000ff0477ac */ /* 0x000f620008000800 */
[----:B------:R-:W-:Y:S01]  /*3270*/  BSSY.RECONVERGENT B7, `(.L_x_6395) ;  /* 0x0000317000077945 */ /* 0x000fe20003800200 */
[----:B-----5:R-:W-:-:S13]  /*3280*/  ISETP.GE.AND P0, PT, R17, UR4, PT ;  /* 0x0000000411007c0c */ /* 0x020fda000bf06270 */
[----:B------:R-:W-:Y:S05]  /*3290*/  @P0 BRA `(.L_x_6396) ;  /* 0x0000003000500947 */ /* 0x000fea0003800000 */
[----:B------:R-:W5:Y:S01]  /*32a0*/  LDCU UR4, c[0x0][0x388] ;  /* 0x00007100ff0477ac */ /* 0x000f620008000800 */
[----:B---34-:R-:W-:Y:S02]  /*32b0*/  HFMA2 R0, -RZ, RZ, 0, 0 ;  /* 0x00000000ff007431 */ /* 0x018fe400000001ff */
[----:B------:R-:W-:Y:S01]  /*32c0*/  IMAD.MOV.U32 R16, RZ, RZ, RZ ;  /* 0x000000ffff107224 */ /* 0x000fe200078e00ff */
[----:B-----5:R-:W-:-:S09]  /*32d0*/  UISETP.NE.AND UP0, UPT, UR4, URZ, UPT ;  /* 0x000000ff0400728c */ /* 0x020fd2000bf05270 */
[----:B------:R-:W-:Y:S05]  /*32e0*/  BRA.U !UP0, `(.L_x_6397) ;  /* 0x0000001108a87547 */ /* 0x000fea000b800000 */
[----:B------:R-:W0:Y:S01]  /*32f0*/  LDCU.64 UR4, c[0x0][0x390] ;  /* 0x00007200ff0477ac */ /* 0x000e220008000a00 */
[----:B------:R-:W-:Y:S01]  /*3300*/  IMAD.MOV.U32 R16, RZ, RZ, RZ ;  /* 0x000000ffff107224 */ /* 0x000fe200078e00ff */
[----:B------:R-:W3:Y:S01]  /*3310*/  LDCU UR6, c[0x0][0x38c] ;  /* 0x00007180ff0677ac */ /* 0x000ee20008000800 */
[----:B------:R-:W4:Y:S01]  /*3320*/  LDCU.64 UR8, c[0x0][0x4b8] ;  /* 0x00009700ff0877ac */ /* 0x000f220008000a00 */
[----:B------:R-:W-:Y:S01]  /*3330*/  UISETP.NE.AND UP0, UPT, UR40, URZ, UPT ;  /* 0x000000ff2800728c */ /* 0x000fe2000bf05270 */
[----:B012---:R-:W-:-:S05]  /*3340*/  IMAD.HI.U32 R2, R17, UR4, R16 ;  /* 0x0000000411027c27 */ /* 0x007fca000f8e0010 */
[----:B------:R-:W-:-:S04]  /*3350*/  SHF.R.U32.HI R3, RZ, UR5, R2 ;  /* 0x00000005ff037c19 */ /* 0x000fc80008011602 */
[----:B------:R-:W-:-:S05]  /*3360*/  IADD3 R0, PT, PT, -R3, RZ, RZ ;  /* 0x000000ff03007210 */ /* 0x000fca0007ffe1ff */
[----:B---3--:R-:W-:-:S04]  /*3370*/  IMAD R0, R0, UR6, R17 ;  /* 0x0000000600007c24 */ /* 0x008fc8000f8e0211 */
[C---:B----4-:R-:W-:Y:S02]  /*3380*/  IMAD R16, R0.reuse, UR8, RZ ;  /* 0x0000000800107c24 */ /* 0x050fe4000f8e02ff */
        /* <DEDUP_REMOVED lines=288> */
.L_x_6397:
[----:B------:R-:W0:Y:S01]  /*4590*/  LDCU.64 UR6, c[0x0][0x588] ;  /* 0x0000b100ff0677ac */ /* 0x000e220008000a00 */
[----:B------:R-:W-:Y:S01]  /*45a0*/  BSSY.RECONVERGENT B6, `(.L_x_6398) ;  /* 0x0000103000067945 */ /* 0x000fe20003800200 */
[----:B------:R-:W-:-:S04]  /*45b0*/  UPRMT UR4, UR42, 0x9910, URZ ;  /* 0x000099102a047896 */ /* 0x000fc800080000ff */
[----:B------:R-:W-:Y:S01]  /*45c0*/  UISETP.GT.AND UP0, UPT, UR4, 0x9, UPT ;  /* 0x000000090400788c */ /* 0x000fe2000bf04270 */
[----:B012---:R-:W-:-:S05]  /*45d0*/  IADD3 R2, P0, PT, R0, UR6, RZ ;  /* 0x0000000600027c10 */ /* 0x007fca000ff1e0ff */
        /* <DEDUP_REMOVED lines=13> */
.L_x_6402:
[----:B------:R-:W2:Y:S02]  /*46b0*/  LDG.E.U8 R0, desc[UR36][R2.64] ;  /* 0x0000002402007981 */ /* 0x000ea4000c1e1100 */
[----:B--2---:R-:W-:Y:S01]  /*46c0*/  I2FP.F32.U32 R0, R0 ;  /* 0x0000000000007245 */ /* 0x004fe20000201000 */
[----:B------:R-:W-:Y:S06]  /*46d0*/  BRA `(.L_x_6404) ;  /* 0x0000000c00387947 */ /* 0x000fec0003800000 */
.L_x_6401:
        /* <DEDUP_REMOVED lines=9> */
.L_x_6406:
[----:B------:R-:W2:Y:S02]  /*4770*/  LDG.E R0, desc[UR36][R2.64] ;  /* 0x0000002402007981 */ /* 0x000ea4000c1e1900 */
[----:B--2---:R-:W-:Y:S01]  /*4780*/  I2FP.F32.S32 R0, R0 ;  /* 0x0000000000007245 */ /* 0x004fe20000201400 */
[----:B------:R-:W-:Y:S06]  /*4790*/  BRA `(.L_x_6404) ;  /* 0x0000000c00087947 */ /* 0x000fec0003800000 */
.L_x_6405:
[----:B------:R-:W2:Y:S02]  /*47a0*/  LDG.E.U16 R0, desc[UR36][R2.64] ;  /* 0x0000002402007981 */ /* 0x000ea4000c1e1500 */
[----:B--2---:R-:W0:Y:S01]  /*47b0*/  I2F.S16 R0, R0 ;  /* 0x0000000000007306 */ /* 0x004e220000101400 */
[----:B------:R-:W-:Y:S05]  /*47c0*/  BRA `(.L_x_6404) ;  /* 0x0000000800fc7947 */ /* 0x000fea0003800000 */
.L_x_6400:
        /* <DEDUP_REMOVED lines=8> */
.L_x_6408:
[----:B------:R-:W2:Y:S02]  /*4850*/  LDG.E.U16 R0, desc[UR36][R2.64] ;  /* 0x0000002402007981 */ /* 0x000ea4000c1e1500 */
[----:B--2---:R-:W-:Y:S01]  /*4860*/  HADD2.F32 R0, -RZ, R0.H0_H0 ;  /* 0x20000000ff007230 */ /* 0x004fe20000004100 */
[----:B------:R-:W-:Y:S06]  /*4870*/  BRA `(.L_x_6404) ;  /* 0x0000000800d07947 */ /* 0x000fec0003800000 */
.L_x_6407:
        /* <DEDUP_REMOVED lines=8> */
.L_x_6410:
[----:B------:R-:W2:Y:S02]  /*4900*/  LDG.E.U16 R0, desc[UR36][R2.64] ;  /* 0x0000002402007981 */ /* 0x000ea4000c1e1500 */
[----:B--2---:R-:W-:Y:S01]  /*4910*/  HADD2.F32 R0, -RZ, R0.H0_H0 ;  /* 0x20000000ff007230 */ /* 0x004fe20000004100 */
[----:B------:R-:W-:Y:S06]  /*4920*/  BRA `(.L_x_6404) ;  /* 0x0000000800a47947 */ /* 0x000fec0003800000 */
.L_x_6409:
[----:B------:R-:W2:Y:S01]  /*4930*/  LDG.E.64 R2, desc[UR36][R2.64] ;  /* 0x0000002402027981 */ /* 0x000ea2000c1e1b00 */
[----:B------:R-:W-:Y:S01]  /*4940*/  UMOV UR4, 0xf0000000 ;  /* 0xf000000000047882 */ /* 0x000fe20000000000 */
[----:B------:R-:W-:Y:S01]  /*4950*/  UMOV UR5, 0x380fffff ;  /* 0x380fffff00057882 */ /* 0x000fe20000000000 */
[----:B--2---:R-:W0:Y:S01]  /*4960*/  F2F.F32.F64 R0, R2 ;  /* 0x0000000200007310 */ /* 0x004e220000301000 */
[----:B------:R-:W-:-:S14]  /*4970*/  DSETP.GEU.AND P0, PT, |R2|, UR4, PT ;  /* 0x0000000402007e2a */ /* 0x000fdc000bf0e200 */
[----:B0-----:R-:W-:Y:S01]  /*4980*/  @!P0 FMUL R0, R0, 1.175494350822287508e-38 ;  /* 0x0080000000008820 */ /* 0x001fe20000400000 */
[----:B------:R-:W-:Y:S06]  /*4990*/  BRA `(.L_x_6404) ;  /* 0x0000000800887947 */ /* 0x000fec0003800000 */
.L_x_6399:
        /* <DEDUP_REMOVED lines=12> */
.L_x_6413:
[----:B------:R-:W2:Y:S01]  /*4a60*/  LDG.E.64 R2, desc[UR36][R2.64] ;  /* 0x0000002402027981 */ /* 0x000ea2000c1e1b00 */
[----:B------:R-:W-:Y:S01]  /*4a70*/  UMOV UR4, 0xf0000000 ;  /* 0xf000000000047882 */ /* 0x000fe20000000000 */
[----:B------:R-:W-:Y:S01]  /*4a80*/  UMOV UR5, 0x380fffff ;  /* 0x380fffff00057882 */ /* 0x000fe20000000000 */
[----:B--2---:R-:W0:Y:S01]  /*4a90*/  F2F.F32.F64 R0, R2 ;  /* 0x0000000200007310 */ /* 0x004e220000301000 */
[----:B------:R-:W-:-:S14]  /*4aa0*/  DSETP.GEU.AND P0, PT, |R2|, UR4, PT ;  /* 0x0000000402007e2a */ /* 0x000fdc000bf0e200 */
[----:B0-----:R-:W-:Y:S01]  /*4ab0*/  @!P0 FMUL R0, R0, 1.175494350822287508e-38 ;  /* 0x0080000000008820 */ /* 0x001fe20000400000 */
[----:B------:R-:W-:Y:S06]  /*4ac0*/  BRA `(.L_x_6404) ;  /* 0x00000008003c7947 */ /* 0x000fec0003800000 */
.L_x_6412:
        /* <DEDUP_REMOVED lines=25> */
.L_x_6415:
        /* <DEDUP_REMOVED lines=12> */
.L_x_6414:
[----:B------:R-:W2:Y:S02]  /*4d20*/  LDG.E.U16 R0, desc[UR36][R2.64] ;  /* 0x0000002402007981 */ /* 0x000ea4000c1e1500 */
[----:B--2---:R-:W-:Y:S01]  /*4d30*/  IMAD.U32 R0, R0, 0x10000, RZ ;  /* 0x0001000000007824 */ /* 0x004fe200078e00ff */
[----:B------:R-:W-:Y:S06]  /*4d40*/  BRA `(.L_x_6404) ;  /* 0x00000004009c7947 */ /* 0x000fec0003800000 */
.L_x_6411:
[----:B------:R-:W-:-:S09]  /*4d50*/  UISETP.GT.AND UP0, UPT, UR4, 0x1b, UPT ;  /* 0x0000001b0400788c */ /* 0x000fd2000bf04270 */
[----:B------:R-:W-:Y:S05]  /*4d60*/  BRA.U UP0, `(.L_x_6416) ;  /* 0x0000000100f87547 */ /* 0x000fea000b800000 */
[----:B------:R-:W-:Y:S01]  /*4d70*/  UISETP.NE.AND UP0, UPT, UR4, 0x19, UPT ;  /* 0x000000190400788c */ /* 0x000fe2000bf05270 */
[----:B------:R-:W-:-:S08]  /*4d80*/  HFMA2 R0, -RZ, RZ, 0, 0 ;  /* 0x00000000ff007431 */ /* 0x000fd000000001ff */
        /* <DEDUP_REMOVED lines=8> */
.L_x_6418:
        /* <DEDUP_REMOVED lines=20> */
.L_x_6422:
[----:B------:R-:W-:Y:S05]  /*4f50*/  BSYNC.RECONVERGENT B1 ;  /* 0x0000000000017941 */ /* 0x000fea0003800200 */
.L_x_6421:
[----:B------:R-:W-:Y:S01]  /*4f60*/  IMAD.SHL.U32 R0, R0, 0x100000, RZ ;  /* 0x0010000000007824 */ /* 0x000fe200078e00ff */
[----:B------:R-:W-:-:S04]  /*4f70*/  LEA R2, R2, 0x3b800000, 0x17 ;  /* 0x3b80000002027811 */ /* 0x000fc800078eb8ff */
[----:B------:R-:W-:-:S07]  /*4f80*/  LOP3.LUT R0, R2, R0, R7, 0xfe, !PT ;  /* 0x0000000002007212 */ /* 0x000fce00078efe07 */
.L_x_6420:
[----:B------:R-:W-:Y:S05]  /*4f90*/  BSYNC.RECONVERGENT B0 ;  /* 0x0000000000007941 */ /* 0x000fea0003800200 */
.L_x_6419:
[----:B------:R-:W-:Y:S05]  /*4fa0*/  BRA `(.L_x_6404) ;  /* 0x0000000400047947 */ /* 0x000fea0003800000 */
.L_x_6417:
        /* <DEDUP_REMOVED lines=20> */
.L_x_6426:
[----:B------:R-:W-:Y:S05]  /*50f0*/  BSYNC.RECONVERGENT B1 ;  /* 0x0000000000017941 */ /* 0x000fea0003800200 */
.L_x_6425:
[----:B------:R-:W-:Y:S01]  /*5100*/  IMAD.SHL.U32 R0, R0, 0x200000, RZ ;  /* 0x0020000000007824 */ /* 0x000fe200078e00ff */
[----:B------:R-:W-:-:S04]  /*5110*/  LEA R2, R2, 0x37800000, 0x17 ;  /* 0x3780000002027811 */ /* 0x000fc800078eb8ff */
[----:B------:R-:W-:-:S07]  /*5120*/  LOP3.LUT R0, R2, R0, R7, 0xfe, !PT ;  /* 0x0000000002007212 */ /* 0x000fce00078efe07 */
.L_x_6424:
[----:B------:R-:W-:Y:S05]  /*5130*/  BSYNC.RECONVERGENT B0 ;  /* 0x0000000000007941 */ /* 0x000fea0003800200 */
.L_x_6423:
[----:B------:R-:W-:Y:S05]  /*5140*/  BRA `(.L_x_6404) ;  /* 0x00000000009c7947 */ /* 0x000fea0003800000 */
.L_x_6416:
        /* <DEDUP_REMOVED lines=14> */
.L_x_6430:
[----:B------:R-:W-:Y:S05]  /*5230*/  BSYNC.RECONVERGENT B0 ;  /* 0x0000000000007941 */ /* 0x000fea0003800200 */
.L_x_6429:
[----:B------:R-:W-:Y:S05]  /*5240*/  BRA `(.L_x_6404) ;  /* 0x00000000005c7947 */ /* 0x000fea0003800000 */
.L_x_6403:
        /* <DEDUP_REMOVED lines=16> */
.L_x_6431:
[----:B------:R-:W-:Y:S01]  /*5350*/  MOV R0, RZ ;  /* 0x000000ff00007202 */ /* 0x000fe20000000f00 */
[----:B------:R-:W-:Y:S06]  /*5360*/  BRA `(.L_x_6432) ;  /* 0x0000000000247947 */ /* 0x000fec0003800000 */
.L_x_6428:
[----:B------:R-:W2:Y:S02]  /*5370*/  LDG.E.64 R2, desc[UR36][R2.64] ;  /* 0x0000002402027981 */ /* 0x000ea4000c1e1b00 */
[----:B--2---:R0:W1:Y:S01]  /*5380*/  I2F.U64 R0, R2 ;  /* 0x0000000200007312 */ /* 0x0040620000301000 */
[----:B------:R-:W-:Y:S05]  /*5390*/  BRA `(.L_x_6404) ;  /* 0x0000000000087947 */ /* 0x000fea0003800000 */
.L_x_6427:
[----:B------:R-:W2:Y:S02]  /*53a0*/  LDG.E R0, desc[UR36][R2.64] ;  /* 0x0000002402007981 */ /* 0x000ea4000c1e1900 */
[----:B--2---:R-:W-:-:S07]  /*53b0*/  I2FP.F32.U32 R0, R0 ;  /* 0x0000000000007245 */ /* 0x004fce0000201000 */
.L_x_6404:
[----:B01---5:R-:W-:-:S13]  /*53c0*/  FSETP.GT.FTZ.AND P0, PT, R0, RZ, PT ;  /* 0x000000ff0000720b */ /* 0x023fda0003f14000 */
[----:B--234-:R-:W0:Y:S02]  /*53d0*/  @P0 LDC R3, c[0x0][0x594] ;  /* 0x00016500ff030b82 */ /* 0x01ce240000000800 */
[----:B0-----:R-:W-:Y:S01]  /*53e0*/  @P0 FMUL.FTZ R4, R0, R3 ;  /* 0x0000000300040220 */ /* 0x001fe20000410000 */
[----:B------:R-:W-:Y:S06]  /*53f0*/  @P0 BRA `(.L_x_6433) ;  /* 0x0000000000740947 */ /* 0x000fec0003800000 */
.L_x_6432:
        /* <DEDUP_REMOVED lines=29> */
.L_x_6433:
[----:B------:R-:W-:Y:S05]  /*55d0*/  BSYNC.RECONVERGENT B6 ;  /* 0x0000000000067941 */ /* 0x000fea0003800200 */
.L_x_6398:
        /* <DEDUP_REMOVED lines=17> */
.L_x_6437:
[----:B------:R-:W0:Y:S02]  /*56f0*/  F2I.S64.TRUNC R4, R4 ;  /* 0x0000000400047311 */ /* 0x000e24000020d900 */
[----:B0-----:R-:W-:-:S05]  /*5700*/  MOV R7, R4 ;  /* 0x0000000400077202 */ /* 0x001fca0000000f00 */
[----:B------:R3:W-:Y:S01]  /*5710*/  STG.E.U8 desc[UR36][R2.64], R7 ;  /* 0x0000000702007986 */ /* 0x0007e2000c101124 */
[----:B------:R-:W-:Y:S05]  /*5720*/  BRA `(.L_x_6439) ;  /* 0x0000000c00287947 */ /* 0x000fea0003800000 */
.L_x_6436:
        /* <DEDUP_REMOVED lines=9> */
.L_x_6441:
[----:B------:R-:W0:Y:S02]  /*57c0*/  F2I.FTZ.TRUNC.NTZ R5, R4 ;  /* 0x0000000400057305 */ /* 0x000e24000021f100 */
[----:B0-----:R2:W-:Y:S01]  /*57d0*/  STG.E desc[UR36][R2.64], R5 ;  /* 0x0000000502007986 */ /* 0x0015e2000c101924 */
[----:B------:R-:W-:Y:S05]  /*57e0*/  BRA `(.L_x_6439) ;  /* 0x0000000800f87947 */ /* 0x000fea0003800000 */
.L_x_6440:
[----:B------:R-:W0:Y:S02]  /*57f0*/  F2I.FTZ.TRUNC.NTZ R5, R4 ;  /* 0x0000000400057305 */ /* 0x000e24000021f100 */
[----:B0-----:R0:W-:Y:S01]  /*5800*/  STG.E.U16 desc[UR36][R2.64], R5 ;  /* 0x0000000502007986 */ /* 0x0011e2000c101524 */
[----:B------:R-:W-:Y:S05]  /*5810*/  BRA `(.L_x_6439) ;  /* 0x0000000800ec7947 */ /* 0x000fea0003800000 */
.L_x_6435:
        /* <DEDUP_REMOVED lines=8> */
.L_x_6443:
[----:B------:R-:W-:-:S05]  /*58a0*/  F2FP.F16.F32.PACK_AB R4, RZ, R4 ;  /* 0x00000004ff04723e */ /* 0x000fca00000000ff */
[----:B------:R0:W-:Y:S01]  /*58b0*/  STG.E.U16 desc[UR36][R2.64], R4 ;  /* 0x0000000402007986 */ /* 0x0001e2000c101524 */
[----:B------:R-:W-:Y:S05]  /*58c0*/  BRA `(.L_x_6439) ;  /* 0x0000000800c07947 */ /* 0x000fea0003800000 */
.L_x_6442:
        /* <DEDUP_REMOVED lines=9> */
.L_x_6445:
[----:B------:R-:W-:-:S04]  /*5960*/  F2FP.F16.F32.PACK_AB R5, RZ, R4 ;  /* 0x00000004ff05723e */ /* 0x000fc800000000ff */
[----:B------:R-:W-:-:S05]  /*5970*/  PRMT R5, R5, 0x5410, RZ ;  /* 0x0000541005057816 */ /* 0x000fca00000000ff */
[----:B------:R0:W-:Y:S01]  /*5980*/  STG.E desc[UR36][R2.64], R5 ;  /* 0x0000000502007986 */ /* 0x0001e2000c101924 */
[----:B------:R-:W-:Y:S05]  /*5990*/  BRA `(.L_x_6439) ;  /* 0x00000008008c7947 */ /* 0x000fea0003800000 */
.L_x_6444:
[----:B------:R-:W-:-:S06]  /*59a0*/  FMUL.FTZ R4, R4, 1 ;  /* 0x3f80000004047820 */ /* 0x000fcc0000410000 */
[----:B------:R-:W0:Y:S02]  /*59b0*/  F2F.F64.F32 R4, R4 ;  /* 0x0000000400047310 */ /* 0x000e240000201800 */
[----:B0-----:R0:W-:Y:S01]  /*59c0*/  STG.E.64 desc[UR36][R2.64], R4 ;  /* 0x0000000402007986 */ /* 0x0011e2000c101b24 */
[----:B------:R-:W-:Y:S05]  /*59d0*/  BRA `(.L_x_6439) ;  /* 0x00000008007c7947 */ /* 0x000fea0003800000 */
.L_x_6434:
        /* <DEDUP_REMOVED lines=13> */
.L_x_6449:
        /* <DEDUP_REMOVED lines=16> */
.L_x_6452:
[----:B------:R-:W-:-:S04]  /*5bb0*/  SHF.R.U32.HI R4, RZ, 0x18, R4 ;  /* 0x00000018ff047819 */ /* 0x000fc80000011604 */
[----:B------:R-:W-:-:S04]  /*5bc0*/  LOP3.LUT R4, R5, 0x80, R4, 0xf8, !PT ;  /* 0x0000008005047812 */ /* 0x000fc800078ef804 */
[----:B------:R-:W-:-:S07]  /*5bd0*/  PRMT R0, R4, 0x7610, R0 ;  /* 0x0000761004007816 */ /* 0x000fce0000000000 */
.L_x_6451:
[----:B------:R-:W-:Y:S05]  /*5be0*/  BSYNC.RECONVERGENT B0 ;  /* 0x0000000000007941 */ /* 0x000fea0003800200 */
.L_x_6450:
[----:B------:R0:W-:Y:S01]  /*5bf0*/  STG.E.U8 desc[UR36][R2.64], R0 ;  /* 0x0000000002007986 */ /* 0x0001e2000c101124 */
[----:B------:R-:W-:Y:S05]  /*5c00*/  BRA `(.L_x_6439) ;  /* 0x0000000400f07947 */ /* 0x000fea0003800000 */
.L_x_6448:
        /* <DEDUP_REMOVED lines=16> */
.L_x_6455:
[----:B------:R-:W-:-:S04]  /*5d10*/  SHF.R.U32.HI R4, RZ, 0x18, R4 ;  /* 0x00000018ff047819 */ /* 0x000fc80000011604 */
[----:B------:R-:W-:-:S04]  /*5d20*/  LOP3.LUT R5, R5, 0x80, R4, 0xf8, !PT ;  /* 0x0000008005057812 */ /* 0x000fc800078ef804 */
[----:B------:R-:W-:-:S07]  /*5d30*/  PRMT R0, R5, 0x7610, R0 ;  /* 0x0000761005007816 */ /* 0x000fce0000000000 */
.L_x_6454:
[----:B------:R-:W-:Y:S05]  /*5d40*/  BSYNC.RECONVERGENT B0 ;  /* 0x0000000000007941 */ /* 0x000fea0003800200 */
.L_x_6453:
[----:B------:R0:W-:Y:S01]  /*5d50*/  STG.E.U8 desc[UR36][R2.64], R0 ;  /* 0x0000000002007986 */ /* 0x0001e2000c101124 */
[----:B------:R-:W-:Y:S05]  /*5d60*/  BRA `(.L_x_6439) ;  /* 0x0000000400987947 */ /* 0x000fea0003800000 */
.L_x_6447:
        /* <DEDUP_REMOVED lines=21> */
.L_x_6457:
[----:B------:R-:W0:Y:S02]  /*5ec0*/  F2I.U64.TRUNC R4, R4 ;  /* 0x0000000400047311 */ /* 0x000e24000020d800 */
[----:B0-----:R0:W-:Y:S01]  /*5ed0*/  STG.E.64 desc[UR36][R2.64], R4 ;  /* 0x0000000402007986 */ /* 0x0011e2000c101b24 */
[----:B------:R-:W-:Y:S05]  /*5ee0*/  BRA `(.L_x_6439) ;  /* 0x0000000400387947 */ /* 0x000fea0003800000 */
.L_x_6456:
[----:B------:R-:W0:Y:S02]  /*5ef0*/  F2I.FTZ.U32.TRUNC.NTZ R5, R4 ;  /* 0x0000000400057305 */ /* 0x000e24000021f000 */
[----:B0-----:R0:W-:Y:S01]  /*5f00*/  STG.E desc[UR36][R2.64], R5 ;  /* 0x0000000502007986 */ /* 0x0011e2000c101924 */
[----:B------:R-:W-:Y:S05]  /*5f10*/  BRA `(.L_x_6439) ;  /* 0x00000004002c7947 */ /* 0x000fea0003800000 */
.L_x_6446:
        /* <DEDUP_REMOVED lines=10> */
.L_x_6459:
[----:B------:R-:W-:Y:S01]  /*5fc0*/  FMUL.FTZ R4, R4, 1 ;  /* 0x3f80000004047820 */ /* 0x000fe20000410000 */
[----:B------:R-:W-:-:S05]  /*5fd0*/  CS2R R6, SRZ ;  /* 0x0000000000067805 */ /* 0x000fca000001ff00 */
[----:B------:R-:W0:Y:S02]  /*5fe0*/  F2F.F64.F32 R4, R4 ;  /* 0x0000000400047310 */ /* 0x000e240000201800 */
[----:B0-----:R0:W-:Y:S01]  /*5ff0*/  STG.E.128 desc[UR36][R2.64], R4 ;  /* 0x0000000402007986 */ /* 0x0011e2000c101d24 */
[----:B------:R-:W-:Y:S05]  /*6000*/  BRA `(.L_x_6439) ;  /* 0x0000000000f07947 */ /* 0x000fea0003800000 */
.L_x_6458:
[----:B------:R-:W-:-:S09]  /*6010*/  UISETP.NE.AND UP0, UPT, UR4, 0xf, UPT ;  /* 0x0000000f0400788c */ /* 0x000fd2000bf05270 */
[----:B------:R-:W-:Y:S05]  /*6020*/  BRA.U !UP0, `(.L_x_6460) ;  /* 0x0000000108e07547 */ /* 0x000fea000b800000 */
[----:B------:R-:W-:-:S09]  /*6030*/  UISETP.NE.AND UP0, UPT, UR4, 0x17, UPT ;  /* 0x000000170400788c */ /* 0x000fd2000bf05270 */
[----:B------:R-:W-:Y:S05]  /*6040*/  BRA.U !UP0, `(.L_x_6461) ;  /* 0x00000001088c7547 */ /* 0x000fea000b800000 */
[----:B------:R-:W-:-:S09]  /*6050*/  UISETP.NE.AND UP0, UPT, UR4, 0x18, UPT ;  /* 0x000000180400788c */ /* 0x000fd2000bf05270 */
[----:B------:R-:W-:Y:S05]  /*6060*/  BRA.U !UP0, `(.L_x_6462) ;  /* 0x0000000108447547 */ /* 0x000fea000b800000 */
.L_x_6438:
        /* <DEDUP_REMOVED lines=16> */
.L_x_6463:
[----:B------:R-:W-:Y:S05]  /*6170*/  BRA `(.L_x_6439) ;  /* 0x0000000000947947 */ /* 0x000fea0003800000 */
.L_x_6462:
        /* <DEDUP_REMOVED lines=12> */
.L_x_6465:
[----:B------:R-:W-:Y:S05]  /*6240*/  BSYNC.RECONVERGENT B0 ;  /* 0x0000000000007941 */ /* 0x000fea0003800200 */
.L_x_6464:
[----:B------:R-:W-:-:S05]  /*6250*/  LOP3.LUT R5, R0, 0x80, R7, 0xf8, !PT ;  /* 0x0000008000057812 */ /* 0x000fca00078ef807 */
[----:B------:R0:W-:Y:S01]  /*6260*/  STG.E.U8 desc[UR36][R2.64], R5 ;  /* 0x0000000502007986 */ /* 0x0001e2000c101124 */
[----:B------:R-:W-:Y:S05]  /*6270*/  BRA `(.L_x_6439) ;  /* 0x0000000000547947 */ /* 0x000fea0003800000 */
.L_x_6461:
        /* <DEDUP_REMOVED lines=11> */
.L_x_6467:
[----:B------:R-:W-:Y:S02]  /*6330*/  ISETP.GT.U32.AND P0, PT, R6, 0x7f800000, PT ;  /* 0x7f8000000600780c */ /* 0x000fe40003f04070 */
[----:B------:R-:W-:-:S04]  /*6340*/  MOV R0, 0x7f ;  /* 0x0000007f00007802 */ /* 0x000fc80000000f00 */
[----:B------:R-:W-:-:S07]  /*6350*/  SEL R0, R0, 0x7c, P0 ;  /* 0x0000007c00007807 */ /* 0x000fce0000000000 */
.L_x_6468:
[----:B------:R-:W-:Y:S05]  /*6360*/  BSYNC.RECONVERGENT B0 ;  /* 0x0000000000007941 */ /* 0x000fea0003800200 */
.L_x_6466:
[----:B------:R-:W-:-:S04]  /*6370*/  SHF.R.U32.HI R5, RZ, 0x18, R4 ;  /* 0x00000018ff057819 */ /* 0x000fc80000011604 */
[----:B------:R-:W-:-:S05]  /*6380*/  LOP3.LUT R5, R0, 0x80, R5, 0xf8, !PT ;  /* 0x0000008000057812 */ /* 0x000fca00078ef805 */
[----:B------:R0:W-:Y:S01]  /*6390*/  STG.E.U8 desc[UR36][R2.64], R5 ;  /* 0x0000000502007986 */ /* 0x0001e2000c101124 */
[----:B------:R-:W-:Y:S05]  /*63a0*/  BRA `(.L_x_6439) ;  /* 0x0000000000087947 */ /* 0x000fea0003800000 */
.L_x_6460:
[----:B------:R-:W-:-:S05]  /*63b0*/  F2FP.BF16.F32.PACK_AB R4, RZ, R4 ;  /* 0x00000004ff04723e */ /* 0x000fca00000010ff */
[----:B------:R0:W-:Y:S02]  /*63c0*/  STG.E.U16 desc[UR36][R2.64], R4 ;  /* 0x0000000402007986 */ /* 0x0001e4000c101524 */
.L_x_6439:
[----:B------:R-:W-:-:S07]  /*63d0*/  VIADD R17, R17, 0x80 ;  /* 0x0000008011117836 */ /* 0x000fce0000000000 */
.L_x_6396:
[----:B------:R-:W-:Y:S05]  /*63e0*/  BSYNC.RECONVERGENT B7 ;  /* 0x0000000000077941 */ /* 0x000fea0003800200 */
.L_x_6395:
        /* <DEDUP_REMOVED lines=307> */
.L_x_6471:
[----:B------:R-:W1:Y:S01]  /*7720*/  LDCU.64 UR6, c[0x0][0x588] ;  /* 0x0000b100ff0677ac */ /* 0x000e620008000a00 */
[----:B------:R-:W-:Y:S01]  /*7730*/  BSSY.RECONVERGENT B6, `(.L_x_6472) ;  /* 0x0000103000067945 */ /* 0x000fe20003800200 */
        /* <DEDUP_REMOVED lines=16> */
.L_x_6476:
[----:B------:R-:W2:Y:S02]  /*7840*/  LDG.E.U8 R0, desc[UR36][R2.64] ;  /* 0x0000002402007981 */ /* 0x000ea4000c1e1100 */
[----:B--2---:R-:W-:Y:S01]  /*7850*/  I2FP.F32.U32 R0, R0 ;  /* 0x0000000000007245 */ /* 0x004fe20000201000 */
[----:B------:R-:W-:Y:S06]  /*7860*/  BRA `(.L_x_6478) ;  /* 0x0000000c00387947 */ /* 0x000fec0003800000 */
.L_x_6475:
[----:B------:R-:W-:-:S09]  /*7870*/  UISETP.NE.AND UP0, UPT, UR4, 0x2, UPT ;  /* 0x000000020400788c */ /* 0x000fd2000bf05270 */
[----:B------:R-:W-:Y:S05]  /*7880*/  BRA.U !UP0, `(.L_x_6479) ;  /* 0x0000000108287547 */ /* 0x000fea000b800000 */
[----:B------:R-:W-:-:S09]  /*7890*/  UISETP.NE.AND UP0, UPT, UR4, 0x3, UPT ;  /* 0x000000030400788c */ /* 0x000fd2000bf05270 */
[----:B------:R-:W-:Y:S05]  /*78a0*/  BRA.U !UP0, `(.L_x_6480) ;  /* 0x0000000108147547 */ /* 0x000fea000b800000 */
[----:B------:R-:W-:-:S09]  /*78b0*/  UISETP.NE.AND UP0, UPT, UR4, 0x4, UPT ;  /* 0x000000040400788c */ /* 0x000fd2000bf05270 */
[----:B------:R-:W-:Y:S05]  /*78c0*/  BRA.U UP0, `(.L_x_6477) ;  /* 0x0000000900c47547 */ /* 0x000fea000b800000 */
[----:B------:R-:W2:Y:S02]  /*78d0*/  LDG.E.64 R2, desc[UR36][R2.64] ;  /* 0x0000002402027981 */ /* 0x000ea4000c1e1b00 */
[----:B--2---:R3:W4:Y:S01]  /*78e0*/  I2F.S64 R0, R2 ;  /* 0x0000000200007312 */ /* 0x0047220000301400 */
[----:B------:R-:W-:Y:S05]  /*78f0*/  BRA `(.L_x_6478) ;  /* 0x0000000c00147947 */ /* 0x000fea0003800000 */
.L_x_6480:
[----:B------:R-:W2:Y:S02]  /*7900*/  LDG.E R0, desc[UR36][R2.64] ;  /* 0x0000002402007981 */ /* 0x000ea4000c1e1900 */
[----:B--2---:R-:W-:Y:S01]  /*7910*/  I2FP.F32.S32 R0, R0 ;  /* 0x0000000000007245 */ /* 0x004fe20000201400 */
[----:B------:R-:W-:Y:S06]  /*7920*/  BRA `(.L_x_6478) ;  /* 0x0000000c00087947 */ /* 0x000fec0003800000 */
.L_x_6479:
[----:B------:R-:W2:Y:S02]  /*7930*/  LDG.E.U16 R0, desc[UR36][R2.64] ;  /* 0x0000002402007981 */ /* 0x000ea4000c1e1500 */
[----:B--2---:R-:W2:Y:S01]  /*7940*/  I2F.S16 R0, R0 ;  /* 0x0000000000007306 */ /* 0x004ea20000101400 */
[----:B------:R-:W-:Y:S05]  /*7950*/  BRA `(.L_x_6478) ;  /* 0x0000000800fc7947 */ /* 0x000fea0003800000 */
.L_x_6474:
        /* <DEDUP_REMOVED lines=8> */
.L_x_6482:
[----:B------:R-:W2:Y:S02]  /*79e0*/  LDG.E.U16 R0, desc[UR36][R2.64] ;  /* 0x0000002402007981 */ /* 0x000ea4000c1e1500 */
[----:B--2---:R-:W-:Y:S01]  /*79f0*/  HADD2.F32 R0, -RZ, R0.H0_H0 ;  /* 0x20000000ff007230 */ /* 0x004fe20000004100 */
[----:B------:R-:W-:Y:S06]  /*7a00*/  BRA `(.L_x_6478) ;  /* 0x0000000800d07947 */ /* 0x000fec0003800000 */
.L_x_6481:
        /* <DEDUP_REMOVED lines=8> */
.L_x_6484:
[----:B------:R-:W2:Y:S02]  /*7a90*/  LDG.E.U16 R0, desc[UR36][R2.64] ;  /* 0x0000002402007981 */ /* 0x000ea4000c1e1500 */
[----:B--2---:R-:W-:Y:S01]  /*7aa0*/  HADD2.F32 R0, -RZ, R0.H0_H0 ;  /* 0x20000000ff007230 */ /* 0x004fe20000004100 */
[----:B------:R-:W-:Y:S06]  /*7ab0*/  BRA `(.L_x_6478) ;  /* 0x0000000800a47947 */ /* 0x000fec0003800000 */
.L_x_6483:
[----:B------:R-:W2:Y:S01]  /*7ac0*/  LDG.E.64 R2, desc[UR36][R2.64] ;  /* 0x0000002402027981 */ /* 0x000ea2000c1e1b00 */
[----:B------:R-:W-:Y:S01]  /*7ad0*/  UMOV UR4, 0xf0000000 ;  /* 0xf000000000047882 */ /* 0x000fe20000000000 */
[----:B------:R-:W-:Y:S01]  /*7ae0*/  UMOV UR5, 0x380fffff ;  /* 0x380fffff00057882 */ /* 0x000fe20000000000 */
[----:B--2---:R-:W0:Y:S01]  /*7af0*/  F2F.F32.F64 R0, R2 ;  /* 0x0000000200007310 */ /* 0x004e220000301000 */
[----:B------:R-:W-:-:S14]  /*7b00*/  DSETP.GEU.AND P0, PT, |R2|, UR4, PT ;  /* 0x0000000402007e2a */ /* 0x000fdc000bf0e200 */
[----:B0-----:R-:W-:Y:S01]  /*7b10*/  @!P0 FMUL R0, R0, 1.175494350822287508e-38 ;  /* 0x0080000000008820 */ /* 0x001fe20000400000 */
[----:B------:R-:W-:Y:S06]  /*7b20*/  BRA `(.L_x_6478) ;  /* 0x0000000800887947 */ /* 0x000fec0003800000 */
.L_x_6473:
        /* <DEDUP_REMOVED lines=12> */
.L_x_6487:
[----:B------:R-:W2:Y:S01]  /*7bf0*/  LDG.E.64 R2, desc[UR36][R2.64] ;  /* 0x0000002402027981 */ /* 0x000ea2000c1e1b00 */
[----:B------:R-:W-:Y:S01]  /*7c00*/  UMOV UR4, 0xf0000000 ;  /* 0xf000000000047882 */ /* 0x000fe20000000000 */
[----:B------:R-:W-:Y:S01]  /*7c10*/  UMOV UR5, 0x380fffff ;  /* 0x380fffff00057882 */ /* 0x000fe20000000000 */
[----:B--2---:R-:W0:Y:S01]  /*7c20*/  F2F.F32.F64 R0, R2 ;  /* 0x0000000200007310 */ /* 0x004e220000301000 */
[----:B------:R-:W-:-:S14]  /*7c30*/  DSETP.GEU.AND P0, PT, |R2|, UR4, PT ;  /* 0x0000000402007e2a */ /* 0x000fdc000bf0e200 */
[----:B0-----:R-:W-:Y:S01]  /*7c40*/  @!P0 FMUL R0, R0, 1.175494350822287508e-38 ;  /* 0x0080000000008820 */ /* 0x001fe20000400000 */
[----:B------:R-:W-:Y:S06]  /*7c50*/  BRA `(.L_x_6478) ;  /* 0x00000008003c7947 */ /* 0x000fec0003800000 */
.L_x_6486:
        /* <DEDUP_REMOVED lines=25> */
.L_x_6489:
        /* <DEDUP_REMOVED lines=12> */
.L_x_6488:
[----:B------:R-:W2:Y:S02]  /*7eb0*/  LDG.E.U16 R0, desc[UR36][R2.64] ;  /* 0x0000002402007981 */ /* 0x000ea4000c1e1500 */
[----:B--2---:R-:W-:Y:S01]  /*7ec0*/  SHF.L.U32 R0, R0, 0x10, RZ ;  /* 0x0000001000007819 */ /* 0x004fe200000006ff */
[----:B------:R-:W-:Y:S06]  /*7ed0*/  BRA `(.L_x_6478) ;  /* 0x00000004009c7947 */ /* 0x000fec0003800000 */
.L_x_6485:
        /* <DEDUP_REMOVED lines=12> */
.L_x_6492:
        /* <DEDUP_REMOVED lines=20> */
.L_x_6496:
[----:B------:R-:W-:Y:S05]  /*80e0*/  BSYNC.RECONVERGENT B1 ;  /* 0x0000000000017941 */ /* 0x000fea0003800200 */
.L_x_6495:
[----:B------:R-:W-:Y:S01]  /*80f0*/  IMAD.SHL.U32 R0, R0, 0x100000, RZ ;  /* 0x0010000000007824 */ /* 0x000fe200078e00ff */
[----:B------:R-:W-:-:S04]  /*8100*/  LEA R2, R2, 0x3b800000, 0x17 ;  /* 0x3b80000002027811 */ /* 0x000fc800078eb8ff */
[----:B------:R-:W-:-:S07]  /*8110*/  LOP3.LUT R0, R2, R0, R7, 0xfe, !PT ;  /* 0x0000000002007212 */ /* 0x000fce00078efe07 */
.L_x_6494:
[----:B------:R-:W-:Y:S05]  /*8120*/  BSYNC.RECONVERGENT B0 ;  /* 0x0000000000007941 */ /* 0x000fea0003800200 */
.L_x_6493:
[----:B------:R-:W-:Y:S05]  /*8130*/  BRA `(.L_x_6478) ;  /* 0x0000000400047947 */ /* 0x000fea0003800000 */
.L_x_6491:
        /* <DEDUP_REMOVED lines=20> */
.L_x_6500:
[----:B------:R-:W-:Y:S05]  /*8280*/  BSYNC.RECONVERGENT B1 ;  /* 0x0000000000017941 */ /* 0x000fea0003800200 */
.L_x_6499:
[----:B------:R-:W-:Y:S01]  /*8290*/  IMAD.SHL.U32 R0, R0, 0x200000, RZ ;  /* 0x0020000000007824 */ /* 0x000fe200078e00ff */
[----:B------:R-:W-:-:S04]  /*82a0*/  LEA R2, R2, 0x37800000, 0x17 ;  /* 0x3780000002027811 */ /* 0x000fc800078eb8ff */
[----:B------:R-:W-:-:S07]  /*82b0*/  LOP3.LUT R0, R2, R0, R7, 0xfe, !PT ;  /* 0x0000000002007212 */ /* 0x000fce00078efe07 */
.L_x_6498:
[----:B------:R-:W-:Y:S05]  /*82c0*/  BSYNC.RECONVERGENT B0 ;  /* 0x0000000000007941 */ /* 0x000fea0003800200 */
.L_x_6497:
[----:B------:R-:W-:Y:S05]  /*82d0*/  BRA `(.L_x_6478) ;  /* 0x00000000009c7947 */ /* 0x000fea0003800000 */
.L_x_6490:
        /* <DEDUP_REMOVED lines=14> */
.L_x_6504:
[----:B------:R-:W-:Y:S05]  /*83c0*/  BSYNC.RECONVERGENT B0 ;  /* 0x0000000000007941 */ /* 0x000fea0003800200 */
.L_x_6503:
[----:B------:R-:W-:Y:S05]  /*83d0*/  BRA `(.L_x_6478) ;  /* 0x00000000005c7947 */ /* 0x000fea0003800000 */
.L_x_6477:
        /* <DEDUP_REMOVED lines=16> */
.L_x_6505:
[----:B------:R-:W-:Y:S01]  /*84e0*/  MOV R0, RZ ;  /* 0x000000ff00007202 */ /* 0x000fe20000000f00 */
[----:B------:R-:W-:Y:S06]  /*84f0*/  BRA `(.L_x_6506) ;  /* 0x0000000000247947 */ /* 0x000fec0003800000 */
.L_x_6502:
[----:B------:R-:W2:Y:S02]  /*8500*/  LDG.E.64 R2, desc[UR36][R2.64] ;  /* 0x0000002402027981 */ /* 0x000ea4000c1e1b00 */
[----:B--2---:R0:W1:Y:S01]  /*8510*/  I2F.U64 R0, R2 ;  /* 0x0000000200007312 */ /* 0x0040620000301000 */
[----:B------:R-:W-:Y:S05]  /*8520*/  BRA `(.L_x_6478) ;  /* 0x0000000000087947 */ /* 0x000fea0003800000 */
.L_x_6501:
[----:B------:R-:W2:Y:S02]  /*8530*/  LDG.E R0, desc[UR36][R2.64] ;  /* 0x0000002402007981 */ /* 0x000ea4000c1e1900 */
[----:B--2---:R-:W-:-:S07]  /*8540*/  I2FP.F32.U32 R0, R0 ;  /* 0x0000000000007245 */ /* 0x004fce0000201000 */
.L_x_6478:
[----:B-12-45:R-:W-:-:S13]  /*8550*/  FSETP.GT.FTZ.AND P0, PT, R0, RZ, PT ;  /* 0x000000ff0000720b */ /* 0x036fda0003f14000 */
[----:B0--3--:R-:W0:Y:S02]  /*8560*/  @P0 LDC R3, c[0x0][0x594] ;  /* 0x00016500ff030b82 */ /* 0x009e240000000800 */
[----:B0-----:R-:W-:Y:S01]  /*8570*/  @P0 FMUL.FTZ R4, R0, R3 ;  /* 0x0000000300040220 */ /* 0x001fe20000410000 */
[----:B------:R-:W-:Y:S06]  /*8580*/  @P0 BRA `(.L_x_6507) ;  /* 0x0000000000740947 */ /* 0x000fec0003800000 */
.L_x_6506:
        /* <DEDUP_REMOVED lines=29> */
.L_x_6507:
[----:B------:R-:W-:Y:S05]  /*8760*/  BSYNC.RECONVERGENT B6 ;  /* 0x0000000000067941 */ /* 0x000fea0003800200 */
.L_x_6472:
        /* <DEDUP_REMOVED lines=17> */
.L_x_6511:
[----:B------:R-:W0:Y:S02]  /*8880*/  F2I.S64.TRUNC R4, R4 ;  /* 0x0000000400047311 */ /* 0x000e24000020d900 */
[----:B0-----:R-:W-:-:S05]  /*8890*/  IMAD.MOV.U32 R7, RZ, RZ, R4 ;  /* 0x000000ffff077224 */ /* 0x001fca00078e0004 */
[----:B------:R0:W-:Y:S01]  /*88a0*/  STG.E.U8 desc[UR36][R2.64], R7 ;  /* 0x0000000702007986 */ /* 0x0001e2000c101124 */
[----:B------:R-:W-:Y:S05]  /*88b0*/  BRA `(.L_x_6513) ;  /* 0x0000000c00287947 */ /* 0x000fea0003800000 */
.L_x_6510:
        /* <DEDUP_REMOVED lines=9> */
.L_x_6515:
[----:B------:R-:W0:Y:S02]  /*8950*/  F2I.FTZ.TRUNC.NTZ R5, R4 ;  /* 0x0000000400057305 */ /* 0x000e24000021f100 */
[----:B0-----:R0:W-:Y:S01]  /*8960*/  STG.E desc[UR36][R2.64], R5 ;  /* 0x0000000502007986 */ /* 0x0011e2000c101924 */
[----:B------:R-:W-:Y:S05]  /*8970*/  BRA `(.L_x_6513) ;  /* 0x0000000800f87947 */ /* 0x000fea0003800000 */
.L_x_6514:
[----:B------:R-:W0:Y:S02]  /*8980*/  F2I.FTZ.TRUNC.NTZ R5, R4 ;  /* 0x0000000400057305 */ /* 0x000e24000021f100 */
[----:B0-----:R0:W-:Y:S01]  /*8990*/  STG.E.U16 desc[UR36][R2.64], R5 ;  /* 0x0000000502007986 */ /* 0x0011e2000c101524 */
[----:B------:R-:W-:Y:S05]  /*89a0*/  BRA `(.L_x_6513) ;  /* 0x0000000800ec7947 */ /* 0x000fea0003800000 */
.L_x_6509:
        /* <DEDUP_REMOVED lines=8> */
.L_x_6517:
[----:B------:R-:W-:-:S05]  /*8a30*/  F2FP.F16.F32.PACK_AB R4, RZ, R4 ;  /* 0x00000004ff04723e */ /* 0x000fca00000000ff */
[----:B------:R0:W-:Y:S01]  /*8a40*/  STG.E.U16 desc[UR36][R2.64], R4 ;  /* 0x0000000402007986 */ /* 0x0001e2000c101524 */
[----:B------:R-:W-:Y:S05]  /*8a50*/  BRA `(.L_x_6513) ;  /* 0x0000000800c07947 */ /* 0x000fea0003800000 */
.L_x_6516:
        /* <DEDUP_REMOVED lines=9> */
.L_x_6519:
[----:B------:R-:W-:-:S04]  /*8af0*/  F2FP.F16.F32.PACK_AB R5, RZ, R4 ;  /* 0x00000004ff05723e */ /* 0x000fc800000000ff */
[----:B------:R-:W-:-:S05]  /*8b00*/  PRMT R5, R5, 0x5410, RZ ;  /* 0x0000541005057816 */ /* 0x000fca00000000ff */
[----:B------:R0:W-:Y:S01]  /*8b10*/  STG.E desc[UR36][R2.64], R5 ;  /* 0x0000000502007986 */ /* 0x0001e2000c101924 */
[----:B------:R-:W-:Y:S05]  /*8b20*/  BRA `(.L_x_6513) ;  /* 0x00000008008c7947 */ /* 0x000fea0003800000 */
.L_x_6518:
[----:B------:R-:W-:-:S06]  /*8b30*/  FMUL.FTZ R4, R4, 1 ;  /* 0x3f80000004047820 */ /* 0x000fcc0000410000 */
[----:B------:R-:W0:Y:S02]  /*8b40*/  F2F.F64.F32 R4, R4 ;  /* 0x0000000400047310 */ /* 0x000e240000201800 */
[----:B0-----:R0:W-:Y:S01]  /*8b50*/  STG.E.64 desc[UR36][R2.64], R4 ;  /* 0x0000000402007986 */ /* 0x0011e2000c101b24 */
[----:B------:R-:W-:Y:S05]  /*8b60*/  BRA `(.L_x_6513) ;  /* 0x00000008007c7947 */ /* 0x000fea0003800000 */
.L_x_6508:
        /* <DEDUP_REMOVED lines=13> */
.L_x_6523:
        /* <DEDUP_REMOVED lines=16> */
.L_x_6526:
[----:B------:R-:W-:-:S04]  /*8d40*/  SHF.R.U32.HI R4, RZ, 0x18, R4 ;  /* 0x00000018ff047819 */ /* 0x000fc80000011604 */
[----:B------:R-:W-:-:S04]  /*8d50*/  LOP3.LUT R4, R5, 0x80, R4, 0xf8, !PT ;  /* 0x0000008005047812 */ /* 0x000fc800078ef804 */
[----:B------:R-:W-:-:S07]  /*8d60*/  PRMT R0, R4, 0x7610, R0 ;  /* 0x0000761004007816 */ /* 0x000fce0000000000 */
.L_x_6525:
[----:B------:R-:W-:Y:S05]  /*8d70*/  BSYNC.RECONVERGENT B0 ;  /* 0x0000000000007941 */ /* 0x000fea0003800200 */
.L_x_6524:
[----:B------:R0:W-:Y:S01]  /*8d80*/  STG.E.U8 desc[UR36][R2.64], R0 ;  /* 0x0000000002007986 */ /* 0x0001e2000c101124 */
[----:B------:R-:W-:Y:S05]  /*8d90*/  BRA `(.L_x_6513) ;  /* 0x0000000400f07947 */ /* 0x000fea0003800000 */
.L_x_6522:
        /* <DEDUP_REMOVED lines=16> */
.L_x_6529:
[----:B------:R-:W-:-:S04]  /*8ea0*/  SHF.R.U32.HI R4, RZ, 0x18, R4 ;  /* 0x00000018ff047819 */ /* 0x000fc80000011604 */
[----:B------:R-:W-:-:S04]  /*8eb0*/  LOP3.LUT R5, R5, 0x80, R4, 0xf8, !PT ;  /* 0x0000008005057812 */ /* 0x000fc800078ef804 */
[----:B------:R-:W-:-:S07]  /*8ec0*/  PRMT R0, R5, 0x7610, R0 ;  /* 0x0000761005007816 */ /* 0x000fce0000000000 */
.L_x_6528:
[----:B------:R-:W-:Y:S05]  /*8ed0*/  BSYNC.RECONVERGENT B0 ;  /* 0x0000000000007941 */ /* 0x000fea0003800200 */
.L_x_6527:
[----:B------:R0:W-:Y:S01]  /*8ee0*/  STG.E.U8 desc[UR36][R2.64], R0 ;  /* 0x0000000002007986 */ /* 0x0001e2000c101124 */
[----:B------:R-:W-:Y:S05]  /*8ef0*/  BRA `(.L_x_6513) ;  /* 0x0000000400987947 */ /* 0x000fea0003800000 */
.L_x_6521:
        /* <DEDUP_REMOVED lines=17> */
[----:B------:R-:W-:-:S05]  /*9010*/  @!P0 IMAD.MOV R0, RZ, RZ, R6 ;  /* 0x000000ffff008224 */ /* 0x000fca00078e0206 */
[----:B------:R-:W-:-:S05]  /*9020*/  @P1 MOV R5, R0 ;  /* 0x0000000000051202 */ /* 0x000fca0000000f00 */
[----:B------:R0:W-:Y:S01]  /*9030*/  STG.E.U8 desc[UR36][R2.64], R5 ;  /* 0x0000000502007986 */ /* 0x0001e2000c101124 */
[----:B------:R-:W-:Y:S05]  /*9040*/  BRA `(.L_x_6513) ;  /* 0x0000000400447947 */ /* 0x000fea0003800000 */
.L_x_6531:
[----:B------:R-:W0:Y:S02]  /*9050*/  F2I.U64.TRUNC R4, R4 ;  /* 0x0000000400047311 */ /* 0x000e24000020d800 */
[----:B0-----:R0:W-:Y:S01]  /*9060*/  STG.E.64 desc[UR36][R2.64], R4 ;  /* 0x0000000402007986 */ /* 0x0011e2000c101b24 */
[----:B------:R-:W-:Y:S05]  /*9070*/  BRA `(.L_x_6513) ;  /* 0x0000000400387947 */ /* 0x000fea0003800000 */
.L_x_6530:
[----:B------:R-:W0:Y:S02]  /*9080*/  F2I.FTZ.U32.TRUNC.NTZ R5, R4 ;  /* 0x0000000400057305 */ /* 0x000e24000021f000 */
[----:B0-----:R0:W-:Y:S01]  /*9090*/  STG.E desc[UR36][R2.64], R5 ;  /* 0x0000000502007986 */ /* 0x0011e2000c101924 */
[----:B------:R-:W-:Y:S05]  /*90a0*/  BRA `(.L_x_6513) ;  /* 0x00000004002c7947 */ /* 0x000fea0003800000 */
.L_x_6520:
        /* <DEDUP_REMOVED lines=10> */
.L_x_6533:
[----:B------:R-:W-:Y:S01]  /*9150*/  FMUL.FTZ R4, R4, 1 ;  /* 0x3f80000004047820 */ /* 0x000fe20000410000 */
[----:B------:R-:W-:-:S05]  /*9160*/  CS2R R6, SRZ ;  /* 0x0000000000067805 */ /* 0x000fca000001ff00 */
[----:B------:R-:W0:Y:S02]  /*9170*/  F2F.F64.F32 R4, R4 ;  /* 0x0000000400047310 */ /* 0x000e240000201800 */
[----:B0-----:R4:W-:Y:S01]  /*9180*/  STG.E.128 desc[UR36][R2.64], R4 ;  /* 0x0000000402007986 */ /* 0x0019e2000c101d24 */
[----:B------:R-:W-:Y:S05]  /*9190*/  BRA `(.L_x_6513) ;  /* 0x0000000000f07947 */ /* 0x000fea0003800000 */
.L_x_6532:
[----:B------:R-:W-:-:S09]  /*91a0*/  UISETP.NE.AND UP0, UPT, UR4, 0xf, UPT ;  /* 0x0000000f0400788c */ /* 0x000fd2000bf05270 */
[----:B------:R-:W-:Y:S05]  /*91b0*/  BRA.U !UP0, `(.L_x_6534) ;  /* 0x0000000108e07547 */ /* 0x000fea000b800000 */
[----:B------:R-:W-:-:S09]  /*91c0*/  UISETP.NE.AND UP0, UPT, UR4, 0x17, UPT ;  /* 0x000000170400788c */ /* 0x000fd2000bf05270 */
[----:B------:R-:W-:Y:S05]  /*91d0*/  BRA.U !UP0, `(.L_x_6535) ;  /* 0x00000001088c7547 */ /* 0x000fea000b800000 */
[----:B------:R-:W-:-:S09]  /*91e0*/  UISETP.NE.AND UP0, UPT, UR4, 0x18, UPT ;  /* 0x000000180400788c */ /* 0x000fd2000bf05270 */
[----:B------:R-:W-:Y:S05]  /*91f0*/  BRA.U !UP0, `(.L_x_6536) ;  /* 0x0000000108447547 */ /* 0x000fea000b800000 */
.L_x_6512:
        /* <DEDUP_REMOVED lines=16> */
.L_x_6537:
[----:B------:R-:W-:Y:S05]  /*9300*/  BRA `(.L_x_6513) ;  /* 0x0000000000947947 */ /* 0x000fea0003800000 */
.L_x_6536:
        /* <DEDUP_REMOVED lines=12> */
.L_x_6539:
[----:B------:R-:W-:Y:S05]  /*93d0*/  BSYNC.RECONVERGENT B0 ;  /* 0x0000000000007941 */ /* 0x000fea0003800200 */
.L_x_6538:
[----:B------:R-:W-:-:S05]  /*93e0*/  LOP3.LUT R5, R0, 0x80, R7, 0xf8, !PT ;  /* 0x0000008000057812 */ /* 0x000fca00078ef807 */
[----:B------:R2:W-:Y:S01]  /*93f0*/  STG.E.U8 desc[UR36][R2.64], R5 ;  /* 0x0000000502007986 */ /* 0x0005e2000c101124 */
[----:B------:R-:W-:Y:S05]  /*9400*/  BRA `(.L_x_6513) ;  /* 0x0000000000547947 */ /* 0x000fea0003800000 */
.L_x_6535:
        /* <DEDUP_REMOVED lines=11> */
.L_x_6541:
[----:B------:R-:W-:Y:S01]  /*94c0*/  IMAD.MOV.U32 R0, RZ, RZ, 0x7f ;  /* 0x0000007fff007424 */ /* 0x000fe200078e00ff */
[----:B------:R-:W-:-:S04]  /*94d0*/  ISETP.GT.U32.AND P0, PT, R6, 0x7f800000, PT ;  /* 0x7f8000000600780c */ /* 0x000fc80003f04070 */
[----:B------:R-:W-:-:S09]  /*94e0*/  SEL R0, R0, 0x7c, P0 ;  /* 0x0000007c00007807 */ /* 0x000fd20000000000 */
.L_x_6542:
[----:B------:R-:W-:Y:S05]  /*94f0*/  BSYNC.RECONVERGENT B0 ;  /* 0x0000000000007941 */ /* 0x000fea0003800200 */
.L_x_6540:
[----:B------:R-:W-:-:S04]  /*9500*/  SHF.R.U32.HI R5, RZ, 0x18, R4 ;  /* 0x00000018ff057819 */ /* 0x000fc80000011604 */
[----:B------:R-:W-:-:S05]  /*9510*/  LOP3.LUT R5, R0, 0x80, R5, 0xf8, !PT ;  /* 0x0000008000057812 */ /* 0x000fca00078ef805 */
[----:B------:R1:W-:Y:S01]  /*9520*/  STG.E.U8 desc[UR36][R2.64], R5 ;  /* 0x0000000502007986 */ /* 0x0003e2000c101124 */
[----:B------:R-:W-:Y:S05]  /*9530*/  BRA `(.L_x_6513) ;  /* 0x0000000000087947 */ /* 0x000fea0003800000 */
.L_x_6534:
[----:B------:R-:W-:-:S05]  /*9540*/  F2FP.BF16.F32.PACK_AB R4, RZ, R4 ;  /* 0x00000004ff04723e */ /* 0x000fca00000010ff */
[----:B------:R0:W-:Y:S02]  /*9550*/  STG.E.U16 desc[UR36][R2.64], R4 ;  /* 0x0000000402007986 */ /* 0x0001e4000c101524 */
.L_x_6513:
[----:B------:R-:W-:-:S07]  /*9560*/  IADD3 R17, PT, PT, R17, 0x80, RZ ;  /* 0x0000008011117810 */ /* 0x000fce0007ffe0ff */
.L_x_6470:
[----:B------:R-:W-:Y:S05]  /*9570*/  BSYNC.RECONVERGENT B7 ;  /* 0x0000000000077941 */ /* 0x000fea0003800200 */
.L_x_6469:
[----:B------:R-:W5:Y:S02]  /*9580*/  LDCU UR4, c[0x0][0x380] ;  /* 0x00007000ff0477ac */ /* 0x000f640008000800 */
[----:B-----5:R-:W-:-:S13]  /*9590*/  ISETP.GE.AND P0, PT, R17, UR4, PT ;  /* 0x0000000411007c0c */ /* 0x020fda000bf06270 */
[----:B------:R-:W-:Y:S05]  /*95a0*/  @P0 EXIT ;  /* 0x000000000000094d */ /* 0x000fea0003800000 */
        /* <DEDUP_REMOVED lines=303> */
.L_x_6543:
[----:B------:R-:W0:Y:S01]  /*a8a0*/  LDCU.128 UR8, c[0x0][0x580] ;  /* 0x0000b000ff0877ac */ /* 0x000e220008000c00 */
[----:B------:R-:W-:Y:S01]  /*a8b0*/  BSSY.RECONVERGENT B6, `(.L_x_6544) ;  /* 0x0000105000067945 */ /* 0x000fe20003800200 */
[----:B------:R-:W-:-:S04]  /*a8c0*/  UPRMT UR4, UR42, 0x9910, URZ ;  /* 0x000099102a047896 */ /* 0x000fc800080000ff */
[----:B------:R-:W-:Y:S01]  /*a8d0*/  UISETP.GT.AND UP0, UPT, UR4, 0x9, UPT ;  /* 0x000000090400788c */ /* 0x000fe2000bf04270 */
[----:B0-----:R-:W-:Y:S02]  /*a8e0*/  IADD3 R16, P0, PT, R16, UR8, RZ ;  /* 0x0000000810107c10 */ /* 0x001fe4000ff1e0ff */
[----:B-12---:R-:W-:-:S03]  /*a8f0*/  IADD3 R2, P1, PT, R0, UR10, RZ ;  /* 0x0000000a00027c10 */ /* 0x006fc6000ff3e0ff */
        /* <DEDUP_REMOVED lines=14> */
.L_x_6548:
[----:B------:R-:W2:Y:S02]  /*a9e0*/  LDG.E.U8 R0, desc[UR36][R2.64] ;  /* 0x0000002402007981 */ /* 0x000ea4000c1e1100 */
[----:B--2---:R-:W-:Y:S01]  /*a9f0*/  I2FP.F32.U32 R0, R0 ;  /* 0x0000000000007245 */ /* 0x004fe20000201000 */
[----:B------:R-:W-:Y:S06]  /*aa00*/  BRA `(.L_x_6550) ;  /* 0x0000000c00387947 */ /* 0x000fec0003800000 */
.L_x_6547:
        /* <DEDUP_REMOVED lines=9> */
.L_x_6552:
[----:B------:R-:W2:Y:S02]  /*aaa0*/  LDG.E R0, desc[UR36][R2.64] ;  /* 0x0000002402007981 */ /* 0x000ea4000c1e1900 */
[----:B--2---:R-:W-:Y:S01]  /*aab0*/  I2FP.F32.S32 R0, R0 ;  /* 0x0000000000007245 */ /* 0x004fe20000201400 */
[----:B------:R-:W-:Y:S06]  /*aac0*/  BRA `(.L_x_6550) ;  /* 0x0000000c00087947 */ /* 0x000fec0003800000 */
.L_x_6551:
[----:B------:R-:W2:Y:S02]  /*aad0*/  LDG.E.U16 R0, desc[UR36][R2.64] ;  /* 0x0000002402007981 */ /* 0x000ea4000c1e1500 */
[----:B--2---:R-:W0:Y:S01]  /*aae0*/  I2F.S16 R0, R0 ;  /* 0x0000000000007306 */ /* 0x004e220000101400 */
[----:B------:R-:W-:Y:S05]  /*aaf0*/  BRA `(.L_x_6550) ;  /* 0x0000000800fc7947 */ /* 0x000fea0003800000 */
.L_x_6546:
        /* <DEDUP_REMOVED lines=8> */
.L_x_6554:
[----:B------:R-:W2:Y:S02]  /*ab80*/  LDG.E.U16 R0, desc[UR36][R2.64] ;  /* 0x0000002402007981 */ /* 0x000ea4000c1e1500 */
[----:B--2---:R-:W-:Y:S01]  /*ab90*/  HADD2.F32 R0, -RZ, R0.H0_H0 ;  /* 0x20000000ff007230 */ /* 0x004fe20000004100 */
[----:B------:R-:W-:Y:S06]  /*aba0*/  BRA `(.L_x_6550) ;  /* 0x0000000800d07947 */ /* 0x000fec0003800000 */
.L_x_6553:
        /* <DEDUP_REMOVED lines=8> */
.L_x_6556:
[----:B------:R-:W2:Y:S02]  /*ac30*/  LDG.E.U16 R0, desc[UR36][R2.64] ;  /* 0x0000002402007981 */ /* 0x000ea4000c1e1500 */
[----:B--2---:R-:W-:Y:S01]  /*ac40*/  HADD2.F32 R0, -RZ, R0.H0_H0 ;  /* 0x20000000ff007230 */ /* 0x004fe20000004100 */
[----:B------:R-:W-:Y:S06]  /*ac50*/  BRA `(.L_x_6550) ;  /* 0x0000000800a47947 */ /* 0x000fec0003800000 */
.L_x_6555:
[----:B------:R-:W2:Y:S01]  /*ac60*/  LDG.E.64 R2, desc[UR36][R2.64] ;  /* 0x0000002402027981 */ /* 0x000ea2000c1e1b00 */
[----:B------:R-:W-:Y:S01]  /*ac70*/  UMOV UR4, 0xf0000000 ;  /* 0xf000000000047882 */ /* 0x000fe20000000000 */
[----:B------:R-:W-:Y:S01]  /*ac80*/  UMOV UR5, 0x380fffff ;  /* 0x380fffff00057882 */ /* 0x000fe20000000000 */
[----:B--2---:R-:W0:Y:S01]  /*ac90*/  F2F.F32.F64 R0, R2 ;  /* 0x0000000200007310 */ /* 0x004e220000301000 */
[----:B------:R-:W-:-:S14]  /*aca0*/  DSETP.GEU.AND P0, PT, |R2|, UR4, PT ;  /* 0x0000000402007e2a */ /* 0x000fdc000bf0e200 */
[----:B0-----:R-:W-:Y:S01]  /*acb0*/  @!P0 FMUL R0, R0, 1.175494350822287508e-38 ;  /* 0x0080000000008820 */ /* 0x001fe20000400000 */
[----:B------:R-:W-:Y:S06]  /*acc0*/  BRA `(.L_x_6550) ;  /* 0x0000000800887947 */ /* 0x000fec0003800000 */
.L_x_6545:
        /* <DEDUP_REMOVED lines=12> */
.L_x_6559:
[----:B------:R-:W2:Y:S01]  /*ad90*/  LDG.E.64 R2, desc[UR36][R2.64] ;  /* 0x0000002402027981 */ /* 0x000ea2000c1e1b00 */
[----:B------:R-:W-:Y:S01]  /*ada0*/  UMOV UR4, 0xf0000000 ;  /* 0xf000000000047882 */ /* 0x000fe20000000000 */
[----:B------:R-:W-:Y:S01]  /*adb0*/  UMOV UR5, 0x380fffff ;  /* 0x380fffff00057882 */ /* 0x000fe20000000000 */
[----:B--2---:R-:W0:Y:S01]  /*adc0*/  F2F.F32.F64 R0, R2 ;  /* 0x0000000200007310 */ /* 0x004e220000301000 */
[----:B------:R-:W-:-:S14]  /*add0*/  DSETP.GEU.AND P0, PT, |R2|, UR4, PT ;  /* 0x0000000402007e2a */ /* 0x000fdc000bf0e200 */
[----:B0-----:R-:W-:Y:S01]  /*ade0*/  @!P0 FMUL R0, R0, 1.175494350822287508e-38 ;  /* 0x0080000000008820 */ /* 0x001fe20000400000 */
[----:B------:R-:W-:Y:S06]  /*adf0*/  BRA `(.L_x_6550) ;  /* 0x00000008003c7947 */ /* 0x000fec0003800000 */
.L_x_6558:
        /* <DEDUP_REMOVED lines=25> */
.L_x_6561:
        /* <DEDUP_REMOVED lines=12> */
.L_x_6560:
[----:B------:R-:W2:Y:S02]  /*b050*/  LDG.E.U16 R0, desc[UR36][R2.64] ;  /* 0x0000002402007981 */ /* 0x000ea4000c1e1500 */
[----:B--2---:R-:W-:Y:S01]  /*b060*/  SHF.L.U32 R0, R0, 0x10, RZ ;  /* 0x0000001000007819 */ /* 0x004fe200000006ff */
[----:B------:R-:W-:Y:S06]  /*b070*/  BRA `(.L_x_6550) ;  /* 0x00000004009c7947 */ /* 0x000fec0003800000 */
.L_x_6557:
        /* <DEDUP_REMOVED lines=12> */
.L_x_6564:
        /* <DEDUP_REMOVED lines=20> */
.L_x_6568:
[----:B------:R-:W-:Y:S05]  /*b280*/  BSYNC.RECONVERGENT B1 ;  /* 0x0000000000017941 */ /* 0x000fea0003800200 */
.L_x_6567:
[----:B------:R-:W-:Y:S01]  /*b290*/  IMAD.SHL.U32 R0, R0, 0x100000, RZ ;  /* 0x0010000000007824 */ /* 0x000fe200078e00ff */
[----:B------:R-:W-:-:S04]  /*b2a0*/  LEA R2, R2, 0x3b800000, 0x17 ;  /* 0x3b80000002027811 */ /* 0x000fc800078eb8ff */
[----:B------:R-:W-:-:S07]  /*b2b0*/  LOP3.LUT R0, R2, R0, R7, 0xfe, !PT ;  /* 0x0000000002007212 */ /* 0x000fce00078efe07 */
.L_x_6566:
[----:B------:R-:W-:Y:S05]  /*b2c0*/  BSYNC.RECONVERGENT B0 ;  /* 0x0000000000007941 */ /* 0x000fea0003800200 */
.L_x_6565:
[----:B------:R-:W-:Y:S05]  /*b2d0*/  BRA `(.L_x_6550) ;  /* 0x0000000400047947 */ /* 0x000fea0003800000 */
.L_x_6563:
        /* <DEDUP_REMOVED lines=20> */
.L_x_6572:
[----:B------:R-:W-:Y:S05]  /*b420*/  BSYNC.RECONVERGENT B1 ;  /* 0x0000000000017941 */ /* 0x000fea0003800200 */
.L_x_6571:
[----:B------:R-:W-:Y:S01]  /*b430*/  IMAD.SHL.U32 R0, R0, 0x200000, RZ ;  /* 0x0020000000007824 */ /* 0x000fe200078e00ff */
[----:B------:R-:W-:-:S04]  /*b440*/  LEA R2, R2, 0x37800000, 0x17 ;  /* 0x3780000002027811 */ /* 0x000fc800078eb8ff */
[----:B------:R-:W-:-:S07]  /*b450*/  LOP3.LUT R0, R2, R0, R7, 0xfe, !PT ;  /* 0x0000000002007212 */ /* 0x000fce00078efe07 */
.L_x_6570:
[----:B------:R-:W-:Y:S05]  /*b460*/  BSYNC.RECONVERGENT B0 ;  /* 0x0000000000007941 */ /* 0x000fea0003800200 */
.L_x_6569:
[----:B------:R-:W-:Y:S05]  /*b470*/  BRA `(.L_x_6550) ;  /* 0x00000000009c7947 */ /* 0x000fea0003800000 */
.L_x_6562:
        /* <DEDUP_REMOVED lines=14> */
.L_x_6576:
[----:B------:R-:W-:Y:S05]  /*b560*/  BSYNC.RECONVERGENT B0 ;  /* 0x0000000000007941 */ /* 0x000fea0003800200 */
.L_x_6575:
[----:B------:R-:W-:Y:S05]  /*b570*/  BRA `(.L_x_6550) ;  /* 0x00000000005c7947 */ /* 0x000fea0003800000 */
.L_x_6549:
        /* <DEDUP_REMOVED lines=16> */
.L_x_6577:
[----:B------:R-:W-:Y:S01]  /*b680*/  MOV R0, RZ ;  /* 0x000000ff00007202 */ /* 0x000fe20000000f00 */
[----:B------:R-:W-:Y:S06]  /*b690*/  BRA `(.L_x_6578) ;  /* 0x0000000000247947 */ /* 0x000fec0003800000 */
.L_x_6574:
[----:B------:R-:W2:Y:S02]  /*b6a0*/  LDG.E.64 R2, desc[UR36][R2.64] ;  /* 0x0000002402027981 */ /* 0x000ea4000c1e1b00 */
[----:B--2---:R0:W1:Y:S01]  /*b6b0*/  I2F.U64 R0, R2 ;  /* 0x0000000200007312 */ /* 0x0040620000301000 */
[----:B------:R-:W-:Y:S05]  /*b6c0*/  BRA `(.L_x_6550) ;  /* 0x0000000000087947 */ /* 0x000fea0003800000 */
.L_x_6573:
[----:B------:R-:W2:Y:S02]  /*b6d0*/  LDG.E R0, desc[UR36][R2.64] ;  /* 0x0000002402007981 */ /* 0x000ea4000c1e1900 */
[----:B--2---:R-:W-:-:S07]  /*b6e0*/  I2FP.F32.U32 R0, R0 ;  /* 0x0000000000007245 */ /* 0x004fce0000201000 */
.L_x_6550:
[----:B01---5:R-:W-:-:S13]  /*b6f0*/  FSETP.GT.FTZ.AND P0, PT, R0, RZ, PT ;  /* 0x000000ff0000720b */ /* 0x023fda0003f14000 */
[----:B--23--:R-:W4:Y:S02]  /*b700*/  @P0 LDC R3, c[0x0][0x594] ;  /* 0x00016500ff030b82 */ /* 0x00cf240000000800 */
[----:B----4-:R-:W-:Y:S01]  /*b710*/  @P0 FMUL.FTZ R2, R0, R3 ;  /* 0x0000000300020220 */ /* 0x010fe20000410000 */
[----:B------:R-:W-:Y:S06]  /*b720*/  @P0 BRA `(.L_x_6579) ;  /* 0x0000000000740947 */ /* 0x000fec0003800000 */
.L_x_6578:
        /* <DEDUP_REMOVED lines=29> */
.L_x_6579:
[----:B------:R-:W-:Y:S05]  /*b900*/  BSYNC.RECONVERGENT B6 ;  /* 0x0000000000067941 */ /* 0x000fea0003800200 */
.L_x_6544:
[----:B------:R-:W-:-:S04]  /*b910*/  UPRMT UR4, UR41, 0x9910, URZ ;  /* 0x0000991029047896 */ /* 0x000fc800080000ff */
        /* <DEDUP_REMOVED lines=13> */
.L_x_6583:
[----:B------:R-:W0:Y:S02]  /*b9f0*/  F2I.S64.TRUNC R2, R2 ;  /* 0x0000000200027311 */ /* 0x000e24000020d900 */
[----:B0-----:R-:W-:-:S05]  /*ba00*/  MOV R5, R2 ;  /* 0x0000000200057202 */ /* 0x001fca0000000f00 */
[----:B------:R-:W-:Y:S01]  /*ba10*/  STG.E.U8 desc[UR36][R16.64], R5 ;  /* 0x0000000510007986 */ /* 0x000fe2000c101124 */
[----:B------:R-:W-:Y:S05]  /*ba20*/  EXIT ;  /* 0x000000000000794d */ /* 0x000fea0003800000 */
.L_x_6582:
        /* <DEDUP_REMOVED lines=9> */
.L_x_6586:
[----:B------:R-:W0:Y:S02]  /*bac0*/  F2I.FTZ.TRUNC.NTZ R3, R2 ;  /* 0x0000000200037305 */ /* 0x000e24000021f100 */
[----:B0-----:R-:W-:Y:S01]  /*bad0*/  STG.E desc[UR36][R16.64], R3 ;  /* 0x0000000310007986 */ /* 0x001fe2000c101924 */
[----:B------:R-:W-:Y:S05]  /*bae0*/  EXIT ;  /* 0x000000000000794d */ /* 0x000fea0003800000 */
.L_x_6585:
[----:B------:R-:W0:Y:S02]  /*baf0*/  F2I.FTZ.TRUNC.NTZ R3, R2 ;  /* 0x0000000200037305 */ /* 0x000e24000021f100 */
[----:B0-----:R-:W-:Y:S01]  /*bb00*/  STG.E.U16 desc[UR36][R16.64], R3 ;  /* 0x0000000310007986 */ /* 0x001fe2000c101524 */
[----:B------:R-:W-:Y:S05]  /*bb10*/  EXIT ;  /* 0x000000000000794d */ /* 0x000fea0003800000 */
.L_x_6581:
        /* <DEDUP_REMOVED lines=8> */
.L_x_6588:
[----:B------:R-:W-:-:S05]  /*bba0*/  F2FP.F16.F32.PACK_AB R2, RZ, R2 ;  /* 0x00000002ff02723e */ /* 0x000fca00000000ff */
[----:B------:R-:W-:Y:S01]  /*bbb0*/  STG.E.U16 desc[UR36][R16.64], R2 ;  /* 0x0000000210007986 */ /* 0x000fe2000c101524 */
[----:B------:R-:W-:Y:S05]  /*bbc0*/  EXIT ;  /* 0x000000000000794d */ /* 0x000fea0003800000 */
.L_x_6587:
        /* <DEDUP_REMOVED lines=9> */
.L_x_6590:
[----:B------:R-:W-:-:S04]  /*bc60*/  F2FP.F16.F32.PACK_AB R3, RZ, R2 ;  /* 0x00000002ff03723e */ /* 0x000fc800000000ff */
[----:B------:R-:W-:-:S05]  /*bc70*/  PRMT R3, R3, 0x5410, RZ ;  /* 0x0000541003037816 */ /* 0x000fca00000000ff */
[----:B------:R-:W-:Y:S01]  /*bc80*/  STG.E desc[UR36][R16.64], R3 ;  /* 0x0000000310007986 */ /* 0x000fe2000c101924 */
[----:B------:R-:W-:Y:S05]  /*bc90*/  EXIT ;  /* 0x000000000000794d */ /* 0x000fea0003800000 */
.L_x_6589:
[----:B------:R-:W-:-:S06]  /*bca0*/  FMUL.FTZ R2, R2, 1 ;  /* 0x3f80000002027820 */ /* 0x000fcc0000410000 */
[----:B------:R-:W0:Y:S02]  /*bcb0*/  F2F.F64.F32 R2, R2 ;  /* 0x0000000200027310 */ /* 0x000e240000201800 */
[----:B0-----:R-:W-:Y:S01]  /*bcc0*/  STG.E.64 desc[UR36][R16.64], R2 ;  /* 0x0000000210007986 */ /* 0x001fe2000c101b24 */
[----:B------:R-:W-:Y:S05]  /*bcd0*/  EXIT ;  /* 0x000000000000794d */ /* 0x000fea0003800000 */
.L_x_6580:
        /* <DEDUP_REMOVED lines=13> */
.L_x_6594:
        /* <DEDUP_REMOVED lines=16> */
.L_x_6597:
[----:B------:R-:W-:-:S04]  /*beb0*/  SHF.R.U32.HI R2, RZ, 0x18, R2 ;  /* 0x00000018ff027819 */ /* 0x000fc80000011602 */
[----:B------:R-:W-:-:S04]  /*bec0*/  LOP3.LUT R2, R3, 0x80, R2, 0xf8, !PT ;  /* 0x0000008003027812 */ /* 0x000fc800078ef802 */
[----:B------:R-:W-:-:S07]  /*bed0*/  PRMT R8, R2, 0x7610, R8 ;  /* 0x0000761002087816 */ /* 0x000fce0000000008 */
.L_x_6596:
[----:B------:R-:W-:Y:S05]  /*bee0*/  BSYNC.RECONVERGENT B0 ;  /* 0x0000000000007941 */ /* 0x000fea0003800200 */
.L_x_6595:
[----:B------:R-:W-:Y:S01]  /*bef0*/  STG.E.U8 desc[UR36][R16.64], R8 ;  /* 0x0000000810007986 */ /* 0x000fe2000c101124 */
[----:B------:R-:W-:Y:S05]  /*bf00*/  EXIT ;  /* 0x000000000000794d */ /* 0x000fea0003800000 */
.L_x_6593:
        /* <DEDUP_REMOVED lines=16> */
.L_x_6600:
[----:B------:R-:W-:-:S04]  /*c010*/  SHF.R.U32.HI R2, RZ, 0x18, R2 ;  /* 0x00000018ff027819 */ /* 0x000fc80000011602 */
[----:B------:R-:W-:-:S04]  /*c020*/  LOP3.LUT R3, R3, 0x80, R2, 0xf8, !PT ;  /* 0x0000008003037812 */ /* 0x000fc800078ef802 */
[----:B------:R-:W-:-:S07]  /*c030*/  PRMT R8, R3, 0x7610, R8 ;  /* 0x0000761003087816 */ /* 0x000fce0000000008 */
.L_x_6599:
[----:B------:R-:W-:Y:S05]  /*c040*/  BSYNC.RECONVERGENT B0 ;  /* 0x0000000000007941 */ /* 0x000fea0003800200 */
.L_x_6598:
[----:B------:R-:W-:Y:S01]  /*c050*/  STG.E.U8 desc[UR36][R16.64], R8 ;  /* 0x0000000810007986 */ /* 0x000fe2000c101124 */
[----:B------:R-:W-:Y:S05]  /*c060*/  EXIT ;  /* 0x000000000000794d */ /* 0x000fea0003800000 */
.L_x_6592:
        /* <DEDUP_REMOVED lines=21> */
.L_x_6602:
[----:B------:R-:W0:Y:S02]  /*c1c0*/  F2I.U64.TRUNC R2, R2 ;  /* 0x0000000200027311 */ /* 0x000e24000020d800 */
[----:B0-----:R-:W-:Y:S01]  /*c1d0*/  STG.E.64 desc[UR36][R16.64], R2 ;  /* 0x0000000210007986 */ /* 0x001fe2000c101b24 */
[----:B------:R-:W-:Y:S05]  /*c1e0*/  EXIT ;  /* 0x000000000000794d */ /* 0x000fea0003800000 */
.L_x_6601:
[----:B------:R-:W0:Y:S02]  /*c1f0*/  F2I.FTZ.U32.TRUNC.NTZ R3, R2 ;  /* 0x0000000200037305 */ /* 0x000e24000021f000 */
[----:B0-----:R-:W-:Y:S01]  /*c200*/  STG.E desc[UR36][R16.64], R3 ;  /* 0x0000000310007986 */ /* 0x001fe2000c101924 */
[----:B------:R-:W-:Y:S05]  /*c210*/  EXIT ;  /* 0x000000000000794d */ /* 0x000fea0003800000 */
.L_x_6591:
        /* <DEDUP_REMOVED lines=10> */
.L_x_6604:
[----:B------:R-:W-:Y:S01]  /*c2c0*/  FMUL.FTZ R4, R2, 1 ;  /* 0x3f80000002047820 */ /* 0x000fe20000410000 */
[----:B------:R-:W-:-:S05]  /*c2d0*/  CS2R R6, SRZ ;  /* 0x0000000000067805 */ /* 0x000fca000001ff00 */
[----:B------:R-:W0:Y:S02]  /*c2e0*/  F2F.F64.F32 R4, R4 ;  /* 0x0000000400047310 */ /* 0x000e240000201800 */
[----:B0-----:R-:W-:Y:S01]  /*c2f0*/  STG.E.128 desc[UR36][R16.64], R4 ;  /* 0x0000000410007986 */ /* 0x001fe2000c101d24 */
[----:B------:R-:W-:Y:S05]  /*c300*/  EXIT ;  /* 0x000000000000794d */ /* 0x000fea0003800000 */
.L_x_6603:
[----:B------:R-:W-:-:S09]  /*c310*/  UISETP.NE.AND UP0, UPT, UR4, 0xf, UPT ;  /* 0x0000000f0400788c */ /* 0x000fd2000bf05270 */
[----:B------:R-:W-:Y:S05]  /*c320*/  BRA.U !UP0, `(.L_x_6605) ;  /* 0x0000000108e07547 */ /* 0x000fea000b800000 */
[----:B------:R-:W-:-:S09]  /*c330*/  UISETP.NE.AND UP0, UPT, UR4, 0x17, UPT ;  /* 0x000000170400788c */ /* 0x000fd2000bf05270 */
[----:B------:R-:W-:Y:S05]  /*c340*/  BRA.U !UP0, `(.L_x_6606) ;  /* 0x00000001088c7547 */ /* 0x000fea000b800000 */
[----:B------:R-:W-:-:S09]  /*c350*/  UISETP.NE.AND UP0, UPT, UR4, 0x18, UPT ;  /* 0x000000180400788c */ /* 0x000fd2000bf05270 */
[----:B------:R-:W-:Y:S05]  /*c360*/  BRA.U !UP0, `(.L_x_6607) ;  /* 0x0000000108447547 */ /* 0x000fea000b800000 */
.L_x_6584:
        /* <DEDUP_REMOVED lines=16> */
.L_x_6608:
[----:B------:R-:W-:Y:S05]  /*c470*/  EXIT ;  /* 0x000000000000794d */ /* 0x000fea0003800000 */
.L_x_6607:
        /* <DEDUP_REMOVED lines=12> */
.L_x_6610:
[----:B------:R-:W-:Y:S05]  /*c540*/  BSYNC.RECONVERGENT B0 ;  /* 0x0000000000007941 */ /* 0x000fea0003800200 */
.L_x_6609:
[----:B------:R-:W-:-:S05]  /*c550*/  LOP3.LUT R3, R0, 0x80, R5, 0xf8, !PT ;  /* 0x0000008000037812 */ /* 0x000fca00078ef805 */
[----:B------:R-:W-:Y:S01]  /*c560*/  STG.E.U8 desc[UR36][R16.64], R3 ;  /* 0x0000000310007986 */ /* 0x000fe2000c101124 */
[----:B------:R-:W-:Y:S05]  /*c570*/  EXIT ;  /* 0x000000000000794d */ /* 0x000fea0003800000 */
.L_x_6606:
        /* <DEDUP_REMOVED lines=11> */
.L_x_6612:
[----:B------:R-:W-:Y:S01]  /*c630*/  HFMA2 R0, -RZ, RZ, 0, 7.569789886474609375e-06 ;  /* 0x0000007fff007431 */ /* 0x000fe200000001ff */
[----:B------:R-:W-:-:S04]  /*c640*/  ISETP.GT.U32.AND P0, PT, R4, 0x7f800000, PT ;  /* 0x7f8000000400780c */ /* 0x000fc80003f04070 */
[----:B------:R-:W-:-:S09]  /*c650*/  SEL R0, R0, 0x7c, P0 ;  /* 0x0000007c00007807 */ /* 0x000fd20000000000 */
.L_x_6613:
[----:B------:R-:W-:Y:S05]  /*c660*/  BSYNC.RECONVERGENT B0 ;  /* 0x0000000000007941 */ /* 0x000fea0003800200 */
.L_x_6611:
[----:B------:R-:W-:-:S04]  /*c670*/  SHF.R.U32.HI R3, RZ, 0x18, R2 ;  /* 0x00000018ff037819 */ /* 0x000fc80000011602 */
[----:B------:R-:W-:-:S05]  /*c680*/  LOP3.LUT R3, R0, 0x80, R3, 0xf8, !PT ;  /* 0x0000008000037812 */ /* 0x000fca00078ef803 */
[----:B------:R-:W-:Y:S01]  /*c690*/  STG.E.U8 desc[UR36][R16.64], R3 ;  /* 0x0000000310007986 */ /* 0x000fe2000c101124 */
[----:B------:R-:W-:Y:S05]  /*c6a0*/  EXIT ;  /* 0x000000000000794d */ /* 0x000fea0003800000 */
.L_x_6605:
[----:B------:R-:W-:-:S05]  /*c6b0*/  F2FP.BF16.F32.PACK_AB R2, RZ, R2 ;  /* 0x00000002ff02723e */ /* 0x000fca00000010ff */
[----:B------:R-:W-:Y:S01]  /*c6c0*/  STG.E.U16 desc[UR36][R16.64], R2 ;  /* 0x0000000210007986 */ /* 0x000fe2000c101524 */
[----:B------:R-:W-:Y:S05]  /*c6d0*/  EXIT ;  /* 0x000000000000794d */ /* 0x000fea0003800000 */
.L_x_6614:
        /* <DEDUP_REMOVED lines=10> */
.L_x_7981:


//--------------------- .text._ZN2at6native27unrolled_elementwise_kernelIZZZNS0_60_GLOBAL__N__171e0b9f_22_ActivationEluKernel_cu_9e10b42f_306110elu_kernelERNS_18TensorIteratorBaseERKN3c106ScalarES8_S8_ENKUlvE_clEvENKUlvE0_clEvEUlfE_St5arrayIPcLm2EELi4E23TrivialOffsetCalculatorILi1EjESG_NS0_6memory12LoadWithCastILi1EEENSH_13StoreWithCastILi1EEEEEviT_T0_T2_T3_T4_T5_ --------------------------
	.section	.text._ZN2at6native27unrolled_elementwise_kernelIZZZNS0_60_GLOBAL__N__171e0b9f_22_ActivationEluKernel_cu_9e10b42f_306110elu_kernelERNS_18TensorIteratorBaseERKN3c106ScalarES8_S8_ENKUlvE_clEvENKUlvE0_clEvEUlfE_St5arrayIPcLm2EELi4E23TrivialOffsetCalculatorILi1EjESG_NS0_6memory12LoadWithCastILi1EEENSH_13StoreWithCastILi1EEEEEviT_T0_T2_T3_T4_T5_,"ax",@progbits
	.align	128
        .global         _ZN2at6native27unrolled_elementwise_kernelIZZZNS0_60_GLOBAL__N__171e0b9f_22_ActivationEluKernel_cu_9e10b42f_306110elu_kernelERNS_18TensorIteratorBaseERKN3c106ScalarES8_S8_ENKUlvE_clEvENKUlvE0_clEvEUlfE_St5arrayIPcLm2EELi4E23TrivialOffsetCalculatorILi1EjESG_NS0_6memory12LoadWithCastILi1EEENSH_13StoreWithCastILi1EEEEEviT_T0_T2_T3_T4_T5_
        .type           _ZN2at6native27unrolled_elementwise_kernelIZZZNS0_60_GLOBAL__N__171e0b9f_22_ActivationEluKernel_cu_9e10b42f_306110elu_kernelERNS_18TensorIteratorBaseERKN3c106ScalarES8_S8_ENKUlvE_clEvENKUlvE0_clEvEUlfE_St5arrayIPcLm2EELi4E23TrivialOffsetCalculatorILi1EjESG_NS0_6memory12LoadWithCastILi1EEENSH_13StoreWithCastILi1EEEEEviT_T0_T2_T3_T4_T5_,@function
        .size           _ZN2at6native27unrolled_elementwise_kernelIZZZNS0_60_GLOBAL__N__171e0b9f_22_ActivationEluKernel_cu_9e10b42f_306110elu_kernelERNS_18TensorIteratorBaseERKN3c106ScalarES8_S8_ENKUlvE_clEvENKUlvE0_clEvEUlfE_St5arrayIPcLm2EELi4E23TrivialOffsetCalculatorILi1EjESG_NS0_6memory12LoadWithCastILi1EEENSH_13StoreWithCastILi1EEEEEviT_T0_T2_T3_T4_T5_,(.L_x_7982 - _ZN2at6native27unrolled_elementwise_kernelIZZZNS0_60_GLOBAL__N__171e0b9f_22_ActivationEluKernel_cu_9e10b42f_306110elu_kernelERNS_18TensorIteratorBaseERKN3c106ScalarES8_S8_ENKUlvE_clEvENKUlvE0_clEvEUlfE_St5arrayIPcLm2EELi4E23TrivialOffsetCalculatorILi1EjESG_NS0_6memory12LoadWithCastILi1EEENSH_13StoreWithCastILi1EEEEEviT_T0_T2_T3_T4_T5_)
        .other          _ZN2at6native27unrolled_elementwise_kernelIZZZNS0_60_GLOBAL__N__171e0b9f_22_ActivationEluKernel_cu_9e10b42f_306110elu_kernelERNS_18TensorIteratorBaseERKN3c106ScalarES8_S8_ENKUlvE_clEvENKUlvE0_clEvEUlfE_St5arrayIPcLm2EELi4E23TrivialOffsetCalculatorILi1EjESG_NS0_6memory12LoadWithCastILi1EEENSH_13StoreWithCastILi1EEEEEviT_T0_T2_T3_T4_T5_,@"STO_CUDA_ENTRY STV_DEFAULT"
_ZN2at6native27unrolled_elementwise_kernelIZZZNS0_60_GLOBAL__N__171e0b9f_22_ActivationEluKernel_cu_9e10b42f_306110elu_kernelERNS_18TensorIteratorBaseERKN3c106ScalarES8_S8_ENKUlvE_clEvENKUlvE0_clEvEUlfE_St5arrayIPcLm2EELi4E23TrivialOffsetCalculatorILi1EjESG_NS0_6memory12LoadWithCastILi1EEENSH_13StoreWithCastILi1EEEEEviT_T0_T2_T3_T4_T5_:
.text._ZN2at6native27unrolled_elementwise_kernelIZZZNS0_60_GLOBAL__N__171e0b9f_22_ActivationEluKernel_cu_9e10b42f_306110elu_kernelERNS_18TensorIteratorBaseERKN3c106ScalarES8_S8_ENKUlvE_clEvENKUlvE0_clEvEUlfE_St5arrayIPcLm2EELi4E23TrivialOffsetCalculatorILi1EjESG_NS0_6memory12LoadWithCastILi1EEENSH_13StoreWithCastILi1EEEEEviT_T0_T2_T3_T4_T5_:
        /* <DEDUP_REMOVED lines=33> */
.L_x_6621:
[----:B------:R-:W2:Y:S02]  /*0210*/  LDG.E.U8 R4, desc[UR36][R4.64] ;  /* 0x0000002404047981 */ /* 0x000ea4000c1e1100 */
[----:B--2---:R-:W-:Y:S01]  /*0220*/  I2FP.F32.U32 R16, R4 ;  /* 0x0000000400107245 */ /* 0x004fe20000201000 */
[----:B------:R-:W-:Y:S06]  /*0230*/  BRA `(.L_x_6623) ;  /* 0x0000000c00287947 */ /* 0x000fec0003800000 */
.L_x_6620:
        /* <DEDUP_REMOVED lines=9> */
.L_x_6625:
[----:B------:R-:W2:Y:S02]  /*02d0*/  LDG.E R4, desc[UR36][R4.64] ;  /* 0x0000002404047981 */ /* 0x000ea4000c1e1900 */
[----:B--2---:R-:W-:Y:S01]  /*02e0*/  I2FP.F32.S32 R16, R4 ;  /* 0x0000000400107245 */ /* 0x004fe20000201400 */
[----:B------:R-:W-:Y:S06]  /*02f0*/  BRA `(.L_x_6623) ;  /* 0x0000000800f87947 */ /* 0x000fec0003800000 */
.L_x_6624:
[----:B------:R-:W2:Y:S02]  /*0300*/  LDG.E.U16 R4, desc[UR36][R4.64] ;  /* 0x0000002404047981 */ /* 0x000ea4000c1e1500 */
[----:B--2---:R2:W3:Y:S01]  /*0310*/  I2F.S16 R16, R4 ;  /* 0x0000000400107306 */ /* 0x0044e20000101400 */
[----:B------:R-:W-:Y:S05]  /*0320*/  BRA `(.L_x_6623) ;  /* 0x0000000800ec7947 */ /* 0x000fea0003800000 */
.L_x_6619:
        /* <DEDUP_REMOVED lines=8> */
.L_x_6627:
[----:B------:R-:W2:Y:S02]  /*03b0*/  LDG.E.U16 R4, desc[UR36][R4.64] ;  /* 0x0000002404047981 */ /* 0x000ea4000c1e1500 */
[----:B--2---:R-:W-:Y:S01]  /*03c0*/  HADD2.F32 R16, -RZ, R4.H0_H0 ;  /* 0x20000004ff107230 */ /* 0x004fe20000004100 */
[----:B------:R-:W-:Y:S06]  /*03d0*/  BRA `(.L_x_6623) ;  /* 0x0000000800c07947 */ /* 0x000fec0003800000 */
.L_x_6626:
        /* <DEDUP_REMOVED lines=8> */
.L_x_6629:
[----:B------:R-:W2:Y:S02]  /*0460*/  LDG.E.U16 R4, desc[UR36][R4.64] ;  /* 0x0000002404047981 */ /* 0x000ea4000c1e1500 */
[----:B--2---:R-:W-:Y:S01]  /*0470*/  HADD2.F32 R16, -RZ, R4.H0_H0 ;  /* 0x20000004ff107230 */ /* 0x004fe20000004100 */
[----:B------:R-:W-:Y:S06]  /*0480*/  BRA `(.L_x_6623) ;  /* 0x0000000800947947 */ /* 0x000fec0003800000 */
.L_x_6628:
[----:B------:R-:W2:Y:S01]  /*0490*/  LDG.E.64 R4, desc[UR36][R4.64] ;  /* 0x0000002404047981 */ /* 0x000ea2000c1e1b00 */
[----:B------:R-:W-:Y:S01]  /*04a0*/  UMOV UR4, 0xf0000000 ;  /* 0xf000000000047882 */ /* 0x000fe20000000000 */
[----:B------:R-:W-:Y:S01]  /*04b0*/  UMOV UR5, 0x380fffff ;  /* 0x380fffff00057882 */ /* 0x000fe20000000000 */
[----:B--2---:R-:W0:Y:S01]  /*04c0*/  F2F.F32.F64 R16, R4 ;  /* 0x0000000400107310 */ /* 0x004e220000301000 */
[----:B------:R-:W-:-:S14]  /*04d0*/  DSETP.GEU.AND P0, PT, |R4|, UR4, PT ;  /* 0x0000000404007e2a */ /* 0x000fdc000bf0e200 */
[----:B0-----:R-:W-:Y:S01]  /*04e0*/  @!P0 FMUL R16, R16, 1.175494350822287508e-38 ;  /* 0x0080000010108820 */ /* 0x001fe20000400000 */
[----:B------:R-:W-:Y:S06]  /*04f0*/  BRA `(.L_x_6623) ;  /* 0x0000000800787947 */ /* 0x000fec0003800000 */
.L_x_6618:
        /* <DEDUP_REMOVED lines=12> */
.L_x_6632:
[----:B------:R-:W2:Y:S01]  /*05c0*/  LDG.E.64 R4, desc[UR36][R4.64] ;  /* 0x0000002404047981 */ /* 0x000ea2000c1e1b00 */
[----:B------:R-:W-:Y:S01]  /*05d0*/  UMOV UR4, 0xf0000000 ;  /* 0xf000000000047882 */ /* 0x000fe20000000000 */
[----:B------:R-:W-:Y:S01]  /*05e0*/  UMOV UR5, 0x380fffff ;  /* 0x380fffff00057882 */ /* 0x000fe20000000000 */
[----:B--2---:R-:W0:Y:S01]  /*05f0*/  F2F.F32.F64 R16, R4 ;  /* 0x0000000400107310 */ /* 0x004e220000301000 */
[----:B------:R-:W-:-:S14]  /*0600*/  DSETP.GEU.AND P0, PT, |R4|, UR4, PT ;  /* 0x0000000404007e2a */ /* 0x000fdc000bf0e200 */
[----:B0-----:R-:W-:Y:S01]  /*0610*/  @!P0 FMUL R16, R16, 1.175494350822287508e-38 ;  /* 0x0080000010108820 */ /* 0x001fe20000400000 */
[----:B------:R-:W-:Y:S06]  /*0620*/  BRA `(.L_x_6623) ;  /* 0x00000008002c7947 */ /* 0x000fec0003800000 */
.L_x_6631:
        /* <DEDUP_REMOVED lines=25> */
.L_x_6634:
        /* <DEDUP_REMOVED lines=13> */
.L_x_6633:
[----:B------:R-:W2:Y:S02]  /*0890*/  LDG.E.U16 R4, desc[UR36][R4.64] ;  /* 0x0000002404047981 */ /* 0x000ea4000c1e1500 */
[----:B--2---:R-:W-:Y:S01]  /*08a0*/  IMAD.U32 R16, R4, 0x10000, RZ ;  /* 0x0001000004107824 */ /* 0x004fe200078e00ff */
[----:B------:R-:W-:Y:S06]  /*08b0*/  BRA `(.L_x_6623) ;  /* 0x0000000400887947 */ /* 0x000fec0003800000 */
.L_x_6630:
        /* <DEDUP_REMOVED lines=11> */
.L_x_6637:
        /* <DEDUP_REMOVED lines=20> */
.L_x_6639:
[----:B------:R-:W-:Y:S05]  /*0ab0*/  BSYNC.RECONVERGENT B0 ;  /* 0x0000000000007941 */ /* 0x000fea0003800200 */
.L_x_6638:
[----:B------:R-:W-:Y:S01]  /*0ac0*/  IMAD.SHL.U32 R0, R0, 0x100000, RZ ;  /* 0x0010000000007824 */ /* 0x000fe200078e00ff */
[----:B------:R-:W-:-:S04]  /*0ad0*/  LEA R3, R3, 0x3b800000, 0x17 ;  /* 0x3b80000003037811 */ /* 0x000fc800078eb8ff */
[----:B------:R-:W-:Y:S01]  /*0ae0*/  LOP3.LUT R16, R3, R0, R7, 0xfe, !PT ;  /* 0x0000000003107212 */ /* 0x000fe200078efe07 */
[----:B------:R-:W-:Y:S06]  /*0af0*/  BRA `(.L_x_6623) ;  /* 0x0000000000f87947 */ /* 0x000fec0003800000 */
.L_x_6636:
        /* <DEDUP_REMOVED lines=20> */
.L_x_6641:
[----:B------:R-:W-:Y:S05]  /*0c40*/  BSYNC.RECONVERGENT B0 ;  /* 0x0000000000007941 */ /* 0x000fea0003800200 */
.L_x_6640:
[----:B------:R-:W-:Y:S01]  /*0c50*/  IMAD.SHL.U32 R0, R0, 0x200000, RZ ;  /* 0x0020000000007824 */ /* 0x000fe200078e00ff */
[----:B------:R-:W-:-:S04]  /*0c60*/  LEA R3, R3, 0x37800000, 0x17 ;  /* 0x3780000003037811 */ /* 0x000fc800078eb8ff */
[----:B------:R-:W-:Y:S01]  /*0c70*/  LOP3.LUT R16, R3, R0, R7, 0xfe, !PT ;  /* 0x0000000003107212 */ /* 0x000fe200078efe07 */
[----:B------:R-:W-:Y:S06]  /*0c80*/  BRA `(.L_x_6623) ;  /* 0x0000000000947947 */ /* 0x000fec0003800000 */
.L_x_6635:
[----:B------:R-:W-:-:S09]  /*0c90*/  UISETP.NE.AND UP0, UPT, UR4, 0x1c, UPT ;  /* 0x0000001c0400788c */ /* 0x000fd2000bf05270 */
[----:B------:R-:W-:Y:S05]  /*0ca0*/  BRA.U !UP0, `(.L_x_6642) ;  /* 0x0000000108847547 */ /* 0x000fea000b800000 */
[----:B------:R-:W-:-:S09]  /*0cb0*/  UISETP.NE.AND UP0, UPT, UR4, 0x1d, UPT ;  /* 0x0000001d0400788c */ /* 0x000fd2000bf05270 */
[----:B------:R-:W-:Y:S05]  /*0cc0*/  BRA.U !UP0, `(.L_x_6643) ;  /* 0x0000000108707547 */ /* 0x000fea000b800000 */
[----:B------:R-:W-:-:S09]  /*0cd0*/  UISETP.NE.AND UP0, UPT, UR4, 0x2c, UPT ;  /* 0x0000002c0400788c */ /* 0x000fd2000bf05270 */
[----:B------:R-:W-:Y:S05]  /*0ce0*/  BRA.U !UP0, `(.L_x_6644) ;  /* 0x0000000108487547 */ /* 0x000fea000b800000 */
.L_x_6622:
        /* <DEDUP_REMOVED lines=16> */
.L_x_6645:
[----:B------:R-:W-:Y:S01]  /*0df0*/  IMAD.MOV.U32 R16, RZ, RZ, RZ ;  /* 0x000000ffff107224 */ /* 0x000fe200078e00ff */
[----:B------:R-:W-:Y:S06]  /*0e00*/  BRA `(.L_x_6623) ;  /* 0x0000000000347947 */ /* 0x000fec0003800000 */
.L_x_6644:
        /* <DEDUP_REMOVED lines=8> */
.L_x_6643:
[----:B------:R-:W2:Y:S02]  /*0e90*/  LDG.E.64 R4, desc[UR36][R4.64] ;  /* 0x0000002404047981 */ /* 0x000ea4000c1e1b00 */
[----:B--2---:R0:W1:Y:S01]  /*0ea0*/  I2F.U64 R16, R4 ;  /* 0x0000000400107312 */ /* 0x0040620000301000 */
[----:B------:R-:W-:Y:S05]  /*0eb0*/  BRA `(.L_x_6623) ;  /* 0x0000000000087947 */ /* 0x000fea0003800000 */
.L_x_6642:
[----:B------:R-:W2:Y:S02]  /*0ec0*/  LDG.E R4, desc[UR36][R4.64] ;  /* 0x0000002404047981 */ /* 0x000ea4000c1e1900 */
[----:B--2---:R-:W-:-:S07]  /*0ed0*/  I2FP.F32.U32 R16, R4 ;  /* 0x0000000400107245 */ /* 0x004fce0000201000 */
.L_x_6623:
[----:B------:R-:W-:Y:S05]  /*0ee0*/  BSYNC.RECONVERGENT B6 ;  /* 0x0000000000067941 */ /* 0x000fea0003800200 */
.L_x_6617:
[----:B------:R-:W-:-:S07]  /*0ef0*/  VIADD R26, R25, 0x80 ;  /* 0x00000080191a7836 */ /* 0x000fce0000000000 */
.L_x_6616:
[----:B------:R-:W-:Y:S05]  /*0f00*/  BSYNC.RECONVERGENT B7 ;  /* 0x0000000000077941 */ /* 0x000fea0003800200 */
.L_x_6615:
[----:B------:R-:W-:Y:S01]  /*0f10*/  ISETP.GE.AND P0, PT, R26, R17, PT ;  /* 0x000000111a00720c */ /* 0x000fe20003f06270 */
[----:B------:R-:W-:Y:S01]  /*0f20*/  BSSY.RECONVERGENT B7, `(.L_x_6646) ;  /* 0x00000e7000077945 */ /* 0x000fe20003800200 */
[----:B------:R-:W-:-:S11]  /*0f30*/  IMAD.MOV.U32 R18, RZ, RZ, RZ ;  /* 0x000000ffff127224 */ /* 0x000fd600078e00ff */
        /* <DEDUP_REMOVED lines=22> */
.L_x_6652:
[----:B------:R-:W2:Y:S02]  /*10a0*/  LDG.E.U8 R4, desc[UR36][R4.64] ;  /* 0x0000002404047981 */ /* 0x000ea4000c1e1100 */
[----:B--2---:R-:W-:Y:S01]  /*10b0*/  I2FP.F32.U32 R18, R4 ;  /* 0x0000000400127245 */ /* 0x004fe20000201000 */
[----:B------:R-:W-:Y:S06]  /*10c0*/  BRA `(.L_x_6654) ;  /* 0x0000000c00287947 */ /* 0x000fec0003800000 */
.L_x_6651:
        /* <DEDUP_REMOVED lines=9> */
.L_x_6656:
[----:B------:R-:W2:Y:S02]  /*1160*/  LDG.E R4, desc[UR36][R4.64] ;  /* 0x0000002404047981 */ /* 0x000ea4000c1e1900 */
[----:B--2---:R-:W-:Y:S01]  /*1170*/  I2FP.F32.S32 R18, R4 ;  /* 0x0000000400127245 */ /* 0x004fe20000201400 */
[----:B------:R-:W-:Y:S06]  /*1180*/  BRA `(.L_x_6654) ;  /* 0x0000000800f87947 */ /* 0x000fec0003800000 */
.L_x_6655:
[----:B------:R-:W2:Y:S02]  /*1190*/  LDG.E.U16 R4, desc[UR36][R4.64] ;  /* 0x0000002404047981 */ /* 0x000ea4000c1e1500 */
[----:B--2---:R0:W2:Y:S01]  /*11a0*/  I2F.S16 R18, R4 ;  /* 0x0000000400127306 */ /* 0x0040a20000101400 */
[----:B------:R-:W-:Y:S05]  /*11b0*/  BRA `(.L_x_6654) ;  /* 0x0000000800ec7947 */ /* 0x000fea0003800000 */
.L_x_6650:
        /* <DEDUP_REMOVED lines=8> */
.L_x_6658:
[----:B------:R-:W2:Y:S02]  /*1240*/  LDG.E.U16 R4, desc[UR36][R4.64] ;  /* 0x0000002404047981 */ /* 0x000ea4000c1e1500 */
[----:B--2---:R-:W-:Y:S01]  /*1250*/  HADD2.F32 R18, -RZ, R4.H0_H0 ;  /* 0x20000004ff127230 */ /* 0x004fe20000004100 */
[----:B------:R-:W-:Y:S06]  /*1260*/  BRA `(.L_x_6654) ;  /* 0x0000000800c07947 */ /* 0x000fec0003800000 */
.L_x_6657:
        /* <DEDUP_REMOVED lines=8> */
.L_x_6660:
[----:B------:R-:W2:Y:S02]  /*12f0*/  LDG.E.U16 R4, desc[UR36][R4.64] ;  /* 0x0000002404047981 */ /* 0x000ea4000c1e1500 */
[----:B--2---:R-:W-:Y:S01]  /*1300*/  HADD2.F32 R18, -RZ, R4.H0_H0 ;  /* 0x20000004ff127230 */ /* 0x004fe20000004100 */
[----:B------:R-:W-:Y:S06]  /*1310*/  BRA `(.L_x_6654) ;  /* 0x0000000800947947 */ /* 0x000fec0003800000 */
.L_x_6659:
[----:B------:R-:W2:Y:S01]  /*1320*/  LDG.E.64 R4, desc[UR36][R4.64] ;  /* 0x0000002404047981 */ /* 0x000ea2000c1e1b00 */
[----:B------:R-:W-:Y:S01]  /*1330*/  UMOV UR4, 0xf0000000 ;  /* 0xf000000000047882 */ /* 0x000fe20000000000 */
[----:B------:R-:W-:Y:S01]  /*1340*/  UMOV UR5, 0x380fffff ;  /* 0x380fffff00057882 */ /* 0x000fe20000000000 */
[----:B--2---:R-:W0:Y:S01]  /*1350*/  F2F.F32.F64 R18, R4 ;  /* 0x0000000400127310 */ /* 0x004e220000301000 */
[----:B------:R-:W-:-:S14]  /*1360*/  DSETP.GEU.AND P0, PT, |R4|, UR4, PT ;  /* 0x0000000404007e2a */ /* 0x000fdc000bf0e200 */
[----:B0-----:R-:W-:Y:S01]  /*1370*/  @!P0 FMUL R18, R18, 1.175494350822287508e-38 ;  /* 0x0080000012128820 */ /* 0x001fe20000400000 */
[----:B------:R-:W-:Y:S06]  /*1380*/  BRA `(.L_x_6654) ;  /* 0x0000000800787947 */ /* 0x000fec0003800000 */
.L_x_6649:
        /* <DEDUP_REMOVED lines=12> */
.L_x_6663:
[----:B------:R-:W2:Y:S01]  /*1450*/  LDG.E.64 R4, desc[UR36][R4.64] ;  /* 0x0000002404047981 */ /* 0x000ea2000c1e1b00 */
[----:B------:R-:W-:Y:S01]  /*1460*/  UMOV UR4, 0xf0000000 ;  /* 0xf000000000047882 */ /* 0x000fe20000000000 */
[----:B------:R-:W-:Y:S01]  /*1470*/  UMOV UR5, 0x380fffff ;  /* 0x380fffff00057882 */ /* 0x000fe20000000000 */
[----:B--2---:R-:W0:Y:S01]  /*1480*/  F2F.F32.F64 R18, R4 ;  /* 0x0000000400127310 */ /* 0x004e220000301000 */
[----:B------:R-:W-:-:S14]  /*1490*/  DSETP.GEU.AND P0, PT, |R4|, UR4, PT ;  /* 0x0000000404007e2a */ /* 0x000fdc000bf0e200 */
[----:B0-----:R-:W-:Y:S01]  /*14a0*/  @!P0 FMUL R18, R18, 1.175494350822287508e-38 ;  /* 0x0080000012128820 */ /* 0x001fe20000400000 */
[----:B------:R-:W-:Y:S06]  /*14b0*/  BRA `(.L_x_6654) ;  /* 0x00000008002c7947 */ /* 0x000fec0003800000 */
.L_x_6662:
        /* <DEDUP_REMOVED lines=25> */
.L_x_6665:
        /* <DEDUP_REMOVED lines=13> */
.L_x_6664:
[----:B------:R-:W2:Y:S02]  /*1720*/  LDG.E.U16 R4, desc[UR36][R4.64] ;  /* 0x0000002404047981 */ /* 0x000ea4000c1e1500 */
[----:B--2---:R-:W-:Y:S01]  /*1730*/  IMAD.U32 R18, R4, 0x10000, RZ ;  /* 0x0001000004127824 */ /* 0x004fe200078e00ff */
[----:B------:R-:W-:Y:S06]  /*1740*/  BRA `(.L_x_6654) ;  /* 0x0000000400887947 */ /* 0x000fec0003800000 */
.L_x_6661:
        /* <DEDUP_REMOVED lines=11> */
.L_x_6668:
        /* <DEDUP_REMOVED lines=20> */
.L_x_6670:
[----:B------:R-:W-:Y:S05]  /*1940*/  BSYNC.RECONVERGENT B0 ;  /* 0x0000000000007941 */ /* 0x000fea0003800200 */
.L_x_6669:
[----:B------:R-:W-:Y:S01]  /*1950*/  IMAD.SHL.U32 R0, R0, 0x100000, RZ ;  /* 0x0010000000007824 */ /* 0x000fe200078e00ff */
[----:B------:R-:W-:-:S04]  /*1960*/  LEA R3, R3, 0x3b800000, 0x17 ;  /* 0x3b80000003037811 */ /* 0x000fc800078eb8ff */
[----:B------:R-:W-:Y:S01]  /*1970*/  LOP3.LUT R18, R3, R0, R7, 0xfe, !PT ;  /* 0x0000000003127212 */ /* 0x000fe200078efe07 */
[----:B------:R-:W-:Y:S06]  /*1980*/  BRA `(.L_x_6654) ;  /* 0x0000000000f87947 */ /* 0x000fec0003800000 */
.L_x_6667:
        /* <DEDUP_REMOVED lines=20> */
.L_x_6672:
[----:B------:R-:W-:Y:S05]  /*1ad0*/  BSYNC.RECONVERGENT B0 ;  /* 0x0000000000007941 */ /* 0x000fea0003800200 */
.L_x_6671:
[----:B------:R-:W-:Y:S01]  /*1ae0*/  IMAD.SHL.U32 R0, R0, 0x200000, RZ ;  /* 0x0020000000007824 */ /* 0x000fe200078e00ff */
[----:B------:R-:W-:-:S04]  /*1af0*/  LEA R3, R3, 0x37800000, 0x17 ;  /* 0x3780000003037811 */ /* 0x000fc800078eb8ff */
[----:B------:R-:W-:Y:S01]  /*1b00*/  LOP3.LUT R18, R3, R0, R7, 0xfe, !PT ;  /* 0x0000000003127212 */ /* 0x000fe200078efe07 */
[----:B------:R-:W-:Y:S06]  /*1b10*/  BRA `(.L_x_6654) ;  /* 0x0000000000947947 */ /* 0x000fec0003800000 */
.L_x_6666:
        /* <DEDUP_REMOVED lines=14> */
.L_x_6653:
        /* <DEDUP_REMOVED lines=16> */
.L_x_6675:
[----:B------:R-:W-:Y:S01]  /*1d00*/  IMAD.MOV.U32 R18, RZ, RZ, RZ ;  /* 0x000000ffff127224 */ /* 0x000fe200078e00ff */
[----:B------:R-:W-:Y:S06]  /*1d10*/  BRA `(.L_x_6654) ;  /* 0x0000000000147947 */ /* 0x000fec0003800000 */
.L_x_6674:
[----:B------:R-:W2:Y:S02]  /*1d20*/  LDG.E.64 R18, desc[UR36][R4.64] ;  /* 0x0000002404127981 */ /* 0x000ea4000c1e1b00 */
[----:B--2---:R0:W2:Y:S01]  /*1d30*/  I2F.U64 R18, R18 ;  /* 0x0000001200127312 */ /* 0x0040a20000301000 */
[----:B------:R-:W-:Y:S05]  /*1d40*/  BRA `(.L_x_6654) ;  /* 0x0000000000087947 */ /* 0x000fea0003800000 */
.L_x_6673:
[----:B------:R-:W2:Y:S02]  /*1d50*/  LDG.E R4, desc[UR36][R4.64] ;  /* 0x0000002404047981 */ /* 0x000ea4000c1e1900 */
[----:B--2---:R-:W-:-:S07]  /*1d60*/  I2FP.F32.U32 R18, R4 ;  /* 0x0000000400127245 */ /* 0x004fce0000201000 */
.L_x_6654:
[----:B------:R-:W-:Y:S05]  /*1d70*/  BSYNC.RECONVERGENT B6 ;  /* 0x0000000000067941 */ /* 0x000fea0003800200 */
.L_x_6648:
[----:B------:R-:W-:-:S07]  /*1d80*/  VIADD R26, R26, 0x80 ;  /* 0x000000801a1a7836 */ /* 0x000fce0000000000 */
.L_x_6647:
[----:B------:R-:W-:Y:S05]  /*1d90*/  BSYNC.RECONVERGENT B7 ;  /* 0x0000000000077941 */ /* 0x000fea0003800200 */
.L_x_6646:
        /* <DEDUP_REMOVED lines=25> */
.L_x_6682:
[----:B------:R-:W2:Y:S02]  /*1f30*/  LDG.E.U8 R4, desc[UR36][R4.64] ;  /* 0x0000002404047981 */ /* 0x000ea4000c1e1100 */
[----:B--2---:R-:W-:Y:S01]  /*1f40*/  I2FP.F32.U32 R22, R4 ;  /* 0x0000000400167245 */ /* 0x004fe20000201000 */
[----:B------:R-:W-:Y:S06]  /*1f50*/  BRA `(.L_x_6684) ;  /* 0x0000000c00287947 */ /* 0x000fec0003800000 */
.L_x_6681:
        /* <DEDUP_REMOVED lines=9> */
.L_x_6686:
[----:B------:R-:W2:Y:S02]  /*1ff0*/  LDG.E R4, desc[UR36][R4.64] ;  /* 0x0000002404047981 */ /* 0x000ea4000c1e1900 */
[----:B--2---:R-:W-:Y:S01]  /*2000*/  I2FP.F32.S32 R22, R4 ;  /* 0x0000000400167245 */ /* 0x004fe20000201400 */
[----:B------:R-:W-:Y:S06]  /*2010*/  BRA `(.L_x_6684) ;  /* 0x0000000800f87947 */ /* 0x000fec0003800000 */
.L_x_6685:
[----:B------:R-:W2:Y:S02]  /*2020*/  LDG.E.U16 R4, desc[UR36][R4.64] ;  /* 0x0000002404047981 */ /* 0x000ea4000c1e1500 */
[----:B--2---:R4:W0:Y:S01]  /*2030*/  I2F.S16 R22, R4 ;  /* 0x0000000400167306 */ /* 0x0048220000101400 */
[----:B------:R-:W-:Y:S05]  /*2040*/  BRA `(.L_x_6684) ;  /* 0x0000000800ec7947 */ /* 0x000fea0003800000 */
.L_x_6680:
        /* <DEDUP_REMOVED lines=8> */
.L_x_6688:
[----:B------:R-:W2:Y:S02]  /*20d0*/  LDG.E.U16 R4, desc[UR36][R4.64] ;  /* 0x0000002404047981 */ /* 0x000ea4000c1e1500 */
[----:B--2---:R-:W-:Y:S01]  /*20e0*/  HADD2.F32 R22, -RZ, R4.H0_H0 ;  /* 0x20000004ff167230 */ /* 0x004fe20000004100 */
[----:B------:R-:W-:Y:S06]  /*20f0*/  BRA `(.L_x_6684) ;  /* 0x0000000800c07947 */ /* 0x000fec0003800000 */
.L_x_6687:
        /* <DEDUP_REMOVED lines=8> */
.L_x_6690:
[----:B------:R-:W2:Y:S02]  /*2180*/  LDG.E.U16 R4, desc[UR36][R4.64] ;  /* 0x0000002404047981 */ /* 0x000ea4000c1e1500 */
[----:B--2---:R-:W-:Y:S01]  /*2190*/  HADD2.F32 R22, -RZ, R4.H0_H0 ;  /* 0x20000004ff167230 */ /* 0x004fe20000004100 */
[----:B------:R-:W-:Y:S06]  /*21a0*/  BRA `(.L_x_6684) ;  /* 0x0000000800947947 */ /* 0x000fec0003800000 */
.L_x_6689:
[----:B------:R-:W2:Y:S01]  /*21b0*/  LDG.E.64 R4, desc[UR36][R4.64] ;  /* 0x0000002404047981 */ /* 0x000ea2000c1e1b00 */
[----:B------:R-:W-:Y:S01]  /*21c0*/  UMOV UR4, 0xf0000000 ;  /* 0xf000000000047882 */ /* 0x000fe20000000000 */
[----:B------:R-:W-:Y:S01]  /*21d0*/  UMOV UR5, 0x380fffff ;  /* 0x380fffff00057882 */ /* 0x000fe20000000000 */
[----:B--2---:R-:W0:Y:S01]  /*21e0*/  F2F.F32.F64 R22, R4 ;  /* 0x0000000400167310 */ /* 0x004e220000301000 */
[----:B------:R-:W-:-:S14]  /*21f0*/  DSETP.GEU.AND P0, PT, |R4|, UR4, PT ;  /* 0x0000000404007e2a */ /* 0x000fdc000bf0e200 */
[----:B0-----:R-:W-:Y:S01]  /*2200*/  @!P0 FMUL R22, R22, 1.175494350822287508e-38 ;  /* 0x0080000016168820 */ /* 0x001fe20000400000 */
[----:B------:R-:W-:Y:S06]  /*2210*/  BRA `(.L_x_6684) ;  /* 0x0000000800787947 */ /* 0x000fec0003800000 */
.L_x_6679:
        /* <DEDUP_REMOVED lines=12> */
.L_x_6693:
[----:B------:R-:W2:Y:S01]  /*22e0*/  LDG.E.64 R4, desc[UR36][R4.64] ;  /* 0x0000002404047981 */ /* 0x000ea2000c1e1b00 */
[----:B------:R-:W-:Y:S01]  /*22f0*/  UMOV UR4, 0xf0000000 ;  /* 0xf000000000047882 */ /* 0x000fe20000000000 */
[----:B------:R-:W-:Y:S01]  /*2300*/  UMOV UR5, 0x380fffff ;  /* 0x380fffff00057882 */ /* 0x000fe20000000000 */
[----:B--2---:R-:W0:Y:S01]  /*2310*/  F2F.F32.F64 R22, R4 ;  /* 0x0000000400167310 */ /* 0x004e220000301000 */
[----:B------:R-:W-:-:S14]  /*2320*/  DSETP.GEU.AND P0, PT, |R4|, UR4, PT ;  /* 0x0000000404007e2a */ /* 0x000fdc000bf0e200 */
[----:B0-----:R-:W-:Y:S01]  /*2330*/  @!P0 FMUL R22, R22, 1.175494350822287508e-38 ;  /* 0x0080000016168820 */ /* 0x001fe20000400000 */
[----:B------:R-:W-:Y:S06]  /*2340*/  BRA `(.L_x_6684) ;  /* 0x00000008002c7947 */ /* 0x000fec0003800000 */
.L_x_6692:
        /* <DEDUP_REMOVED lines=25> */
.L_x_6695:
        /* <DEDUP_REMOVED lines=13> */
.L_x_6694:
[----:B------:R-:W2:Y:S02]  /*25b0*/  LDG.E.U16 R4, desc[UR36][R4.64] ;  /* 0x0000002404047981 */ /* 0x000ea4000c1e1500 */
[----:B--2---:R-:W-:Y:S01]  /*25c0*/  IMAD.U32 R22, R4, 0x10000, RZ ;  /* 0x0001000004167824 */ /* 0x004fe200078e00ff */
[----:B------:R-:W-:Y:S06]  /*25d0*/  BRA `(.L_x_6684) ;  /* 0x0000000400887947 */ /* 0x000fec0003800000 */
.L_x_6691:
        /* <DEDUP_REMOVED lines=11> */
.L_x_6698:
        /* <DEDUP_REMOVED lines=20> */
.L_x_6700:
[----:B------:R-:W-:Y:S05]  /*27d0*/  BSYNC.RECONVERGENT B0 ;  /* 0x0000000000007941 */ /* 0x000fea0003800200 */
.L_x_6699:
[----:B------:R-:W-:Y:S01]  /*27e0*/  IMAD.SHL.U32 R0, R0, 0x100000, RZ ;  /* 0x0010000000007824 */ /* 0x000fe200078e00ff */
[----:B------:R-:W-:-:S04]  /*27f0*/  LEA R3, R3, 0x3b800000, 0x17 ;  /* 0x3b80000003037811 */ /* 0x000fc800078eb8ff */
[----:B------:R-:W-:Y:S01]  /*2800*/  LOP3.LUT R22, R3, R0, R7, 0xfe, !PT ;  /* 0x0000000003167212 */ /* 0x000fe200078efe07 */
[----:B------:R-:W-:Y:S06]  /*2810*/  BRA `(.L_x_6684) ;  /* 0x0000000000f87947 */ /* 0x000fec0003800000 */
.L_x_6697:
        /* <DEDUP_REMOVED lines=20> */
.L_x_6702:
[----:B------:R-:W-:Y:S05]  /*2960*/  BSYNC.RECONVERGENT B0 ;  /* 0x0000000000007941 */ /* 0x000fea0003800200 */
.L_x_6701:
[----:B------:R-:W-:Y:S01]  /*2970*/  IMAD.SHL.U32 R0, R0, 0x200000, RZ ;  /* 0x0020000000007824 */ /* 0x000fe200078e00ff */
[----:B------:R-:W-:-:S04]  /*2980*/  LEA R3, R3, 0x37800000, 0x17 ;  /* 0x3780000003037811 */ /* 0x000fc800078eb8ff */
[----:B------:R-:W-:Y:S01]  /*2990*/  LOP3.LUT R22, R3, R0, R7, 0xfe, !PT ;  /* 0x0000000003167212 */ /* 0x000fe200078efe07 */
[----:B------:R-:W-:Y:S06]  /*29a0*/  BRA `(.L_x_6684) ;  /* 0x0000000000947947 */ /* 0x000fec0003800000 */
.L_x_6696:
        /* <DEDUP_REMOVED lines=14> */
.L_x_6683:
        /* <DEDUP_REMOVED lines=16> */
.L_x_6705:
[----:B------:R-:W-:Y:S01]  /*2b90*/  IMAD.MOV.U32 R22, RZ, RZ, RZ ;  /* 0x000000ffff167224 */ /* 0x000fe200078e00ff */
[----:B------:R-:W-:Y:S06]  /*2ba0*/  BRA `(.L_x_6684) ;  /* 0x0000000000147947 */ /* 0x000fec0003800000 */
.L_x_6704:
[----:B------:R-:W2:Y:S02]  /*2bb0*/  LDG.E.64 R22, desc[UR36][R4.64] ;  /* 0x0000002404167981 */ /* 0x000ea4000c1e1b00 */
[----:B--2---:R0:W2:Y:S01]  /*2bc0*/  I2F.U64 R22, R22 ;  /* 0x0000001600167312 */ /* 0x0040a20000301000 */
[----:B------:R-:W-:Y:S05]  /*2bd0*/  BRA `(.L_x_6684) ;  /* 0x0000000000087947 */ /* 0x000fea0003800000 */
.L_x_6703:
[----:B------:R-:W2:Y:S02]  /*2be0*/  LDG.E R4, desc[UR36][R4.64] ;  /* 0x0000002404047981 */ /* 0x000ea4000c1e1900 */
[----:B--2---:R-:W-:-:S07]  /*2bf0*/  I2FP.F32.U32 R22, R4 ;  /* 0x0000000400167245 */ /* 0x004fce0000201000 */
.L_x_6684:
[----:B------:R-:W-:Y:S05]  /*2c00*/  BSYNC.RECONVERGENT B6 ;  /* 0x0000000000067941 */ /* 0x000fea0003800200 */
.L_x_6678:
[----:B------:R-:W-:-:S07]  /*2c10*/  VIADD R26, R26, 0x80 ;  /* 0x000000801a1a7836 */ /* 0x000fce0000000000 */
.L_x_6677:
[----:B------:R-:W-:Y:S05]  /*2c20*/  BSYNC.RECONVERGENT B7 ;  /* 0x0000000000077941 */ /* 0x000fea0003800200 */
.L_x_6676:
[----:B------:R-:W-:Y:S01]  /*2c30*/  ISETP.GE.AND P0, PT, R26, R17, PT ;  /* 0x000000111a00720c */ /* 0x000fe20003f06270 */
[----:B------:R-:W-:Y:S01]  /*2c40*/  BSSY.RECONVERGENT B6, `(.L_x_6706) ;  /* 0x00000e1000067945 */ /* 0x000fe20003800200 */
[----:B------:R-:W-:-:S11]  /*2c50*/  IMAD.MOV.U32 R24, RZ, RZ, RZ ;  /* 0x000000ffff187224 */ /* 0x000fd600078e00ff */
[----:B------:R-:W-:Y:S05]  /*2c60*/  @P0 BRA `(.L_x_6707) ;  /* 0x0000000c00780947 */ /* 0x000fea0003800000 */
[----:B0-2-4-:R-:W0:Y:S01]  /*2c70*/  LDC.64 R4, c[0x0][0x3a8] ;  /* 0x0000ea00ff047b82 */ /* 0x015e220000000a00 */
        /* <DEDUP_REMOVED lines=19> */
.L_x_6711:
[----:B------:R-:W2:Y:S02]  /*2db0*/  LDG.E.U8 R4, desc[UR36][R4.64] ;  /* 0x0000002404047981 */ /* 0x000ea4000c1e1100 */
[----:B--2---:R-:W-:Y:S01]  /*2dc0*/  I2FP.F32.U32 R24, R4 ;  /* 0x0000000400187245 */ /* 0x004fe20000201000 */
[----:B------:R-:W-:Y:S06]  /*2dd0*/  BRA `(.L_x_6707) ;  /* 0x0000000c001c7947 */ /* 0x000fec0003800000 */
.L_x_6710:
        /* <DEDUP_REMOVED lines=9> */
.L_x_6714:
[----:B------:R-:W2:Y:S02]  /*2e70*/  LDG.E R4, desc[UR36][R4.64] ;  /* 0x0000002404047981 */ /* 0x000ea4000c1e1900 */
[----:B--2---:R-:W-:Y:S01]  /*2e80*/  I2FP.F32.S32 R24, R4 ;  /* 0x0000000400187245 */ /* 0x004fe20000201400 */
[----:B------:R-:W-:Y:S06]  /*2e90*/  BRA `(.L_x_6707) ;  /* 0x0000000800ec7947 */ /* 0x000fec0003800000 */
.L_x_6713:
[----:B------:R-:W2:Y:S02]  /*2ea0*/  LDG.E.U16 R4, desc[UR36][R4.64] ;  /* 0x0000002404047981 */ /* 0x000ea4000c1e1500 */
[----:B--2---:R0:W2:Y:S01]  /*2eb0*/  I2F.S16 R24, R4 ;  /* 0x0000000400187306 */ /* 0x0040a20000101400 */
[----:B------:R-:W-:Y:S05]  /*2ec0*/  BRA `(.L_x_6707) ;  /* 0x0000000800e07947 */ /* 0x000fea0003800000 */
.L_x_6709:
        /* <DEDUP_REMOVED lines=8> */
.L_x_6716:
[----:B------:R-:W2:Y:S02]  /*2f50*/  LDG.E.U16 R4, desc[UR36][R4.64] ;  /* 0x0000002404047981 */ /* 0x000ea4000c1e1500 */
[----:B--2---:R-:W-:Y:S01]  /*2f60*/  HADD2.F32 R24, -RZ, R4.H0_H0 ;  /* 0x20000004ff187230 */ /* 0x004fe20000004100 */
[----:B------:R-:W-:Y:S06]  /*2f70*/  BRA `(.L_x_6707) ;  /* 0x0000000800b47947 */ /* 0x000fec0003800000 */
.L_x_6715:
        /* <DEDUP_REMOVED lines=8> */
.L_x_6718:
[----:B------:R-:W2:Y:S02]  /*3000*/  LDG.E.U16 R4, desc[UR36][R4.64] ;  /* 0x0000002404047981 */ /* 0x000ea4000c1e1500 */
[----:B--2---:R-:W-:Y:S01]  /*3010*/  HADD2.F32 R24, -RZ, R4.H0_H0 ;  /* 0x20000004ff187230 */ /* 0x004fe20000004100 */
[----:B------:R-:W-:Y:S06]  /*3020*/  BRA `(.L_x_6707) ;  /* 0x0000000800887947 */ /* 0x000fec0003800000 */
.L_x_6717:
[----:B------:R-:W2:Y:S01]  /*3030*/  LDG.E.64 R4, desc[UR36][R4.64] ;  /* 0x0000002404047981 */ /* 0x000ea2000c1e1b00 */
[----:B------:R-:W-:Y:S01]  /*3040*/  UMOV UR4, 0xf0000000 ;  /* 0xf000000000047882 */ /* 0x000fe20000000000 */
[----:B------:R-:W-:Y:S01]  /*3050*/  UMOV UR5, 0x380fffff ;  /* 0x380fffff00057882 */ /* 0x000fe20000000000 */
[----:B--2---:R-:W0:Y:S01]  /*3060*/  F2F.F32.F64 R24, R4 ;  /* 0x0000000400187310 */ /* 0x004e220000301000 */
[----:B------:R-:W-:-:S14]  /*3070*/  DSETP.GEU.AND P0, PT, |R4|, UR4, PT ;  /* 0x0000000404007e2a */ /* 0x000fdc000bf0e200 */
[----:B0-----:R-:W-:Y:S01]  /*3080*/  @!P0 FMUL R24, R24, 1.175494350822287508e-38 ;  /* 0x0080000018188820 */ /* 0x001fe20000400000 */
[----:B------:R-:W-:Y:S06]  /*3090*/  BRA `(.L_x_6707) ;  /* 0x00000008006c7947 */ /* 0x000fec0003800000 */
.L_x_6708:
        /* <DEDUP_REMOVED lines=12> */
.L_x_6721:
[----:B------:R-:W2:Y:S01]  /*3160*/  LDG.E.64 R4, desc[UR36][R4.64] ;  /* 0x0000002404047981 */ /* 0x000ea2000c1e1b00 */
[----:B------:R-:W-:Y:S01]  /*3170*/  UMOV UR4, 0xf0000000 ;  /* 0xf000000000047882 */ /* 0x000fe20000000000 */
[----:B------:R-:W-:Y:S01]  /*3180*/  UMOV UR5, 0x380fffff ;  /* 0x380fffff00057882 */ /* 0x000fe20000000000 */
[----:B--2---:R-:W0:Y:S01]  /*3190*/  F2F.F32.F64 R24, R4 ;  /* 0x0000000400187310 */ /* 0x004e220000301000 */
[----:B------:R-:W-:-:S14]  /*31a0*/  DSETP.GEU.AND P0, PT, |R4|, UR4, PT ;  /* 0x0000000404007e2a */ /* 0x000fdc000bf0e200 */
[----:B0-----:R-:W-:Y:S01]  /*31b0*/  @!P0 FMUL R24, R24, 1.175494350822287508e-38 ;  /* 0x0080000018188820 */ /* 0x001fe20000400000 */
[----:B------:R-:W-:Y:S06]  /*31c0*/  BRA `(.L_x_6707) ;  /* 0x0000000800207947 */ /* 0x000fec0003800000 */
.L_x_6720:
        /* <DEDUP_REMOVED lines=25> */
.L_x_6723:
        /* <DEDUP_REMOVED lines=13> */
.L_x_6722:
[----:B------:R-:W2:Y:S02]  /*3430*/  LDG.E.U16 R4, desc[UR36][R4.64] ;  /* 0x0000002404047981 */ /* 0x000ea4000c1e1500 */
[----:B--2---:R-:W-:Y:S01]  /*3440*/  IMAD.U32 R24, R4, 0x10000, RZ ;  /* 0x0001000004187824 */ /* 0x004fe200078e00ff */
[----:B------:R-:W-:Y:S06]  /*3450*/  BRA `(.L_x_6707) ;  /* 0x00000004007c7947 */ /* 0x000fec0003800000 */
.L_x_6719:
        /* <DEDUP_REMOVED lines=11> */
.L_x_6726:
[----:B------:R-:W2:Y:S02]  /*3510*/  LDG.E.U8 R4, desc[UR36][R4.64] ;  /* 0x0000002404047981 */ /* 0x000ea4000c1e1100 */
        /* <DEDUP_REMOVED lines=18> */
.L_x_6728:
[----:B------:R-:W-:Y:S05]  /*3640*/  BSYNC.RECONVERGENT B0 ;  /* 0x0000000000007941 */ /* 0x000fea0003800200 */
.L_x_6727:
[----:B------:R-:W-:Y:S01]  /*3650*/  IMAD.SHL.U32 R0, R0, 0x100000, RZ ;  /* 0x0010000000007824 */ /* 0x000fe200078e00ff */
[----:B------:R-:W-:-:S04]  /*3660*/  LEA R3, R3, 0x3b800000, 0x17 ;  /* 0x3b80000003037811 */ /* 0x000fc800078eb8ff */
[----:B------:R-:W-:Y:S01]  /*3670*/  LOP3.LUT R24, R3, R0, R7, 0xfe, !PT ;  /* 0x0000000003187212 */ /* 0x000fe200078efe07 */
[----:B------:R-:W-:Y:S06]  /*3680*/  BRA `(.L_x_6707) ;  /* 0x0000000000f07947 */ /* 0x000fec0003800000 */
.L_x_6725:
        /* <DEDUP_REMOVED lines=19> */
.L_x_6730:
[----:B------:R-:W-:Y:S05]  /*37c0*/  BSYNC.RECONVERGENT B0 ;  /* 0x0000000000007941 */ /* 0x000fea0003800200 */
.L_x_6729:
[----:B------:R-:W-:Y:S01]  /*37d0*/  IMAD.SHL.U32 R0, R0, 0x200000, RZ ;  /* 0x0020000000007824 */ /* 0x000fe200078e00ff */
[----:B------:R-:W-:-:S04]  /*37e0*/  LEA R3, R3, 0x37800000, 0x17 ;  /* 0x3780000003037811 */ /* 0x000fc800078eb8ff */
[----:B------:R-:W-:Y:S01]  /*37f0*/  LOP3.LUT R24, R3, R0, R7, 0xfe, !PT ;  /* 0x0000000003187212 */ /* 0x000fe200078efe07 */
[----:B------:R-:W-:Y:S06]  /*3800*/  BRA `(.L_x_6707) ;  /* 0x0000000000907947 */ /* 0x000fec0003800000 */
.L_x_6724:
        /* <DEDUP_REMOVED lines=14> */
.L_x_6712:
        /* <DEDUP_REMOVED lines=16> */
.L_x_6733:
[----:B------:R-:W-:Y:S05]  /*39f0*/  BRA `(.L_x_6707) ;  /* 0x0000000000147947 */ /* 0x000fea0003800000 */
.L_x_6732:
[----:B------:R-:W2:Y:S02]  /*3a00*/  LDG.E.64 R4, desc[UR36][R4.64] ;  /* 0x0000002404047981 */ /* 0x000ea4000c1e1b00 */
[----:B--2---:R0:W2:Y:S01]  /*3a10*/  I2F.U64 R24, R4 ;  /* 0x0000000400187312 */ /* 0x0040a20000301000 */
[----:B------:R-:W-:Y:S05]  /*3a20*/  BRA `(.L_x_6707) ;  /* 0x0000000000087947 */ /* 0x000fea0003800000 */
.L_x_6731:
[----:B------:R-:W2:Y:S02]  /*3a30*/  LDG.E R4, desc[UR36][R4.64] ;  /* 0x0000002404047981 */ /* 0x000ea4000c1e1900 */
[----:B--2---:R-:W-:-:S07]  /*3a40*/  I2FP.F32.U32 R24, R4 ;  /* 0x0000000400187245 */ /* 0x004fce0000201000 */
.L_x_6707:
[----:B------:R-:W-:Y:S05]  /*3a50*/  BSYNC.RECONVERGENT B6 ;  /* 0x0000000000067941 */ /* 0x000fea0003800200 */
.L_x_6706:
[CC--:B------:R-:W-:Y:S01]  /*3a60*/  ISETP.GE.AND P0, PT, R25.reuse, R17.reuse, PT ;  /* 0x000000111900720c */ /* 0x0c0fe20003f06270 */
[----:B------:R-:W-:Y:S01]  /*3a70*/  VIADD R26, R25, 0x80 ;  /* 0x00000080191a7836 */ /* 0x000fe20000000000 */
[----:B------:R-:W-:Y:S04]  /*3a80*/  BSSY.RECONVERGENT B0, `(.L_x_6734) ;  /* 0x0000024000007945 */ /* 0x000fe80003800200 */
[----:B------:R-:W-:-:S07]  /*3a90*/  ISETP.GE.AND P1, PT, R26, R17, PT ;  /* 0x000000111a00720c */ /* 0x000fce0003f26270 */
[----:B------:R-:W-:Y:S06]  /*3aa0*/  @P0 BRA `(.L_x_6735) ;  /* 0x0000000000840947 */ /* 0x000fec0003800000 */
[----:B01-3-5:R-:W-:-:S13]  /*3ab0*/  FSETP.GT.FTZ.AND P2, PT, R16, RZ, PT ;  /* 0x000000ff1000720b */ /* 0x02bfda0003f54000 */
[----:B------:R-:W2:Y:S02]  /*3ac0*/  @P2 LDC R3, c[0x0][0x38c] ;  /* 0x0000e300ff032b82 */ /* 0x000ea40000000800 */
[----:B--2-4-:R-:W-:Y:S01]  /*3ad0*/  @P2 FMUL.FTZ R4, R16, R3 ;  /* 0x0000000310042220 */ /* 0x014fe20000410000 */
        /* <DEDUP_REMOVED lines=30> */
.L_x_6735:
[----:B------:R-:W-:Y:S05]  /*3cc0*/  BSYNC.RECONVERGENT B0 ;  /* 0x0000000000007941 */ /* 0x000fea0003800200 */
.L_x_6734:
[----:B------:R-:W-:Y:S04]  /*3cd0*/  BSSY.RECONVERGENT B0, `(.L_x_6736) ;  /* 0x0000024000007945 */ /* 0x000fe80003800200 */
[----:B------:R-:W-:Y:S05]  /*3ce0*/  @P1 BRA `(.L_x_6737) ;  /* 0x0000000000881947 */ /* 0x000fea0003800000 */
[----:B0-2--5:R-:W-:-:S13]  /*3cf0*/  FSETP.GT.FTZ.AND P1, PT, R18, RZ, PT ;  /* 0x000000ff1200720b */ /* 0x025fda0003f34000 */
[----:B------:R-:W-:Y:S05]  /*3d00*/  @P1 BRA `(.L_x_6738) ;  /* 0x0000000000781947 */ /* 0x000fea0003800000 */
[----:B------:R-:W0:Y:S01]  /*3d10*/  LDCU UR4, c[0x0][0x390] ;  /* 0x00007200ff0477ac */ /* 0x000e220008000800 */
[----:B------:R-:W-:Y:S02]  /*3d20*/  IMAD.MOV.U32 R5, RZ, RZ, 0x3ab5ebe6 ;  /* 0x3ab5ebe6ff057424 */ /* 0x000fe400078e00ff */
[----:B0-----:R-:W-:Y:S01]  /*3d30*/  FMUL.FTZ R18, R18, UR4 ;  /* 0x0000000412127c20 */ /* 0x001fe20008410000 */
[----:B------:R-:W0:Y:S03]  /*3d40*/  LDCU UR4, c[0x0][0x388] ;  /* 0x00007100ff0477ac */ /* 0x000e260008000800 */
[C---:B------:R-:W-:Y:S01]  /*3d50*/  FMUL.FTZ R0, R18.reuse, 1.4426950216293334961 ;  /* 0x3fb8aa3b12007820 */ /* 0x040fe20000410000 */
[C---:B------:R-:W-:Y:S02]  /*3d60*/  FSETP.GEU.FTZ.AND P1, PT, |R18|.reuse, 0.40999999642372131348, PT ;  /* 0x3ed1eb851200780b */ /* 0x040fe40003f3e200 */
[----:B------:R-:W-:-:S03]  /*3d70*/  FSETP.NEU.FTZ.AND P3, PT, R18, RZ, PT ;  /* 0x000000ff1200720b */ /* 0x000fc60003f7d000 */
[----:B------:R-:W2:Y:S02]  /*3d80*/  FRND R0, R0 ;  /* 0x0000000000007307 */ /* 0x000ea40000201000 */
[----:B--2---:R-:W-:-:S04]  /*3d90*/  FSEL R3, R0, RZ, P1 ;  /* 0x000000ff00037208 */ /* 0x004fc80000800000 */
[C---:B------:R-:W-:Y:S01]  /*3da0*/  FSETP.NEU.FTZ.AND P1, PT, R3.reuse, 128, PT ;  /* 0x430000000300780b */ /* 0x040fe20003f3d000 */
[----:B------:R-:W-:-:S04]  /*3db0*/  FFMA.FTZ R6, R3, -0.693145751953125, R18 ;  /* 0xbf31720003067823 */ /* 0x000fc80000010012 */
[C---:B------:R-:W-:Y:S01]  /*3dc0*/  FFMA.FTZ R6, R3.reuse, -1.428606765330187045e-06, R6 ;  /* 0xb5bfbe8e03067823 */ /* 0x040fe20000010006 */
[----:B------:R-:W-:-:S03]  /*3dd0*/  FSEL R3, R3, 127, P1 ;  /* 0x42fe000003037808 */ /* 0x000fc60000800000 */
[C---:B------:R-:W-:Y:S01]  /*3de0*/  FFMA.FTZ R5, R6.reuse, R5, 0.0083824126049876213074 ;  /* 0x3c09566306057423 */ /* 0x040fe20000010005 */
[----:B------:R-:W2:Y:S01]  /*3df0*/  MUFU.EX2 R8, R3 ;  /* 0x0000000300087308 */ /* 0x000ea20000000800 */
[----:B------:R-:W-:Y:S02]  /*3e00*/  FSETP.GEU.FTZ.AND P2, PT, R3, -25, PT ;  /* 0xc1c800000300780b */ /* 0x000fe40003f5e000 */
[----:B------:R-:W-:-:S04]  /*3e10*/  FFMA.FTZ R5, R6, R5, 0.041667830199003219604 ;  /* 0x3d2aabe306057423 */ /* 0x000fc80000010005 */
[----:B------:R-:W-:-:S04]  /*3e20*/  FFMA.FTZ R5, R6, R5, 0.16666397452354431152 ;  /* 0x3e2aa9f606057423 */ /* 0x000fc80000010005 */
[----:B------:R-:W-:-:S04]  /*3e30*/  FFMA.FTZ R5, R6, R5, 0.49999994039535522461 ;  /* 0x3efffffe06057423 */ /* 0x000fc80000010005 */
[----:B------:R-:W-:Y:S01]  /*3e40*/  FMUL.FTZ R5, R6, R5 ;  /* 0x0000000506057220 */ /* 0x000fe20000410000 */
[----:B--2---:R-:W-:-:S03]  /*3e50*/  FADD.FTZ R0, R8, -1 ;  /* 0xbf80000008007421 */ /* 0x004fc60000010000 */
        /* <DEDUP_REMOVED lines=9> */
.L_x_6738:
[----:B------:R-:W0:Y:S02]  /*3ef0*/  LDCU UR4, c[0x0][0x38c] ;  /* 0x00007180ff0477ac */ /* 0x000e240008000800 */
[----:B0-----:R-:W-:-:S07]  /*3f00*/  FMUL.FTZ R18, R18, UR4 ;  /* 0x0000000412127c20 */ /* 0x001fce0008410000 */
.L_x_6737:
[----:B------:R-:W-:Y:S05]  /*3f10*/  BSYNC.RECONVERGENT B0 ;  /* 0x0000000000007941 */ /* 0x000fea0003800200 */
.L_x_6736:
[----:B------:R-:W-:Y:S01]  /*3f20*/  VIADD R0, R25, 0x100 ;  /* 0x0000010019007836 */ /* 0x000fe20000000000 */
[----:B------:R-:W-:Y:S04]  /*3f30*/  BSSY.RECONVERGENT B0, `(.L_x_6739) ;  /* 0x0000025000007945 */ /* 0x000fe80003800200 */
[----:B------:R-:W-:-:S13]  /*3f40*/  ISETP.GE.AND P1, PT, R0, R17, PT ;  /* 0x000000110000720c */ /* 0x000fda0003f26270 */
        /* <DEDUP_REMOVED lines=33> */
.L_x_6741:
[----:B------:R-:W0:Y:S02]  /*4160*/  LDCU UR4, c[0x0][0x38c] ;  /* 0x00007180ff0477ac */ /* 0x000e240008000800 */
[----:B0-----:R-:W-:-:S07]  /*4170*/  FMUL.FTZ R22, R22, UR4 ;  /* 0x0000000416167c20 */ /* 0x001fce0008410000 */
.L_x_6740:
[----:B------:R-:W-:Y:S05]  /*4180*/  BSYNC.RECONVERGENT B0 ;  /* 0x0000000000007941 */ /* 0x000fea0003800200 */
.L_x_6739:
[----:B------:R-:W-:Y:S01]  /*4190*/  VIADD R0, R25, 0x180 ;  /* 0x0000018019007836 */ /* 0x000fe20000000000 */
[----:B------:R-:W-:Y:S04]  /*41a0*/  BSSY.RECONVERGENT B0, `(.L_x_6742) ;  /* 0x0000025000007945 */ /* 0x000fe80003800200 */
[----:B------:R-:W-:-:S13]  /*41b0*/  ISETP.GE.AND P1, PT, R0, R17, PT ;  /* 0x000000110000720c */ /* 0x000fda0003f26270 */
[----:B------:R-:W-:Y:S05]  /*41c0*/  @P1 BRA `(.L_x_6743) ;  /* 0x0000000000881947 */ /* 0x000fea0003800000 */
[----:B--2--5:R-:W-:-:S13]  /*41d0*/  FSETP.GT.FTZ.AND P1, PT, R24, RZ, PT ;  /* 0x000000ff1800720b */ /* 0x024fda0003f34000 */
[----:B------:R-:W-:Y:S05]  /*41e0*/  @P1 BRA `(.L_x_6744) ;  /* 0x0000000000781947 */ /* 0x000fea0003800000 */
[----:B------:R-:W2:Y:S01]  /*41f0*/  LDCU UR4, c[0x0][0x390] ;  /* 0x00007200ff0477ac */ /* 0x000ea20008000800 */
[----:B0-----:R-:W-:Y:S02]  /*4200*/  IMAD.MOV.U32 R5, RZ, RZ, 0x3ab5ebe6 ;  /* 0x3ab5ebe6ff057424 */ /* 0x001fe400078e00ff */
[----:B--2---:R-:W-:Y:S01]  /*4210*/  FMUL.FTZ R24, R24, UR4 ;  /* 0x0000000418187c20 */ /* 0x004fe20008410000 */
        /* <DEDUP_REMOVED lines=27> */
.L_x_6744:
[----:B------:R-:W2:Y:S02]  /*43d0*/  LDCU UR4, c[0x0][0x38c] ;  /* 0x00007180ff0477ac */ /* 0x000ea40008000800 */
[----:B--2---:R-:W-:-:S07]  /*43e0*/  FMUL.FTZ R24, R24, UR4 ;  /* 0x0000000418187c20 */ /* 0x004fce0008410000 */
.L_x_6743:
[----:B------:R-:W-:Y:S05]  /*43f0*/  BSYNC.RECONVERGENT B0 ;  /* 0x0000000000007941 */ /* 0x000fea0003800200 */
.L_x_6742:
[----:B01-3-5:R-:W0:Y:S01]  /*4400*/  LDC.U8 R16, c[0x0][0x3bc] ;  /* 0x0000ef00ff107b82 */ /* 0x02be220000000000 */
[----:B------:R-:W-:Y:S04]  /*4410*/  BSSY.RECONVERGENT B6, `(.L_x_6745) ;  /* 0x00000fc000067945 */ /* 0x000fe80003800200 */
[----:B------:R-:W-:Y:S05]  /*4420*/  @P0 BRA `(.L_x_6746) ;  /* 0x0000000c00e80947 */ /* 0x000fea0003800000 */
[----:B------:R-:W1:Y:S01]  /*4430*/  LDCU UR4, c[0x0][0x3c0] ;  /* 0x00007800ff0477ac */ /* 0x000e620008000800 */
[----:B------:R-:W3:Y:S01]  /*4440*/  LDC.64 R8, c[0x0][0x3a0] ;  /* 0x0000e800ff087b82 */ /* 0x000ee20000000a00 */
[----:B------:R-:W-:Y:S01]  /*4450*/  IMAD R0, R2, 0x200, R25 ;  /* 0x0000020002007824 */ /* 0x000fe200078e0219 */
[----:B0-2---:R-:W-:-:S03]  /*4460*/  PRMT R5, R16, 0x9910, RZ ;  /* 0x0000991010057816 */ /* 0x005fc600000000ff */
        /* <DEDUP_REMOVED lines=14> */
[----:B------:R-:W0:Y:S01]  /*4550*/  F2I.FTZ.TRUNC.NTZ R3, R4 ;  /* 0x0000000400037305 */ /* 0x000e22000021f100 */
[----:B------:R-:W-:Y:S01]  /*4560*/  IMAD.MOV.U32 R25, RZ, RZ, R26 ;  /* 0x000000ffff197224 */ /* 0x000fe200078e001a */
[----:B0-----:R0:W-:Y:S01]  /*4570*/  STG.E.U8 desc[UR36][R8.64], R3 ;  /* 0x0000000308007986 */ /* 0x0011e2000c101124 */
[----:B------:R-:W-:Y:S05]  /*4580*/  BRA `(.L_x_6746) ;  /* 0x0000000c00907947 */ /* 0x000fea0003800000 */
.L_x_6750:
[----:B----4-:R-:W0:Y:S01]  /*4590*/  F2I.S64.TRUNC R4, R4 ;  /* 0x0000000400047311 */ /* 0x010e22000020d900 */
[----:B------:R-:W-:Y:S02]  /*45a0*/  IMAD.MOV.U32 R25, RZ, RZ, R26 ;  /* 0x000000ffff197224 */ /* 0x000fe400078e001a */
[----:B0-----:R-:W-:-:S05]  /*45b0*/  IMAD.MOV.U32 R3, RZ, RZ, R4 ;  /* 0x000000ffff037224 */ /* 0x001fca00078e0004 */
[----:B------:R0:W-:Y:S01]  /*45c0*/  STG.E.U8 desc[UR36][R8.64], R3 ;  /* 0x0000000308007986 */ /* 0x0001e2000c101124 */
[----:B------:R-:W-:Y:S05]  /*45d0*/  BRA `(.L_x_6746) ;  /* 0x0000000c007c7947 */ /* 0x000fea0003800000 */
.L_x_6749:
[----:B------:R-:W-:-:S13]  /*45e0*/  ISETP.NE.AND P0, PT, R0, 0x2, PT ;  /* 0x000000020000780c */ /* 0x000fda0003f05270 */
[----:B------:R-:W-:Y:S05]  /*45f0*/  @!P0 BRA `(.L_x_6752) ;  /* 0x0000000000308947 */ /* 0x000fea0003800000 */
[----:B------:R-:W-:-:S13]  /*4600*/  ISETP.NE.AND P0, PT, R0, 0x3, PT ;  /* 0x000000030000780c */ /* 0x000fda0003f05270 */
[----:B------:R-:W-:Y:S05]  /*4610*/  @!P0 BRA `(.L_x_6753) ;  /* 0x0000000000188947 */ /* 0x000fea0003800000 */
[----:B------:R-:W-:-:S13]  /*4620*/  ISETP.NE.AND P0, PT, R0, 0x4, PT ;  /* 0x000000040000780c */ /* 0x000fda0003f05270 */
[----:B------:R-:W-:Y:S05]  /*4630*/  @P0 BRA `(.L_x_6751) ;  /* 0x0000000800c00947 */ /* 0x000fea0003800000 */
[----:B----4-:R-:W0:Y:S01]  /*4640*/  F2I.S64.TRUNC R4, R4 ;  /* 0x0000000400047311 */ /* 0x010e22000020d900 */
[----:B------:R-:W-:Y:S01]  /*4650*/  IMAD.MOV.U32 R25, RZ, RZ, R26 ;  /* 0x000000ffff197224 */ /* 0x000fe200078e001a */
[----:B0-----:R0:W-:Y:S01]  /*4660*/  STG.E.64 desc[UR36][R8.64], R4 ;  /* 0x0000000408007986 */ /* 0x0011e2000c101b24 */
[----:B------:R-:W-:Y:S05]  /*4670*/  BRA `(.L_x_6746) ;  /* 0x0000000c00547947 */ /* 0x000fea0003800000 */
.L_x_6753:
[----:B------:R-:W0:Y:S01]  /*4680*/  F2I.FTZ.TRUNC.NTZ R3, R4 ;  /* 0x0000000400037305 */ /* 0x000e22000021f100 */
[----:B------:R-:W-:Y:S01]  /*4690*/  IMAD.MOV.U32 R25, RZ, RZ, R26 ;  /* 0x000000ffff197224 */ /* 0x000fe200078e001a */
[----:B0-----:R0:W-:Y:S01]  /*46a0*/  STG.E desc[UR36][R8.64], R3 ;  /* 0x0000000308007986 */ /* 0x0011e2000c101924 */
[----:B------:R-:W-:Y:S05]  /*46b0*/  BRA `(.L_x_6746) ;  /* 0x0000000c00447947 */ /* 0x000fea0003800000 */
.L_x_6752:
[----:B------:R-:W0:Y:S01]  /*46c0*/  F2I.FTZ.TRUNC.NTZ R3, R4 ;  /* 0x0000000400037305 */ /* 0x000e22000021f100 */
[----:B------:R-:W-:Y:S01]  /*46d0*/  IMAD.MOV.U32 R25, RZ, RZ, R26 ;  /* 0x000000ffff197224 */ /* 0x000fe200078e001a */
[----:B0-----:R0:W-:Y:S01]  /*46e0*/  STG.E.U16 desc[UR36][R8.64], R3 ;  /* 0x0000000308007986 */ /* 0x0011e2000c101524 */
[----:B------:R-:W-:Y:S05]  /*46f0*/  BRA `(.L_x_6746) ;  /* 0x0000000c00347947 */ /* 0x000fea0003800000 */
.L_x_6748:
[----:B------:R-:W-:-:S13]  /*4700*/  ISETP.GT.AND P0, PT, R0, 0x6, PT ;  /* 0x000000060000780c */ /* 0x000fda0003f04270 */
[----:B------:R-:W-:Y:S05]  /*4710*/  @P0 BRA `(.L_x_6754) ;  /* 0x00000000002c0947 */ /* 0x000fea0003800000 */
[----:B------:R-:W-:-:S13]  /*4720*/  ISETP.NE.AND P0, PT, R0, 0x5, PT ;  /* 0x000000050000780c */ /* 0x000fda0003f05270 */
[----:B------:R-:W-:Y:S05]  /*4730*/  @!P0 BRA `(.L_x_6755) ;  /* 0x0000000000148947 */ /* 0x000fea0003800000 */
[----:B------:R-:W-:-:S13]  /*4740*/  ISETP.NE.AND P0, PT, R0, 0x6, PT ;  /* 0x000000060000780c */ /* 0x000fda0003f05270 */
[----:B------:R-:W-:Y:S05]  /*4750*/  @P0 BRA `(.L_x_6751) ;  /* 0x0000000800780947 */ /* 0x000fea0003800000 */
[----:B------:R0:W-:Y:S01]  /*4760*/  STG.E desc[UR36][R8.64], R4 ;  /* 0x0000000408007986 */ /* 0x0001e2000c101924 */
[----:B------:R-:W-:Y:S01]  /*4770*/  IMAD.MOV.U32 R25, RZ, RZ, R26 ;  /* 0x000000ffff197224 */ /* 0x000fe200078e001a */
[----:B------:R-:W-:Y:S06]  /*4780*/  BRA `(.L_x_6746) ;  /* 0x0000000c00107947 */ /* 0x000fec0003800000 */
.L_x_6755:
[----:B----4-:R-:W-:Y:S01]  /*4790*/  F2FP.F16.F32.PACK_AB R4, RZ, R4 ;  /* 0x00000004ff04723e */ /* 0x010fe200000000ff */
[----:B------:R-:W-:-:S04]  /*47a0*/  IMAD.MOV.U32 R25, RZ, RZ, R26 ;  /* 0x000000ffff197224 */ /* 0x000fc800078e001a */
[----:B------:R0:W-:Y:S01]  /*47b0*/  STG.E.U16 desc[UR36][R8.64], R4 ;  /* 0x0000000408007986 */ /* 0x0001e2000c101524 */
[----:B------:R-:W-:Y:S05]  /*47c0*/  BRA `(.L_x_6746) ;  /* 0x0000000c00007947 */ /* 0x000fea0003800000 */
.L_x_6754:
[----:B------:R-:W-:-:S13]  /*47d0*/  ISETP.NE.AND P0, PT, R0, 0x7, PT ;  /* 0x000000070000780c */ /* 0x000fda0003f05270 */
[----:B------:R-:W-:Y:S05]  /*47e0*/  @!P0 BRA `(.L_x_6756) ;  /* 0x0000000000348947 */ /* 0x000fea0003800000 */
[----:B------:R-:W-:-:S13]  /*47f0*/  ISETP.NE.AND P0, PT, R0, 0x8, PT ;  /* 0x000000080000780c */ /* 0x000fda0003f05270 */
[----:B------:R-:W-:Y:S05]  /*4800*/  @!P0 BRA `(.L_x_6757) ;  /* 0x0000000000188947 */ /* 0x000fea0003800000 */
[----:B------:R-:W-:-:S13]  /*4810*/  ISETP.NE.AND P0, PT, R0, 0x9, PT ;  /* 0x000000090000780c */ /* 0x000fda0003f05270 */
[----:B------:R-:W-:Y:S05]  /*4820*/  @P0 BRA `(.L_x_6751) ;  /* 0x0000000800440947 */ /* 0x000fea0003800000 */
[----:B------:R-:W-:Y:S02]  /*4830*/  IMAD.MOV.U32 R5, RZ, RZ, RZ ;  /* 0x000000ffff057224 */ /* 0x000fe400078e00ff */
[----:B------:R-:W-:-:S03]  /*4840*/  IMAD.MOV.U32 R25, RZ, RZ, R26 ;  /* 0x000000ffff197224 */ /* 0x000fc600078e001a */
[----:B------:R0:W-:Y:S01]  /*4850*/  STG.E.64 desc[UR36][R8.64], R4 ;  /* 0x0000000408007986 */ /* 0x0001e2000c101b24 */
[----:B------:R-:W-:Y:S05]  /*4860*/  BRA `(.L_x_6746) ;  /* 0x0000000800d87947 */ /* 0x000fea0003800000 */
.L_x_6757:
[----:B------:R-:W-:Y:S01]  /*4870*/  F2FP.F16.F32.PACK_AB R3, RZ, R4 ;  /* 0x00000004ff03723e */ /* 0x000fe200000000ff */
[----:B------:R-:W-:-:S03]  /*4880*/  IMAD.MOV.U32 R25, RZ, RZ, R26 ;  /* 0x000000ffff197224 */ /* 0x000fc600078e001a */
[----:B------:R-:W-:-:S05]  /*4890*/  PRMT R3, R3, 0x5410, RZ ;  /* 0x0000541003037816 */ /* 0x000fca00000000ff */
[----:B------:R0:W-:Y:S01]  /*48a0*/  STG.E desc[UR36][R8.64], R3 ;  /* 0x0000000308007986 */ /* 0x0001e2000c101924 */
[----:B------:R-:W-:Y:S05]  /*48b0*/  BRA `(.L_x_6746) ;  /* 0x0000000800c47947 */ /* 0x000fea0003800000 */
.L_x_6756:
[----:B----4-:R-:W-:Y:S01]  /*48c0*/  FMUL.FTZ R4, R4, 1 ;  /* 0x3f80000004047820 */ /* 0x010fe20000410000 */
[----:B------:R-:W-:-:S05]  /*48d0*/  IMAD.MOV.U32 R25, RZ, RZ, R26 ;  /* 0x000000ffff197224 */ /* 0x000fca00078e001a */
[----:B------:R-:W0:Y:S02]  /*48e0*/  F2F.F64.F32 R4, R4 ;  /* 0x0000000400047310 */ /* 0x000e240000201800 */
[----:B0-----:R0:W-:Y:S01]  /*48f0*/  STG.E.64 desc[UR36][R8.64], R4 ;  /* 0x0000000408007986 */ /* 0x0011e2000c101b24 */
[----:B------:R-:W-:Y:S05]  /*4900*/  BRA `(.L_x_6746) ;  /* 0x0000000800b07947 */ /* 0x000fea0003800000 */
.L_x_6747:
        /* <DEDUP_REMOVED lines=8> */
[----:B------:R-:W-:Y:S01]  /*4990*/  FSETP.NEU.FTZ.AND P0, PT, R4, RZ, PT ;  /* 0x000000ff0400720b */ /* 0x000fe20003f1d000 */
[----:B------:R-:W-:-:S03]  /*49a0*/  IMAD.MOV.U32 R25, RZ, RZ, R26 ;  /* 0x000000ffff197224 */ /* 0x000fc600078e001a */
[----:B------:R-:W-:-:S05]  /*49b0*/  SEL R3, RZ, 0x1, !P0 ;  /* 0x00000001ff037807 */ /* 0x000fca0004000000 */
[----:B------:R0:W-:Y:S01]  /*49c0*/  STG.E.U8 desc[UR36][R8.64], R3 ;  /* 0x0000000308007986 */ /* 0x0001e2000c101124 */
[----:B------:R-:W-:Y:S05]  /*49d0*/  BRA `(.L_x_6746) ;  /* 0x00000008007c7947 */ /* 0x000fea0003800000 */
.L_x_6760:
[----:B----4-:R-:W-:Y:S01]  /*49e0*/  FMUL.FTZ R4, R4, 1 ;  /* 0x3f80000004047820 */ /* 0x010fe20000410000 */
[----:B------:R-:W-:Y:S01]  /*49f0*/  CS2R R6, SRZ ;  /* 0x0000000000067805 */ /* 0x000fe2000001ff00 */
[----:B------:R-:W-:-:S04]  /*4a00*/  IMAD.MOV.U32 R25, RZ, RZ, R26 ;  /* 0x000000ffff197224 */ /* 0x000fc800078e001a */
[----:B------:R-:W0:Y:S02]  /*4a10*/  F2F.F64.F32 R4, R4 ;  /* 0x0000000400047310 */ /* 0x000e240000201800 */
[----:B0-----:R0:W-:Y:S01]  /*4a20*/  STG.E.128 desc[UR36][R8.64], R4 ;  /* 0x0000000408007986 */ /* 0x0011e2000c101d24 */
[----:B------:R-:W-:Y:S05]  /*4a30*/  BRA `(.L_x_6746) ;  /* 0x0000000800647947 */ /* 0x000fea0003800000 */
.L_x_6759:
        /* <DEDUP_REMOVED lines=18> */
.L_x_6764:
[----:B------:R-:W-:Y:S05]  /*4b60*/  BSYNC.RECONVERGENT B0 ;  /* 0x0000000000007941 */ /* 0x000fea0003800200 */
.L_x_6763:
[----:B------:R-:W-:Y:S01]  /*4b70*/  LOP3.LUT R5, R0, 0x80, R5, 0xf8, !PT ;  /* 0x0000008000057812 */ /* 0x000fe200078ef805 */
[----:B------:R-:W-:-:S04]  /*4b80*/  IMAD.MOV.U32 R25, RZ, RZ, R26 ;  /* 0x000000ffff197224 */ /* 0x000fc800078e001a */
[----:B------:R0:W-:Y:S01]  /*4b90*/  STG.E.U8 desc[UR36][R8.64], R5 ;  /* 0x0000000508007986 */ /* 0x0001e2000c101124 */
[----:B------:R-:W-:Y:S05]  /*4ba0*/  BRA `(.L_x_6746) ;  /* 0x0000000800087947 */ /* 0x000fea0003800000 */
.L_x_6762:
        /* <DEDUP_REMOVED lines=14> */
.L_x_6766:
[----:B------:R-:W-:Y:S05]  /*4c90*/  BSYNC.RECONVERGENT B0 ;  /* 0x0000000000007941 */ /* 0x000fea0003800200 */
.L_x_6765:
[----:B------:R-:W-:Y:S01]  /*4ca0*/  LOP3.LUT R3, R0, 0x80, R7, 0xf8, !PT ;  /* 0x0000008000037812 */ /* 0x000fe200078ef807 */
[----:B------:R-:W-:-:S04]  /*4cb0*/  IMAD.MOV.U32 R25, RZ, RZ, R26 ;  /* 0x000000ffff197224 */ /* 0x000fc800078e001a */
[----:B------:R0:W-:Y:S01]  /*4cc0*/  STG.E.U8 desc[UR36][R8.64], R3 ;  /* 0x0000000308007986 */ /* 0x0001e2000c101124 */
[----:B------:R-:W-:Y:S05]  /*4cd0*/  BRA `(.L_x_6746) ;  /* 0x0000000400bc7947 */ /* 0x000fea0003800000 */
.L_x_6761:
[----:B----4-:R-:W-:Y:S01]  /*4ce0*/  F2FP.BF16.F32.PACK_AB R4, RZ, R4 ;  /* 0x00000004ff04723e */ /* 0x010fe200000010ff */
[----:B------:R-:W-:-:S04]  /*4cf0*/  IMAD.MOV.U32 R25, RZ, RZ, R26 ;  /* 0x000000ffff197224 */ /* 0x000fc800078e001a */
[----:B------:R0:W-:Y:S01]  /*4d00*/  STG.E.U16 desc[UR36][R8.64], R4 ;  /* 0x0000000408007986 */ /* 0x0001e2000c101524 */
[----:B------:R-:W-:Y:S05]  /*4d10*/  BRA `(.L_x_6746) ;  /* 0x0000000400ac7947 */ /* 0x000fea0003800000 */
.L_x_6758:
        /* <DEDUP_REMOVED lines=8> */
[----:B------:R-:W0:Y:S01]  /*4da0*/  F2I.FTZ.U32.TRUNC.NTZ R3, R4 ;  /* 0x0000000400037305 */ /* 0x000e22000021f000 */
[----:B------:R-:W-:Y:S01]  /*4db0*/  IMAD.MOV.U32 R25, RZ, RZ, R26 ;  /* 0x000000ffff197224 */ /* 0x000fe200078e001a */
[----:B0-----:R0:W-:Y:S01]  /*4dc0*/  STG.E.U16 desc[UR36][R8.64], R3 ;  /* 0x0000000308007986 */ /* 0x0011e2000c101524 */
[----:B------:R-:W-:Y:S05]  /*4dd0*/  BRA `(.L_x_6746) ;  /* 0x00000004007c7947 */ /* 0x000fea0003800000 */
.L_x_6769:
        /* <DEDUP_REMOVED lines=12> */
.L_x_6772:
[----:B------:R-:W-:-:S04]  /*4ea0*/  SHF.R.U32.HI R0, RZ, 0x14, R4 ;  /* 0x00000014ff007819 */ /* 0x000fc80000011604 */
[----:B------:R-:W-:-:S04]  /*4eb0*/  LOP3.LUT R3, R0, 0x1, RZ, 0xc0, !PT ;  /* 0x0000000100037812 */ /* 0x000fc800078ec0ff */
[----:B------:R-:W-:-:S04]  /*4ec0*/  IADD3 R0, PT, PT, R4, 0x487ffff, R3 ;  /* 0x0487ffff04007810 */ /* 0x000fc80007ffe003 */
[----:B------:R-:W-:-:S04]  /*4ed0*/  SHF.R.U32.HI R0, RZ, 0x14, R0 ;  /* 0x00000014ff007819 */ /* 0x000fc80000011600 */
[----:B------:R-:W-:-:S07]  /*4ee0*/  LOP3.LUT R3, R0, 0xff, RZ, 0xc0, !PT ;  /* 0x000000ff00037812 */ /* 0x000fce00078ec0ff */
.L_x_6773:
[----:B----4-:R-:W-:-:S04]  /*4ef0*/  SHF.R.U32.HI R4, RZ, 0x18, R4 ;  /* 0x00000018ff047819 */ /* 0x010fc80000011604 */
[----:B------:R-:W-:-:S04]  /*4f00*/  LOP3.LUT R3, R3, 0x80, R4, 0xf8, !PT ;  /* 0x0000008003037812 */ /* 0x000fc800078ef804 */
[----:B------:R-:W-:-:S07]  /*4f10*/  PRMT R0, R3, 0x7610, R0 ;  /* 0x0000761003007816 */ /* 0x000fce0000000000 */
.L_x_6771:
[----:B------:R-:W-:Y:S05]  /*4f20*/  BSYNC.RECONVERGENT B0 ;  /* 0x0000000000007941 */ /* 0x000fea0003800200 */
.L_x_6770:
[----:B------:R0:W-:Y:S01]  /*4f30*/  STG.E.U8 desc[UR36][R8.64], R0 ;  /* 0x0000000008007986 */ /* 0x0001e2000c101124 */
[----:B------:R-:W-:Y:S01]  /*4f40*/  IMAD.MOV.U32 R25, RZ, RZ, R26 ;  /* 0x000000ffff197224 */ /* 0x000fe200078e001a */
[----:B------:R-:W-:Y:S06]  /*4f50*/  BRA `(.L_x_6746) ;  /* 0x00000004001c7947 */ /* 0x000fec0003800000 */
.L_x_6768:
        /* <DEDUP_REMOVED lines=12> */
.L_x_6776:
[----:B------:R-:W-:-:S04]  /*5020*/  SHF.R.U32.HI R0, RZ, 0x15, R4 ;  /* 0x00000015ff007819 */ /* 0x000fc80000011604 */
[----:B------:R-:W-:-:S04]  /*5030*/  LOP3.LUT R3, R0, 0x1, RZ, 0xc0, !PT ;  /* 0x0000000100037812 */ /* 0x000fc800078ec0ff */
[----:B------:R-:W-:-:S04]  /*5040*/  IADD3 R0, PT, PT, R4, 0x88fffff, R3 ;  /* 0x088fffff04007810 */ /* 0x000fc80007ffe003 */
[----:B------:R-:W-:-:S04]  /*5050*/  SHF.R.U32.HI R0, RZ, 0x15, R0 ;  /* 0x00000015ff007819 */ /* 0x000fc80000011600 */
[----:B------:R-:W-:-:S07]  /*5060*/  LOP3.LUT R3, R0, 0xff, RZ, 0xc0, !PT ;  /* 0x000000ff00037812 */ /* 0x000fce00078ec0ff */
.L_x_6777:
[----:B----4-:R-:W-:-:S04]  /*5070*/  SHF.R.U32.HI R4, RZ, 0x18, R4 ;  /* 0x00000018ff047819 */ /* 0x010fc80000011604 */
[----:B------:R-:W-:-:S04]  /*5080*/  LOP3.LUT R3, R3, 0x80, R4, 0xf8, !PT ;  /* 0x0000008003037812 */ /* 0x000fc800078ef804 */
[----:B------:R-:W-:-:S07]  /*5090*/  PRMT R0, R3, 0x7610, R0 ;  /* 0x0000761003007816 */ /* 0x000fce0000000000 */
.L_x_6775:
[----:B------:R-:W-:Y:S05]  /*50a0*/  BSYNC.RECONVERGENT B0 ;  /* 0x0000000000007941 */ /* 0x000fea0003800200 */
.L_x_6774:
[----:B------:R0:W-:Y:S01]  /*50b0*/  STG.E.U8 desc[UR36][R8.64], R0 ;  /* 0x0000000008007986 */ /* 0x0001e2000c101124 */
[----:B------:R-:W-:Y:S01]  /*50c0*/  IMAD.MOV.U32 R25, RZ, RZ, R26 ;  /* 0x000000ffff197224 */ /* 0x000fe200078e001a */
[----:B------:R-:W-:Y:S06]  /*50d0*/  BRA `(.L_x_6746) ;  /* 0x0000000000bc7947 */ /* 0x000fec0003800000 */
.L_x_6767:
[----:B------:R-:W-:-:S13]  /*50e0*/  ISETP.NE.AND P0, PT, R0, 0x1c, PT ;  /* 0x0000001c0000780c */ /* 0x000fda0003f05270 */
[----:B------:R-:W-:Y:S05]  /*50f0*/  @!P0 BRA `(.L_x_6778) ;  /* 0x0000000000a88947 */ /* 0x000fea0003800000 */
[----:B------:R-:W-:-:S13]  /*5100*/  ISETP.NE.AND P0, PT, R0, 0x1d, PT ;  /* 0x0000001d0000780c */ /* 0x000fda0003f05270 */
[----:B------:R-:W-:Y:S05]  /*5110*/  @!P0 BRA `(.L_x_6779) ;  /* 0x0000000000908947 */ /* 0x000fea0003800000 */
[----:B------:R-:W-:-:S13]  /*5120*/  ISETP.NE.AND P0, PT, R0, 0x2c, PT ;  /* 0x0000002c0000780c */ /* 0x000fda0003f05270 */
[----:B------:R-:W-:Y:S05]  /*5130*/  @!P0 BRA `(.L_x_6780) ;  /* 0x0000000000488947 */ /* 0x000fea0003800000 */
.L_x_6751:
[----:B------:R-:W-:Y:S01]  /*5140*/  MOV R14, 0x0 ;  /* 0x00000000000e7802 */ /* 0x000fe20000000f00 */
[----:B------:R-:W4:Y:S01]  /*5150*/  LDCU.64 UR6, c[0x4][0x128] ;  /* 0x01002500ff0677ac */ /* 0x000f220008000a00 */
[----:B------:R-:W-:Y:S02]  /*5160*/  IMAD.MOV.U32 R8, RZ, RZ, 0x65 ;  /* 0x00000065ff087424 */ /* 0x000fe400078e00ff */
[----:B------:R-:W-:Y:S01]  /*5170*/  IMAD.MOV.U32 R12, RZ, RZ, 0x1 ;  /* 0x00000001ff0c7424 */ /* 0x000fe200078e00ff */
[----:B------:R-:W0:Y:S01]  /*5180*/  LDCU.64 UR8, c[0x4][0x130] ;  /* 0x01002600ff0877ac */ /* 0x000e220008000a00 */
[----:B------:R-:W1:Y:S01]  /*5190*/  LDC.64 R14, c[0x4][R14] ;  /* 0x010000000e0e7b82 */ /* 0x000e620000000a00 */
[----:B------:R-:W-:Y:S01]  /*51a0*/  IMAD.MOV.U32 R13, RZ, RZ, RZ ;  /* 0x000000ffff0d7224 */ /* 0x000fe200078e00ff */
[----:B------:R-:W2:Y:S01]  /*51b0*/  LDCU.64 UR4, c[0x4][0x20] ;  /* 0x01000400ff0477ac */ /* 0x000ea20008000a00 */
[----:B----4-:R-:W-:Y:S02]  /*51c0*/  IMAD.U32 R4, RZ, RZ, UR6 ;  /* 0x00000006ff047e24 */ /* 0x010fe4000f8e00ff */
[----:B------:R-:W-:-:S02]  /*51d0*/  IMAD.U32 R5, RZ, RZ, UR7 ;  /* 0x00000007ff057e24 */ /* 0x000fc4000f8e00ff */
[----:B0-----:R-:W-:Y:S02]  /*51e0*/  IMAD.U32 R6, RZ, RZ, UR8 ;  /* 0x00000008ff067e24 */ /* 0x001fe4000f8e00ff */
[----:B------:R-:W-:Y:S02]  /*51f0*/  IMAD.U32 R7, RZ, RZ, UR9 ;  /* 0x00000009ff077e24 */ /* 0x000fe4000f8e00ff */
[----:B--2---:R-:W-:Y:S02]  /*5200*/  IMAD.U32 R10, RZ, RZ, UR4 ;  /* 0x00000004ff0a7e24 */ /* 0x004fe4000f8e00ff */
[----:B------:R-:W-:-:S07]  /*5210*/  IMAD.U32 R11, RZ, RZ, UR5 ;  /* 0x00000005ff0b7e24 */ /* 0x000fce000f8e00ff */
[----:B------:R-:W-:-:S07]  /*5220*/  LEPC R20, `(.L_x_6781) ;  /* 0x000000001014794e */ /* 0x000fce0000000000 */
[----:B-1----:R-:W-:Y:S05]  /*5230*/  CALL.ABS.NOINC R14 ;  /* 0x000000000e007343 */ /* 0x002fea0003c00000 */
.L_x_6781:
[----:B------:R-:W-:Y:S01]  /*5240*/  IMAD.MOV.U32 R25, RZ, RZ, R26 ;  /* 0x000000ffff197224 */ /* 0x000fe200078e001a */
[----:B------:R-:W-:Y:S06]  /*5250*/  BRA `(.L_x_6746) ;  /* 0x00000000005c7947 */ /* 0x000fec0003800000 */
.L_x_6780:
[----:B------:R-:W-:Y:S01]  /*5260*/  SHF.R.U32.HI R5, RZ, 0x17, R4 ;  /* 0x00000017ff057819 */ /* 0x000fe20000011604 */
[----:B------:R-:W-:-:S03]  /*5270*/  IMAD.MOV.U32 R25, RZ, RZ, R26 ;  /* 0x000000ffff197224 */ /* 0x000fc600078e001a */
        /* <DEDUP_REMOVED lines=14> */
.L_x_6779:
[----:B----4-:R-:W0:Y:S01]  /*5360*/  F2I.U64.TRUNC R4, R4 ;  /* 0x0000000400047311 */ /* 0x010e22000020d800 */
[----:B------:R-:W-:Y:S01]  /*5370*/  IMAD.MOV.U32 R25, RZ, RZ, R26 ;  /* 0x000000ffff197224 */ /* 0x000fe200078e001a */
[----:B0-----:R3:W-:Y:S01]  /*5380*/  STG.E.64 desc[UR36][R8.64], R4 ;  /* 0x0000000408007986 */ /* 0x0017e2000c101b24 */
[----:B------:R-:W-:Y:S05]  /*5390*/  BRA `(.L_x_6746) ;  /* 0x00000000000c7947 */ /* 0x000fea0003800000 */
.L_x_6778:
[----:B------:R-:W0:Y:S01]  /*53a0*/  F2I.FTZ.U32.TRUNC.NTZ R3, R4 ;  /* 0x0000000400037305 */ /* 0x000e22000021f000 */
[----:B------:R-:W-:Y:S01]  /*53b0*/  IMAD.MOV.U32 R25, RZ, RZ, R26 ;  /* 0x000000ffff197224 */ /* 0x000fe200078e001a */
[----:B0-----:R1:W-:Y:S06]  /*53c0*/  STG.E desc[UR36][R8.64], R3 ;  /* 0x0000000308007986 */ /* 0x0013ec000c101924 */
.L_x_6746:
[----:B------:R-:W-:Y:S05]  /*53d0*/  BSYNC.RECONVERGENT B6 ;  /* 0x0000000000067941 */ /* 0x000fea0003800200 */
.L_x_6745:
[----:B------:R-:W-:Y:S01]  /*53e0*/  ISETP.GE.AND P0, PT, R25, R17, PT ;  /* 0x000000111900720c */ /* 0x000fe20003f06270 */
[----:B------:R-:W-:-:S12]  /*53f0*/  BSSY.RECONVERGENT B6, `(.L_x_6782) ;  /* 0x00001cc000067945 */ /* 0x000fd80003800200 */
[----:B------:R-:W-:Y:S05]  /*5400*/  @P0 BRA `(.L_x_6783) ;  /* 0x0000001c00280947 */ /* 0x000fea0003800000 */
[----:B------:R-:W5:Y:S01]  /*5410*/  LDCU UR4, c[0x0][0x3c0] ;  /* 0x00007800ff0477ac */ /* 0x000f620008000800 */
[----:B01-3--:R-:W0:Y:S01]  /*5420*/  LDC.64 R8, c[0x0][0x3a0] ;  /* 0x0000e800ff087b82 */ /* 0x00be220000000a00 */
[----:B------:R-:W-:Y:S01]  /*5430*/  IMAD R0, R2, 0x200, R25 ;  /* 0x0000020002007824 */ /* 0x000fe200078e0219 */
[----:B--2-4-:R-:W-:-:S03]  /*5440*/  PRMT R4, R16, 0x9910, RZ ;  /* 0x0000991010047816 */ /* 0x014fc600000000ff */
        /* <DEDUP_REMOVED lines=17> */
.L_x_6787:
[----:B------:R-:W0:Y:S02]  /*5560*/  F2I.S64.TRUNC R18, R18 ;  /* 0x0000001200127311 */ /* 0x000e24000020d900 */
[----:B0-----:R-:W-:-:S05]  /*5570*/  IMAD.MOV.U32 R3, RZ, RZ, R18 ;  /* 0x000000ffff037224 */ /* 0x001fca00078e0012 */
[----:B------:R0:W-:Y:S01]  /*5580*/  STG.E.U8 desc[UR36][R8.64], R3 ;  /* 0x0000000308007986 */ /* 0x0001e2000c101124 */
[----:B------:R-:W-:Y:S05]  /*5590*/  BRA `(.L_x_6789) ;  /* 0x0000000c00287947 */ /* 0x000fea0003800000 */
.L_x_6786:
        /* <DEDUP_REMOVED lines=9> */
.L_x_6791:
[----:B------:R-:W0:Y:S02]  /*5630*/  F2I.FTZ.TRUNC.NTZ R3, R18 ;  /* 0x0000001200037305 */ /* 0x000e24000021f100 */
[----:B0-----:R0:W-:Y:S01]  /*5640*/  STG.E desc[UR36][R8.64], R3 ;  /* 0x0000000308007986 */ /* 0x0011e2000c101924 */
[----:B------:R-:W-:Y:S05]  /*5650*/  BRA `(.L_x_6789) ;  /* 0x0000000800f87947 */ /* 0x000fea0003800000 */
.L_x_6790:
[----:B------:R-:W0:Y:S02]  /*5660*/  F2I.FTZ.TRUNC.NTZ R3, R18 ;  /* 0x0000001200037305 */ /* 0x000e24000021f100 */
[----:B0-----:R0:W-:Y:S01]  /*5670*/  STG.E.U16 desc[UR36][R8.64], R3 ;  /* 0x0000000308007986 */ /* 0x0011e2000c101524 */
[----:B------:R-:W-:Y:S05]  /*5680*/  BRA `(.L_x_6789) ;  /* 0x0000000800ec7947 */ /* 0x000fea0003800000 */
.L_x_6785:
        /* <DEDUP_REMOVED lines=8> */
.L_x_6793:
[----:B------:R-:W-:-:S05]  /*5710*/  F2FP.F16.F32.PACK_AB R18, RZ, R18 ;  /* 0x00000012ff12723e */ /* 0x000fca00000000ff */
[----:B------:R0:W-:Y:S01]  /*5720*/  STG.E.U16 desc[UR36][R8.64], R18 ;  /* 0x0000001208007986 */ /* 0x0001e2000c101524 */
[----:B------:R-:W-:Y:S05]  /*5730*/  BRA `(.L_x_6789) ;  /* 0x0000000800c07947 */ /* 0x000fea0003800000 */
.L_x_6792:
        /* <DEDUP_REMOVED lines=9> */
.L_x_6795:
[----:B------:R-:W-:-:S04]  /*57d0*/  F2FP.F16.F32.PACK_AB R3, RZ, R18 ;  /* 0x00000012ff03723e */ /* 0x000fc800000000ff */
[----:B------:R-:W-:-:S05]  /*57e0*/  PRMT R3, R3, 0x5410, RZ ;  /* 0x0000541003037816 */ /* 0x000fca00000000ff */
[----:B------:R0:W-:Y:S01]  /*57f0*/  STG.E desc[UR36][R8.64], R3 ;  /* 0x0000000308007986 */ /* 0x0001e2000c101924 */
[----:B------:R-:W-:Y:S05]  /*5800*/  BRA `(.L_x_6789) ;  /* 0x00000008008c7947 */ /* 0x000fea0003800000 */
.L_x_6794:
[----:B------:R-:W-:-:S06]  /*5810*/  FMUL.FTZ R4, R18, 1 ;  /* 0x3f80000012047820 */ /* 0x000fcc0000410000 */
[----:B------:R-:W0:Y:S02]  /*5820*/  F2F.F64.F32 R4, R4 ;  /* 0x0000000400047310 */ /* 0x000e240000201800 */
[----:B0-----:R0:W-:Y:S01]  /*5830*/  STG.E.64 desc[UR36][R8.64], R4 ;  /* 0x0000000408007986 */ /* 0x0011e2000c101b24 */
[----:B------:R-:W-:Y:S05]  /*5840*/  BRA `(.L_x_6789) ;  /* 0x00000008007c7947 */ /* 0x000fea0003800000 */
.L_x_6784:
        /* <DEDUP_REMOVED lines=13> */
.L_x_6799:
        /* <DEDUP_REMOVED lines=16> */
.L_x_6802:
[----:B------:R-:W-:-:S04]  /*5a20*/  SHF.R.U32.HI R18, RZ, 0x18, R18 ;  /* 0x00000018ff127819 */ /* 0x000fc80000011612 */
[----:B------:R-:W-:-:S04]  /*5a30*/  LOP3.LUT R3, R3, 0x80, R18, 0xf8, !PT ;  /* 0x0000008003037812 */ /* 0x000fc800078ef812 */
[----:B------:R-:W-:-:S07]  /*5a40*/  PRMT R4, R3, 0x7610, R4 ;  /* 0x0000761003047816 */ /* 0x000fce0000000004 */
.L_x_6801:
[----:B------:R-:W-:Y:S05]  /*5a50*/  BSYNC.RECONVERGENT B0 ;  /* 0x0000000000007941 */ /* 0x000fea0003800200 */
.L_x_6800:
[----:B------:R0:W-:Y:S01]  /*5a60*/  STG.E.U8 desc[UR36][R8.64], R4 ;  /* 0x0000000408007986 */ /* 0x0001e2000c101124 */
[----:B------:R-:W-:Y:S05]  /*5a70*/  BRA `(.L_x_6789) ;  /* 0x0000000400f07947 */ /* 0x000fea0003800000 */
.L_x_6798:
        /* <DEDUP_REMOVED lines=16> */
.L_x_6805:
[----:B------:R-:W-:-:S04]  /*5b80*/  SHF.R.U32.HI R18, RZ, 0x18, R18 ;  /* 0x00000018ff127819 */ /* 0x000fc80000011612 */
[----:B------:R-:W-:-:S04]  /*5b90*/  LOP3.LUT R3, R3, 0x80, R18, 0xf8, !PT ;  /* 0x0000008003037812 */ /* 0x000fc800078ef812 */
[----:B------:R-:W-:-:S07]  /*5ba0*/  PRMT R4, R3, 0x7610, R4 ;  /* 0x0000761003047816 */ /* 0x000fce0000000004 */
.L_x_6804:
[----:B------:R-:W-:Y:S05]  /*5bb0*/  BSYNC.RECONVERGENT B0 ;  /* 0x0000000000007941 */ /* 0x000fea0003800200 */
.L_x_6803:
[----:B------:R0:W-:Y:S01]  /*5bc0*/  STG.E.U8 desc[UR36][R8.64], R4 ;  /* 0x0000000408007986 */ /* 0x0001e2000c101124 */
[----:B------:R-:W-:Y:S05]  /*5bd0*/  BRA `(.L_x_6789) ;  /* 0x0000000400987947 */ /* 0x000fea0003800000 */
.L_x_6797:
        /* <DEDUP_REMOVED lines=21> */
.L_x_6807:
[----:B------:R-:W0:Y:S02]  /*5d30*/  F2I.U64.TRUNC R18, R18 ;  /* 0x0000001200127311 */ /* 0x000e24000020d800 */
[----:B0-----:R0:W-:Y:S01]  /*5d40*/  STG.E.64 desc[UR36][R8.64], R18 ;  /* 0x0000001208007986 */ /* 0x0011e2000c101b24 */
[----:B------:R-:W-:Y:S05]  /*5d50*/  BRA `(.L_x_6789) ;  /* 0x0000000400387947 */ /* 0x000fea0003800000 */
.L_x_6806:
[----:B------:R-:W0:Y:S02]  /*5d60*/  F2I.FTZ.U32.TRUNC.NTZ R3, R18 ;  /* 0x0000001200037305 */ /* 0x000e24000021f000 */
[----:B0-----:R0:W-:Y:S01]  /*5d70*/  STG.E desc[UR36][R8.64], R3 ;  /* 0x0000000308007986 */ /* 0x0011e2000c101924 */
[----:B------:R-:W-:Y:S05]  /*5d80*/  BRA `(.L_x_6789) ;  /* 0x00000004002c7947 */ /* 0x000fea0003800000 */
.L_x_6796:
        /* <DEDUP_REMOVED lines=10> */
.L_x_6809:
[----:B------:R-:W-:Y:S01]  /*5e30*/  FMUL.FTZ R4, R18, 1 ;  /* 0x3f80000012047820 */ /* 0x000fe20000410000 */
[----:B------:R-:W-:-:S05]  /*5e40*/  CS2R R6, SRZ ;  /* 0x0000000000067805 */ /* 0x000fca000001ff00 */
[----:B------:R-:W0:Y:S02]  /*5e50*/  F2F.F64.F32 R4, R4 ;  /* 0x0000000400047310 */ /* 0x000e240000201800 */
[----:B0-----:R3:W-:Y:S01]  /*5e60*/  STG.E.128 desc[UR36][R8.64], R4 ;  /* 0x0000000408007986 */ /* 0x0017e2000c101d24 */
[----:B------:R-:W-:Y:S05]  /*5e70*/  BRA `(.L_x_6789) ;  /* 0x0000000000f07947 */ /* 0x000fea0003800000 */
.L_x_6808:
[----:B------:R-:W-:-:S13]  /*5e80*/  ISETP.NE.AND P0, PT, R0, 0xf, PT ;  /* 0x0000000f0000780c */ /* 0x000fda0003f05270 */
[----:B------:R-:W-:Y:S05]  /*5e90*/  @!P0 BRA `(.L_x_6810) ;  /* 0x0000000000e08947 */ /* 0x000fea0003800000 */
[----:B------:R-:W-:-:S13]  /*5ea0*/  ISETP.NE.AND P0, PT, R0, 0x17, PT ;  /* 0x000000170000780c */ /* 0x000fda0003f05270 */
[----:B------:R-:W-:Y:S05]  /*5eb0*/  @!P0 BRA `(.L_x_6811) ;  /* 0x00000000008c8947 */ /* 0x000fea0003800000 */
[----:B------:R-:W-:-:S13]  /*5ec0*/  ISETP.NE.AND P0, PT, R0, 0x18, PT ;  /* 0x000000180000780c */ /* 0x000fda0003f05270 */
[----:B------:R-:W-:Y:S05]  /*5ed0*/  @!P0 BRA `(.L_x_6812) ;  /* 0x0000000000448947 */ /* 0x000fea0003800000 */
.L_x_6788:
        /* <DEDUP_REMOVED lines=16> */
.L_x_6813:
[----:B------:R-:W-:Y:S05]  /*5fe0*/  BRA `(.L_x_6789) ;  /* 0x0000000000947947 */ /* 0x000fea0003800000 */
.L_x_6812:
        /* <DEDUP_REMOVED lines=12> */
.L_x_6815:
[----:B------:R-:W-:Y:S05]  /*60b0*/  BSYNC.RECONVERGENT B0 ;  /* 0x0000000000007941 */ /* 0x000fea0003800200 */
.L_x_6814:
[----:B------:R-:W-:-:S05]  /*60c0*/  LOP3.LUT R3, R0, 0x80, R5, 0xf8, !PT ;  /* 0x0000008000037812 */ /* 0x000fca00078ef805 */
[----:B------:R1:W-:Y:S01]  /*60d0*/  STG.E.U8 desc[UR36][R8.64], R3 ;  /* 0x0000000308007986 */ /* 0x0003e2000c101124 */
[----:B------:R-:W-:Y:S05]  /*60e0*/  BRA `(.L_x_6789) ;  /* 0x0000000000547947 */ /* 0x000fea0003800000 */
.L_x_6811:
        /* <DEDUP_REMOVED lines=11> */
.L_x_6817:
[----:B------:R-:W-:Y:S01]  /*61a0*/  IMAD.MOV.U32 R0, RZ, RZ, 0x7f ;  /* 0x0000007fff007424 */ /* 0x000fe200078e00ff */
[----:B------:R-:W-:-:S04]  /*61b0*/  ISETP.GT.U32.AND P0, PT, R4, 0x7f800000, PT ;  /* 0x7f8000000400780c */ /* 0x000fc80003f04070 */
[----:B------:R-:W-:-:S09]  /*61c0*/  SEL R0, R0, 0x7c, P0 ;  /* 0x0000007c00007807 */ /* 0x000fd20000000000 */
.L_x_6818:
[----:B------:R-:W-:Y:S05]  /*61d0*/  BSYNC.RECONVERGENT B0 ;  /* 0x0000000000007941 */ /* 0x000fea0003800200 */
.L_x_6816:
[----:B------:R-:W-:-:S04]  /*61e0*/  SHF.R.U32.HI R3, RZ, 0x18, R18 ;  /* 0x00000018ff037819 */ /* 0x000fc80000011612 */
[----:B------:R-:W-:-:S05]  /*61f0*/  LOP3.LUT R3, R0, 0x80, R3, 0xf8, !PT ;  /* 0x0000008000037812 */ /* 0x000fca00078ef803 */
[----:B------:R2:W-:Y:S01]  /*6200*/  STG.E.U8 desc[UR36][R8.64], R3 ;  /* 0x0000000308007986 */ /* 0x0005e2000c101124 */
[----:B------:R-:W-:Y:S05]  /*6210*/  BRA `(.L_x_6789) ;  /* 0x0000000000087947 */ /* 0x000fea0003800000 */
.L_x_6810:
[----:B------:R-:W-:-:S05]  /*6220*/  F2FP.BF16.F32.PACK_AB R18, RZ, R18 ;  /* 0x00000012ff12723e */ /* 0x000fca00000010ff */
[----:B------:R0:W-:Y:S02]  /*6230*/  STG.E.U16 desc[UR36][R8.64], R18 ;  /* 0x0000001208007986 */ /* 0x0001e4000c101524 */
.L_x_6789:
        /* <DEDUP_REMOVED lines=24> */
.L_x_6822:
[----:B------:R-:W0:Y:S02]  /*63c0*/  F2I.S64.TRUNC R22, R22 ;  /* 0x0000001600167311 */ /* 0x000e24000020d900 */
[----:B0-----:R-:W-:-:S05]  /*63d0*/  IMAD.MOV.U32 R3, RZ, RZ, R22 ;  /* 0x000000ffff037224 */ /* 0x001fca00078e0016 */
[----:B------:R0:W-:Y:S01]  /*63e0*/  STG.E.U8 desc[UR36][R8.64], R3 ;  /* 0x0000000308007986 */ /* 0x0001e2000c101124 */
[----:B------:R-:W-:Y:S05]  /*63f0*/  BRA `(.L_x_6824) ;  /* 0x0000000c00287947 */ /* 0x000fea0003800000 */
.L_x_6821:
        /* <DEDUP_REMOVED lines=9> */
.L_x_6826:
[----:B------:R-:W0:Y:S02]  /*6490*/  F2I.FTZ.TRUNC.NTZ R3, R22 ;  /* 0x0000001600037305 */ /* 0x000e24000021f100 */
[----:B0-----:R0:W-:Y:S01]  /*64a0*/  STG.E desc[UR36][R8.64], R3 ;  /* 0x0000000308007986 */ /* 0x0011e2000c101924 */
[----:B------:R-:W-:Y:S05]  /*64b0*/  BRA `(.L_x_6824) ;  /* 0x0000000800f87947 */ /* 0x000fea0003800000 */
.L_x_6825:
[----:B------:R-:W0:Y:S02]  /*64c0*/  F2I.FTZ.TRUNC.NTZ R3, R22 ;  /* 0x0000001600037305 */ /* 0x000e24000021f100 */
[----:B0-----:R0:W-:Y:S01]  /*64d0*/  STG.E.U16 desc[UR36][R8.64], R3 ;  /* 0x0000000308007986 */ /* 0x0011e2000c101524 */
[----:B------:R-:W-:Y:S05]  /*64e0*/  BRA `(.L_x_6824) ;  /* 0x0000000800ec7947 */ /* 0x000fea0003800000 */
.L_x_6820:
        /* <DEDUP_REMOVED lines=8> */
.L_x_6828:
[----:B------:R-:W-:-:S05]  /*6570*/  F2FP.F16.F32.PACK_AB R22, RZ, R22 ;  /* 0x00000016ff16723e */ /* 0x000fca00000000ff */
[----:B------:R0:W-:Y:S01]  /*6580*/  STG.E.U16 desc[UR36][R8.64], R22 ;  /* 0x0000001608007986 */ /* 0x0001e2000c101524 */
[----:B------:R-:W-:Y:S05]  /*6590*/  BRA `(.L_x_6824) ;  /* 0x0000000800c07947 */ /* 0x000fea0003800000 */
.L_x_6827:
        /* <DEDUP_REMOVED lines=9> */
.L_x_6830:
[----:B------:R-:W-:-:S04]  /*6630*/  F2FP.F16.F32.PACK_AB R3, RZ, R22 ;  /* 0x00000016ff03723e */ /* 0x000fc800000000ff */
[----:B------:R-:W-:-:S05]  /*6640*/  PRMT R3, R3, 0x5410, RZ ;  /* 0x0000541003037816 */ /* 0x000fca00000000ff */
[----:B------:R0:W-:Y:S01]  /*6650*/  STG.E desc[UR36][R8.64], R3 ;  /* 0x0000000308007986 */ /* 0x0001e2000c101924 */
[----:B------:R-:W-:Y:S05]  /*6660*/  BRA `(.L_x_6824) ;  /* 0x00000008008c7947 */ /* 0x000fea0003800000 */
.L_x_6829:
[----:B------:R-:W-:-:S06]  /*6670*/  FMUL.FTZ R4, R22, 1 ;  /* 0x3f80000016047820 */ /* 0x000fcc0000410000 */
[----:B------:R-:W0:Y:S02]  /*6680*/  F2F.F64.F32 R4, R4 ;  /* 0x0000000400047310 */ /* 0x000e240000201800 */
[----:B0-----:R0:W-:Y:S01]  /*6690*/  STG.E.64 desc[UR36][R8.64], R4 ;  /* 0x0000000408007986 */ /* 0x0011e2000c101b24 */
[----:B------:R-:W-:Y:S05]  /*66a0*/  BRA `(.L_x_6824) ;  /* 0x00000008007c7947 */ /* 0x000fea0003800000 */
.L_x_6819:
        /* <DEDUP_REMOVED lines=13> */
.L_x_6834:
        /* <DEDUP_REMOVED lines=16> */
.L_x_6837:
[----:B------:R-:W-:-:S04]  /*6880*/  SHF.R.U32.HI R22, RZ, 0x18, R22 ;  /* 0x00000018ff167819 */ /* 0x000fc80000011616 */
[----:B------:R-:W-:-:S04]  /*6890*/  LOP3.LUT R3, R3, 0x80, R22, 0xf8, !PT ;  /* 0x0000008003037812 */ /* 0x000fc800078ef816 */
[----:B------:R-:W-:-:S07]  /*68a0*/  PRMT R4, R3, 0x7610, R4 ;  /* 0x0000761003047816 */ /* 0x000fce0000000004 */
.L_x_6836:
[----:B------:R-:W-:Y:S05]  /*68b0*/  BSYNC.RECONVERGENT B0 ;  /* 0x0000000000007941 */ /* 0x000fea0003800200 */
.L_x_6835:
[----:B------:R0:W-:Y:S01]  /*68c0*/  STG.E.U8 desc[UR36][R8.64], R4 ;  /* 0x0000000408007986 */ /* 0x0001e2000c101124 */
[----:B------:R-:W-:Y:S05]  /*68d0*/  BRA `(.L_x_6824) ;  /* 0x0000000400f07947 */ /* 0x000fea0003800000 */
.L_x_6833:
        /* <DEDUP_REMOVED lines=16> */
.L_x_6840:
[----:B------:R-:W-:-:S04]  /*69e0*/  SHF.R.U32.HI R22, RZ, 0x18, R22 ;  /* 0x00000018ff167819 */ /* 0x000fc80000011616 */
[----:B------:R-:W-:-:S04]  /*69f0*/  LOP3.LUT R3, R3, 0x80, R22, 0xf8, !PT ;  /* 0x0000008003037812 */ /* 0x000fc800078ef816 */
[----:B------:R-:W-:-:S07]  /*6a00*/  PRMT R4, R3, 0x7610, R4 ;  /* 0x0000761003047816 */ /* 0x000fce0000000004 */
.L_x_6839:
[----:B------:R-:W-:Y:S05]  /*6a10*/  BSYNC.RECONVERGENT B0 ;  /* 0x0000000000007941 */ /* 0x000fea0003800200 */
.L_x_6838:
[----:B------:R0:W-:Y:S01]  /*6a20*/  STG.E.U8 desc[UR36][R8.64], R4 ;  /* 0x0000000408007986 */ /* 0x0001e2000c101124 */
[----:B------:R-:W-:Y:S05]  /*6a30*/  BRA `(.L_x_6824) ;  /* 0x0000000400987947 */ /* 0x000fea0003800000 */
.L_x_6832:
        /* <DEDUP_REMOVED lines=21> */
.L_x_6842:
[----:B------:R-:W0:Y:S02]  /*6b90*/  F2I.U64.TRUNC R22, R22 ;  /* 0x0000001600167311 */ /* 0x000e24000020d800 */
[----:B0-----:R0:W-:Y:S01]  /*6ba0*/  STG.E.64 desc[UR36][R8.64], R22 ;  /* 0x0000001608007986 */ /* 0x0011e2000c101b24 */
[----:B------:R-:W-:Y:S05]  /*6bb0*/  BRA `(.L_x_6824) ;  /* 0x0000000400387947 */ /* 0x000fea0003800000 */
.L_x_6841:
[----:B------:R-:W0:Y:S02]  /*6bc0*/  F2I.FTZ.U32.TRUNC.NTZ R3, R22 ;  /* 0x0000001600037305 */ /* 0x000e24000021f000 */
[----:B0-----:R0:W-:Y:S01]  /*6bd0*/  STG.E desc[UR36][R8.64], R3 ;  /* 0x0000000308007986 */ /* 0x0011e2000c101924 */
[----:B------:R-:W-:Y:S05]  /*6be0*/  BRA `(.L_x_6824) ;  /* 0x00000004002c7947 */ /* 0x000fea0003800000 */
.L_x_6831:
        /* <DEDUP_REMOVED lines=10> */
.L_x_6844:
[----:B------:R-:W-:Y:S01]  /*6c90*/  FMUL.FTZ R4, R22, 1 ;  /* 0x3f80000016047820 */ /* 0x000fe20000410000 */
[----:B------:R-:W-:-:S05]  /*6ca0*/  CS2R R6, SRZ ;  /* 0x0000000000067805 */ /* 0x000fca000001ff00 */
[----:B------:R-:W0:Y:S02]  /*6cb0*/  F2F.F64.F32 R4, R4 ;  /* 0x0000000400047310 */ /* 0x000e240000201800 */
[----:B0-----:R3:W-:Y:S01]  /*6cc0*/  STG.E.128 desc[UR36][R8.64], R4 ;  /* 0x0000000408007986 */ /* 0x0017e2000c101d24 */
[----:B------:R-:W-:Y:S05]  /*6cd0*/  BRA `(.L_x_6824) ;  /* 0x0000000000f07947 */ /* 0x000fea0003800000 */
.L_x_6843:
[----:B------:R-:W-:-:S13]  /*6ce0*/  ISETP.NE.AND P0, PT, R0, 0xf, PT ;  /* 0x0000000f0000780c */ /* 0x000fda0003f05270 */
[----:B------:R-:W-:Y:S05]  /*6cf0*/  @!P0 BRA `(.L_x_6845) ;  /* 0x0000000000e08947 */ /* 0x000fea0003800000 */
[----:B------:R-:W-:-:S13]  /*6d00*/  ISETP.NE.AND P0, PT, R0, 0x17, PT ;  /* 0x000000170000780c */ /* 0x000fda0003f05270 */
[----:B------:R-:W-:Y:S05]  /*6d10*/  @!P0 BRA `(.L_x_6846) ;  /* 0x00000000008c8947 */ /* 0x000fea0003800000 */
[----:B------:R-:W-:-:S13]  /*6d20*/  ISETP.NE.AND P0, PT, R0, 0x18, PT ;  /* 0x000000180000780c */ /* 0x000fda0003f05270 */
[----:B------:R-:W-:Y:S05]  /*6d30*/  @!P0 BRA `(.L_x_6847) ;  /* 0x0000000000448947 */ /* 0x000fea0003800000 */
.L_x_6823:
        /* <DEDUP_REMOVED lines=16> */
.L_x_6848:
[----:B------:R-:W-:Y:S05]  /*6e40*/  BRA `(.L_x_6824) ;  /* 0x0000000000947947 */ /* 0x000fea0003800000 */
.L_x_6847:
        /* <DEDUP_REMOVED lines=12> */
.L_x_6850:
[----:B------:R-:W-:Y:S05]  /*6f10*/  BSYNC.RECONVERGENT B0 ;  /* 0x0000000000007941 */ /* 0x000fea0003800200 */
.L_x_6849:
[----:B------:R-:W-:-:S05]  /*6f20*/  LOP3.LUT R3, R0, 0x80, R5, 0xf8, !PT ;  /* 0x0000008000037812 */ /* 0x000fca00078ef805 */
[----:B------:R2:W-:Y:S01]  /*6f30*/  STG.E.U8 desc[UR36][R8.64], R3 ;  /* 0x0000000308007986 */ /* 0x0005e2000c101124 */
[----:B------:R-:W-:Y:S05]  /*6f40*/  BRA `(.L_x_6824) ;  /* 0x0000000000547947 */ /* 0x000fea0003800000 */
.L_x_6846:
        /* <DEDUP_REMOVED lines=11> */
.L_x_6852:
[----:B------:R-:W-:Y:S01]  /*7000*/  IMAD.MOV.U32 R0, RZ, RZ, 0x7f ;  /* 0x0000007fff007424 */ /* 0x000fe200078e00ff */
[----:B------:R-:W-:-:S04]  /*7010*/  ISETP.GT.U32.AND P0, PT, R4, 0x7f800000, PT ;  /* 0x7f8000000400780c */ /* 0x000fc80003f04070 */
[----:B------:R-:W-:-:S09]  /*7020*/  SEL R0, R0, 0x7c, P0 ;  /* 0x0000007c00007807 */ /* 0x000fd20000000000 */
.L_x_6853:
[----:B------:R-:W-:Y:S05]  /*7030*/  BSYNC.RECONVERGENT B0 ;  /* 0x0000000000007941 */ /* 0x000fea0003800200 */
.L_x_6851:
[----:B------:R-:W-:-:S04]  /*7040*/  SHF.R.U32.HI R3, RZ, 0x18, R22 ;  /* 0x00000018ff037819 */ /* 0x000fc80000011616 */
[----:B------:R-:W-:-:S05]  /*7050*/  LOP3.LUT R3, R0, 0x80, R3, 0xf8, !PT ;  /* 0x0000008000037812 */ /* 0x000fca00078ef803 */
[----:B------:R1:W-:Y:S01]  /*7060*/  STG.E.U8 desc[UR36][R8.64], R3 ;  /* 0x0000000308007986 */ /* 0x0003e2000c101124 */
[----:B------:R-:W-:Y:S05]  /*7070*/  BRA `(.L_x_6824) ;  /* 0x0000000000087947 */ /* 0x000fea0003800000 */
.L_x_6845:
[----:B------:R-:W-:-:S05]  /*7080*/  F2FP.BF16.F32.PACK_AB R22, RZ, R22 ;  /* 0x00000016ff16723e */ /* 0x000fca00000010ff */
[----:B------:R0:W-:Y:S02]  /*7090*/  STG.E.U16 desc[UR36][R8.64], R22 ;  /* 0x0000001608007986 */ /* 0x0001e4000c101524 */
.L_x_6824:
[----:B------:R-:W-:-:S07]  /*70a0*/  VIADD R25, R25, 0x80 ;  /* 0x0000008019197836 */ /* 0x000fce0000000000 */
.L_x_6783:
[----:B------:R-:W-:Y:S05]  /*70b0*/  BSYNC.RECONVERGENT B6 ;  /* 0x0000000000067941 */ /* 0x000fea0003800200 */
.L_x_6782:
[----:B------:R-:W-:-:S13]  /*70c0*/  ISETP.GE.AND P0, PT, R25, R17, PT ;  /* 0x000000111900720c */ /* 0x000fda0003f06270 */
[----:B------:R-:W-:Y:S05]  /*70d0*/  @P0 EXIT ;  /* 0x000000000000094d */ /* 0x000fea0003800000 */
[----:B0-234-:R-:W0:Y:S01]  /*70e0*/  LDC.64 R4, c[0x0][0x3a0] ;  /* 0x0000e800ff047b82 */ /* 0x01de220000000a00 */
        /* <DEDUP_REMOVED lines=19> */
.L_x_6857:
[----:B------:R-:W0:Y:S02]  /*7220*/  F2I.S64.TRUNC R24, R24 ;  /* 0x0000001800187311 */ /* 0x000e24000020d900 */
[----:B0-----:R-:W-:-:S05]  /*7230*/  IMAD.MOV.U32 R5, RZ, RZ, R24 ;  /* 0x000000ffff057224 */ /* 0x001fca00078e0018 */
[----:B------:R-:W-:Y:S01]  /*7240*/  STG.E.U8 desc[UR36][R2.64], R5 ;  /* 0x0000000502007986 */ /* 0x000fe2000c101124 */
[----:B------:R-:W-:Y:S05]  /*7250*/  EXIT ;  /* 0x000000000000794d */ /* 0x000fea0003800000 */
.L_x_6856:
        /* <DEDUP_REMOVED lines=9> */
.L_x_6860:
[----:B------:R-:W0:Y:S02]  /*72f0*/  F2I.FTZ.TRUNC.NTZ R5, R24 ;  /* 0x0000001800057305 */ /* 0x000e24000021f100 */
[----:B0-----:R-:W-:Y:S01]  /*7300*/  STG.E desc[UR36][R2.64], R5 ;  /* 0x0000000502007986 */ /* 0x001fe2000c101924 */
[----:B------:R-:W-:Y:S05]  /*7310*/  EXIT ;  /* 0x000000000000794d */ /* 0x000fea0003800000 */
.L_x_6859:
[----:B------:R-:W0:Y:S02]  /*7320*/  F2I.FTZ.TRUNC.NTZ R5, R24 ;  /* 0x0000001800057305 */ /* 0x000e24000021f100 */
[----:B0-----:R-:W-:Y:S01]  /*7330*/  STG.E.U16 desc[UR36][R2.64], R5 ;  /* 0x0000000502007986 */ /* 0x001fe2000c101524 */
[----:B------:R-:W-:Y:S05]  /*7340*/  EXIT ;  /* 0x000000000000794d */ /* 0x000fea0003800000 */
.L_x_6855:
        /* <DEDUP_REMOVED lines=8> */
.L_x_6862:
[----:B------:R-:W-:-:S05]  /*73d0*/  F2FP.F16.F32.PACK_AB R24, RZ, R24 ;  /* 0x00000018ff18723e */ /* 0x000fca00000000ff */
[----:B------:R-:W-:Y:S01]  /*73e0*/  STG.E.U16 desc[UR36][R2.64], R24 ;  /* 0x0000001802007986 */ /* 0x000fe2000c101524 */
[----:B------:R-:W-:Y:S05]  /*73f0*/  EXIT ;  /* 0x000000000000794d */ /* 0x000fea0003800000 */
.L_x_6861:
        /* <DEDUP_REMOVED lines=9> */
.L_x_6864:
[----:B------:R-:W-:-:S04]  /*7490*/  F2FP.F16.F32.PACK_AB R5, RZ, R24 ;  /* 0x00000018ff05723e */ /* 0x000fc800000000ff */
[----:B------:R-:W-:-:S05]  /*74a0*/  PRMT R5, R5, 0x5410, RZ ;  /* 0x0000541005057816 */ /* 0x000fca00000000ff */
[----:B------:R-:W-:Y:S01]  /*74b0*/  STG.E desc[UR36][R2.64], R5 ;  /* 0x0000000502007986 */ /* 0x000fe2000c101924 */
[----:B------:R-:W-:Y:S05]  /*74c0*/  EXIT ;  /* 0x000000000000794d */ /* 0x000fea0003800000 */
.L_x_6863:
[----:B------:R-:W-:-:S06]  /*74d0*/  FMUL.FTZ R4, R24, 1 ;  /* 0x3f80000018047820 */ /* 0x000fcc0000410000 */
[----:B------:R-:W0:Y:S02]  /*74e0*/  F2F.F64.F32 R4, R4 ;  /* 0x0000000400047310 */ /* 0x000e240000201800 */
[----:B0-----:R-:W-:Y:S01]  /*74f0*/  STG.E.64 desc[UR36][R2.64], R4 ;  /* 0x0000000402007986 */ /* 0x001fe2000c101b24 */
[----:B------:R-:W-:Y:S05]  /*7500*/  EXIT ;  /* 0x000000000000794d */ /* 0x000fea0003800000 */
.L_x_6854:
        /* <DEDUP_REMOVED lines=13> */
.L_x_6868:
        /* <DEDUP_REMOVED lines=16> */
.L_x_6871:
[----:B------:R-:W-:-:S04]  /*76e0*/  SHF.R.U32.HI R24, RZ, 0x18, R24 ;  /* 0x00000018ff187819 */ /* 0x000fc80000011618 */
[----:B------:R-:W-:-:S04]  /*76f0*/  LOP3.LUT R5, R5, 0x80, R24, 0xf8, !PT ;  /* 0x0000008005057812 */ /* 0x000fc800078ef818 */
[----:B------:R-:W-:-:S07]  /*7700*/  PRMT R0, R5, 0x7610, R0 ;  /* 0x0000761005007816 */ /* 0x000fce0000000000 */
.L_x_6870:
[----:B------:R-:W-:Y:S05]  /*7710*/  BSYNC.RECONVERGENT B0 ;  /* 0x0000000000007941 */ /* 0x000fea0003800200 */
.L_x_6869:
[----:B------:R-:W-:Y:S01]  /*7720*/  STG.E.U8 desc[UR36][R2.64], R0 ;  /* 0x0000000002007986 */ /* 0x000fe2000c101124 */
[----:B------:R-:W-:Y:S05]  /*7730*/  EXIT ;  /* 0x000000000000794d */ /* 0x000fea0003800000 */
.L_x_6867:
        /* <DEDUP_REMOVED lines=16> */
.L_x_6874:
[----:B------:R-:W-:-:S04]  /*7840*/  SHF.R.U32.HI R24, RZ, 0x18, R24 ;  /* 0x00000018ff187819 */ /* 0x000fc80000011618 */
[----:B------:R-:W-:-:S04]  /*7850*/  LOP3.LUT R5, R5, 0x80, R24, 0xf8, !PT ;  /* 0x0000008005057812 */ /* 0x000fc800078ef818 */
[----:B------:R-:W-:-:S07]  /*7860*/  PRMT R0, R5, 0x7610, R0 ;  /* 0x0000761005007816 */ /* 0x000fce0000000000 */
.L_x_6873:
[----:B------:R-:W-:Y:S05]  /*7870*/  BSYNC.RECONVERGENT B0 ;  /* 0x0000000000007941 */ /* 0x000fea0003800200 */
.L_x_6872:
[----:B------:R-:W-:Y:S01]  /*7880*/  STG.E.U8 desc[UR36][R2.64], R0 ;  /* 0x0000000002007986 */ /* 0x000fe2000c101124 */
[----:B------:R-:W-:Y:S05]  /*7890*/  EXIT ;  /* 0x000000000000794d */ /* 0x000fea0003800000 */
.L_x_6866:
        /* <DEDUP_REMOVED lines=21> */
.L_x_6876:
[----:B------:R-:W0:Y:S02]  /*79f0*/  F2I.U64.TRUNC R24, R24 ;  /* 0x0000001800187311 */ /* 0x000e24000020d800 */
[----:B0-----:R-:W-:Y:S01]  /*7a00*/  STG.E.64 desc[UR36][R2.64], R24 ;  /* 0x0000001802007986 */ /* 0x001fe2000c101b24 */
[----:B------:R-:W-:Y:S05]  /*7a10*/  EXIT ;  /* 0x000000000000794d */ /* 0x000fea0003800000 */
.L_x_6875:
[----:B------:R-:W0:Y:S02]  /*7a20*/  F2I.FTZ.U32.TRUNC.NTZ R5, R24 ;  /* 0x0000001800057305 */ /* 0x000e24000021f000 */
[----:B0-----:R-:W-:Y:S01]  /*7a30*/  STG.E desc[UR36][R2.64], R5 ;  /* 0x0000000502007986 */ /* 0x001fe2000c101924 */
[----:B------:R-:W-:Y:S05]  /*7a40*/  EXIT ;  /* 0x000000000000794d */ /* 0x000fea0003800000 */
.L_x_6865:
        /* <DEDUP_REMOVED lines=10> */
.L_x_6878:
[----:B------:R-:W-:Y:S01]  /*7af0*/  FMUL.FTZ R4, R24, 1 ;  /* 0x3f80000018047820 */ /* 0x000fe20000410000 */
[----:B------:R-:W-:-:S05]  /*7b00*/  CS2R R6, SRZ ;  /* 0x0000000000067805 */ /* 0x000fca000001ff00 */
[----:B------:R-:W0:Y:S02]  /*7b10*/  F2F.F64.F32 R4, R4 ;  /* 0x0000000400047310 */ /* 0x000e240000201800 */
[----:B0-----:R-:W-:Y:S01]  /*7b20*/  STG.E.128 desc[UR36][R2.64], R4 ;  /* 0x0000000402007986 */ /* 0x001fe2000c101d24 */
[----:B------:R-:W-:Y:S05]  /*7b30*/  EXIT ;  /* 0x000000000000794d */ /* 0x000fea0003800000 */
.L_x_6877:
[----:B------:R-:W-:-:S13]  /*7b40*/  ISETP.NE.AND P0, PT, R0, 0xf, PT ;  /* 0x0000000f0000780c */ /* 0x000fda0003f05270 */
[----:B------:R-:W-:Y:S05]  /*7b50*/  @!P0 BRA `(.L_x_6879) ;  /* 0x0000000000e08947 */ /* 0x000fea0003800000 */
[----:B------:R-:W-:-:S13]  /*7b60*/  ISETP.NE.AND P0, PT, R0, 0x17, PT ;  /* 0x000000170000780c */ /* 0x000fda0003f05270 */
[----:B------:R-:W-:Y:S05]  /*7b70*/  @!P0 BRA `(.L_x_6880) ;  /* 0x00000000008c8947 */ /* 0x000fea0003800000 */
[----:B------:R-:W-:-:S13]  /*7b80*/  ISETP.NE.AND P0, PT, R0, 0x18, PT ;  /* 0x000000180000780c */ /* 0x000fda0003f05270 */
[----:B------:R-:W-:Y:S05]  /*7b90*/  @!P0 BRA `(.L_x_6881) ;  /* 0x0000000000448947 */ /* 0x000fea0003800000 */
.L_x_6858:
        /* <DEDUP_REMOVED lines=16> */
.L_x_6882:
[----:B------:R-:W-:Y:S05]  /*7ca0*/  EXIT ;  /* 0x000000000000794d */ /* 0x000fea0003800000 */
.L_x_6881:
        /* <DEDUP_REMOVED lines=12> */
.L_x_6884:
[----:B------:R-:W-:Y:S05]  /*7d70*/  BSYNC.RECONVERGENT B0 ;  /* 0x0000000000007941 */ /* 0x000fea0003800200 */
.L_x_6883:
[----:B------:R-:W-:-:S05]  /*7d80*/  LOP3.LUT R5, R0, 0x80, R7, 0xf8, !PT ;  /* 0x0000008000057812 */ /* 0x000fca00078ef807 */
[----:B------:R-:W-:Y:S01]  /*7d90*/  STG.E.U8 desc[UR36][R2.64], R5 ;  /* 0x0000000502007986 */ /* 0x000fe2000c101124 */
[----:B------:R-:W-:Y:S05]  /*7da0*/  EXIT ;  /* 0x000000000000794d */ /* 0x000fea0003800000 */
.L_x_6880:
        /* <DEDUP_REMOVED lines=11> */
.L_x_6886:
[----:B------:R-:W-:Y:S01]  /*7e60*/  IMAD.MOV.U32 R0, RZ, RZ, 0x7f ;  /* 0x0000007fff007424 */ /* 0x000fe200078e00ff */
[----:B------:R-:W-:-:S04]  /*7e70*/  ISETP.GT.U32.AND P0, PT, R4, 0x7f800000, PT ;  /* 0x7f8000000400780c */ /* 0x000fc80003f04070 */
[----:B------:R-:W-:-:S09]  /*7e80*/  SEL R0, R0, 0x7c, P0 ;  /* 0x0000007c00007807 */ /* 0x000fd20000000000 */
.L_x_6887:
[----:B------:R-:W-:Y:S05]  /*7e90*/  BSYNC.RECONVERGENT B0 ;  /* 0x0000000000007941 */ /* 0x000fea0003800200 */
.L_x_6885:
[----:B------:R-:W-:-:S04]  /*7ea0*/  SHF.R.U32.HI R5, RZ, 0x18, R24 ;  /* 0x00000018ff057819 */ /* 0x000fc80000011618 */
[----:B------:R-:W-:-:S05]  /*7eb0*/  LOP3.LUT R5, R0, 0x80, R5, 0xf8, !PT ;  /* 0x0000008000057812 */ /* 0x000fca00078ef805 */
[----:B------:R-:W-:Y:S01]  /*7ec0*/  STG.E.U8 desc[UR36][R2.64], R5 ;  /* 0x0000000502007986 */ /* 0x000fe2000c101124 */
[----:B------:R-:W-:Y:S05]  /*7ed0*/  EXIT ;  /* 0x000000000000794d */ /* 0x000fea0003800000 */
.L_x_6879:
[----:B------:R-:W-:-:S05]  /*7ee0*/  F2FP.BF16.F32.PACK_AB R24, RZ, R24 ;  /* 0x00000018ff18723e */ /* 0x000fca00000010ff */
[----:B------:R-:W-:Y:S01]  /*7ef0*/  STG.E.U16 desc[UR36][R2.64], R24 ;  /* 0x0000001802007986 */ /* 0x000fe2000c101524 */
[----:B------:R-:W-:Y:S05]  /*7f00*/  EXIT ;  /* 0x000000000000794d */ /* 0x000fea0003800000 */
.L_x_6888:
        /* <DEDUP_REMOVED lines=15> */
.L_x_7982:


//--------------------- .text._ZN2at6native18elementwise_kernelILi128ELi2EZNS0_22gpu_kernel_impl_nocastIZZZNS0_60_GLOBAL__N__171e0b9f_22_ActivationEluKernel_cu_9e10b42f_306110elu_kernelERNS_18TensorIteratorBaseERKN3c106ScalarES9_S9_ENKUlvE_clEvENKUlvE0_clEvEUlfE_EEvS5_RKT_EUliE_EEviT1_ --------------------------
	.section	.text._ZN2at6native18elementwise_kernelILi128ELi2EZNS0_22gpu_kernel_impl_nocastIZZZNS0_60_GLOBAL__N__171e0b9f_22_ActivationEluKernel_cu_9e10b42f_306110elu_kernelERNS_18TensorIteratorBaseERKN3c106ScalarES9_S9_ENKUlvE_clEvENKUlvE0_clEvEUlfE_EEvS5_RKT_EUliE_EEviT1_,"ax",@progbits
	.align	128
        .global         _ZN2at6native18elementwise_kernelILi128ELi2EZNS0_22gpu_kernel_impl_nocastIZZZNS0_60_GLOBAL__N__171e0b9f_22_ActivationEluKernel_cu_9e10b42f_306110elu_kernelERNS_18TensorIteratorBaseERKN3c106ScalarES9_S9_ENKUlvE_clEvENKUlvE0_clEvEUlfE_EEvS5_RKT_EUliE_EEviT1_
        .type           _ZN2at6native18elementwise_kernelILi128ELi2EZNS0_22gpu_kernel_impl_nocastIZZZNS0_60_GLOBAL__N__171e0b9f_22_ActivationEluKernel_cu_9e10b42f_306110elu_kernelERNS_18TensorIteratorBaseERKN3c106ScalarES9_S9_ENKUlvE_clEvENKUlvE0_clEvEUlfE_EEvS5_RKT_EUliE_EEviT1_,@function
        .size           _ZN2at6native18elementwise_kernelILi128ELi2EZNS0_22gpu_kernel_impl_nocastIZZZNS0_60_GLOBAL__N__171e0b9f_22_ActivationEluKernel_cu_9e10b42f_306110elu_kernelERNS_18TensorIteratorBaseERKN3c106ScalarES9_S9_ENKUlvE_clEvENKUlvE0_clEvEUlfE_EEvS5_RKT_EUliE_EEviT1_,(.L_x_7983 - _ZN2at6native18elementwise_kernelILi128ELi2EZNS0_22gpu_kernel_impl_nocastIZZZNS0_60_GLOBAL__N__171e0b9f_22_ActivationEluKernel_cu_9e10b42f_306110elu_kernelERNS_18TensorIteratorBaseERKN3c106ScalarES9_S9_ENKUlvE_clEvENKUlvE0_clEvEUlfE_EEvS5_RKT_EUliE_EEviT1_)
        .other          _ZN2at6native18elementwise_kernelILi128ELi2EZNS0_22gpu_kernel_impl_nocastIZZZNS0_60_GLOBAL__N__171e0b9f_22_ActivationEluKernel_cu_9e10b42f_306110elu_kernelERNS_18TensorIteratorBaseERKN3c106ScalarES9_S9_ENKUlvE_clEvENKUlvE0_clEvEUlfE_EEvS5_RKT_EUliE_EEviT1_,@"STO_CUDA_ENTRY STV_DEFAULT"
_ZN2at6native18elementwise_kernelILi128ELi2EZNS0_22gpu_kernel_impl_nocastIZZZNS0_60_GLOBAL__N__171e0b9f_22_ActivationEluKernel_cu_9e10b42f_306110elu_kernelERNS_18TensorIteratorBaseERKN3c106ScalarES9_S9_ENKUlvE_clEvENKUlvE0_clEvEUlfE_EEvS5_RKT_EUliE_EEviT1_:
.text._ZN2at6native18elementwise_kernelILi128ELi2EZNS0_22gpu_kernel_impl_nocastIZZZNS0_60_GLOBAL__N__171e0b9f_22_ActivationEluKernel_cu_9e10b42f_306110elu_kernelERNS_18TensorIteratorBaseERKN3c106ScalarES9_S9_ENKUlvE_clEvENKUlvE0_clEvEUlfE_EEvS5_RKT_EUliE_EEviT1_:
        /* <DEDUP_REMOVED lines=10> */
[----:B------:R-:W-:Y:S01]  /*00a0*/  BSSY.RECONVERGENT B0, `(.L_x_6890) ;  /* 0x000002a000007945 */ /* 0x000fe20003800200 */
[----:B0-----:R-:W-:-:S13]  /*00b0*/  ISETP.GE.AND P0, PT, R3, UR4, PT ;  /* 0x0000000403007c0c */ /* 0x001fda000bf06270 */
[----:B------:R-:W-:Y:S05]  /*00c0*/  @P0 BRA `(.L_x_6891) ;  /* 0x00000000009c0947 */ /* 0x000fea0003800000 */
[----:B------:R-:W0:Y:S02]  /*00d0*/  LDC.64 R4, c[0x0][0x588] ;  /* 0x00016200ff047b82 */ /* 0x000e240000000a00 */
[----:B0-----:R-:W2:Y:S02]  /*00e0*/  LDG.E R4, desc[UR6][R4.64] ;  /* 0x0000000604047981 */ /* 0x001ea4000c1e1900 */
[----:B--2---:R-:W-:-:S13]  /*00f0*/  FSETP.GT.FTZ.AND P0, PT, R4, RZ, PT ;  /* 0x000000ff0400720b */ /* 0x004fda0003f14000 */
        /* <DEDUP_REMOVED lines=31> */
.L_x_6892:
[----:B------:R-:W0:Y:S02]  /*02f0*/  LDCU UR5, c[0x0][0x594] ;  /* 0x0000b280ff0577ac */ /* 0x000e240008000800 */
[----:B0-----:R-:W-:-:S07]  /*0300*/  FMUL.FTZ R7, R4, UR5 ;  /* 0x0000000504077c20 */ /* 0x001fce0008410000 */
.L_x_6893:
[----:B------:R-:W0:Y:S01]  /*0310*/  LDC.64 R4, c[0x0][0x580] ;  /* 0x00016000ff047b82 */ /* 0x000e220000000a00 */
[----:B------:R-:W-:Y:S01]  /*0320*/  IADD3 R3, PT, PT, R3, 0x80, RZ ;  /* 0x0000008003037810 */ /* 0x000fe20007ffe0ff */
[----:B0-----:R0:W-:Y:S06]  /*0330*/  STG.E desc[UR6][R4.64], R7 ;  /* 0x0000000704007986 */ /* 0x0011ec000c101906 */
.L_x_6891:
[----:B------:R-:W-:Y:S05]  /*0340*/  BSYNC.RECONVERGENT B0 ;  /* 0x0000000000007941 */ /* 0x000fea0003800200 */
.L_x_6890:
[----:B------:R-:W-:-:S13]  /*0350*/  ISETP.GE.AND P0, PT, R3, UR4, PT ;  /* 0x0000000403007c0c */ /* 0x000fda000bf06270 */
[----:B------:R-:W-:Y:S05]  /*0360*/  @P0 EXIT ;  /* 0x000000000000094d */ /* 0x000fea0003800000 */
[----:B------:R-:W1:Y:S02]  /*0370*/  LDC.64 R2, c[0x0][0x588] ;  /* 0x00016200ff027b82 */ /* 0x000e640000000a00 */
[----:B-1----:R-:W2:Y:S02]  /*0380*/  LDG.E R0, desc[UR6][R2.64] ;  /* 0x0000000602007981 */ /* 0x002ea4000c1e1900 */
[----:B--2---:R-:W-:-:S13]  /*0390*/  FSETP.GT.FTZ.AND P0, PT, R0, RZ, PT ;  /* 0x000000ff0000720b */ /* 0x004fda0003f14000 */
[----:B------:R-:W-:Y:S05]  /*03a0*/  @P0 BRA `(.L_x_6894) ;  /* 0x0000000000800947 */ /* 0x000fea0003800000 */
[----:B------:R-:W1:Y:S01]  /*03b0*/  LDCU UR4, c[0x0][0x598] ;  /* 0x0000b300ff0477ac */ /* 0x000e620008000800 */
[----:B0-----:R-:W-:Y:S02]  /*03c0*/  HFMA2 R7, -RZ, RZ, 0.83837890625, -4044 ;  /* 0x3ab5ebe6ff077431 */ /* 0x001fe400000001ff */
[----:B-1----:R-:W-:Y:S01]  /*03d0*/  FMUL.FTZ R0, R0, UR4 ;  /* 0x0000000400007c20 */ /* 0x002fe20008410000 */
[----:B------:R-:W0:Y:S03]  /*03e0*/  LDCU UR4, c[0x0][0x590] ;  /* 0x0000b200ff0477ac */ /* 0x000e260008000800 */
[C---:B------:R-:W-:Y:S01]  /*03f0*/  FMUL.FTZ R2, R0.reuse, 1.4426950216293334961 ;  /* 0x3fb8aa3b00027820 */ /* 0x040fe20000410000 */
[----:B------:R-:W-:-:S05]  /*0400*/  FSETP.GEU.FTZ.AND P0, PT, |R0|, 0.40999999642372131348, PT ;  /* 0x3ed1eb850000780b */ /* 0x000fca0003f1e200 */
[----:B------:R-:W1:Y:S02]  /*0410*/  FRND R2, R2 ;  /* 0x0000000200027307 */ /* 0x000e640000201000 */
[----:B-1----:R-:W-:Y:S02]  /*0420*/  FSEL R3, R2, RZ, P0 ;  /* 0x000000ff02037208 */ /* 0x002fe40000000000 */
[----:B------:R-:W-:Y:S02]  /*0430*/  FSETP.NEU.FTZ.AND P0, PT, R0, RZ, PT ;  /* 0x000000ff0000720b */ /* 0x000fe40003f1d000 */
[C---:B------:R-:W-:Y:S01]  /*0440*/  FSETP.NEU.FTZ.AND P1, PT, R3.reuse, 128, PT ;  /* 0x430000000300780b */ /* 0x040fe20003f3d000 */
[----:B------:R-:W-:-:S03]  /*0450*/  FFMA.FTZ R4, R3, -0.693145751953125, R0 ;  /* 0xbf31720003047823 */ /* 0x000fc60000010000 */
[C---:B------:R-:W-:Y:S01]  /*0460*/  FSEL R5, R3.reuse, 127, P1 ;  /* 0x42fe000003057808 */ /* 0x040fe20000800000 */
[----:B------:R-:W-:-:S03]  /*0470*/  FFMA.FTZ R4, R3, -1.428606765330187045e-06, R4 ;  /* 0xb5bfbe8e03047823 */ /* 0x000fc60000010004 */
[----:B------:R-:W1:Y:S01]  /*0480*/  MUFU.EX2 R6, R5 ;  /* 0x0000000500067308 */ /* 0x000e620000000800 */
[----:B------:R-:W-:Y:S01]  /*0490*/  FFMA.FTZ R3, R4, R7, 0.0083824126049876213074 ;  /* 0x3c09566304037423 */ /* 0x000fe20000010007 */
[----:B------:R-:W-:-:S03]  /*04a0*/  FSETP.GEU.FTZ.AND P2, PT, R5, -25, PT ;  /* 0xc1c800000500780b */ /* 0x000fc60003f5e000 */
[----:B------:R-:W-:-:S04]  /*04b0*/  FFMA.FTZ R3, R4, R3, 0.041667830199003219604 ;  /* 0x3d2aabe304037423 */ /* 0x000fc80000010003 */
[----:B------:R-:W-:-:S04]  /*04c0*/  FFMA.FTZ R3, R4, R3, 0.16666397452354431152 ;  /* 0x3e2aa9f604037423 */ /* 0x000fc80000010003 */
[----:B------:R-:W-:-:S04]  /*04d0*/  FFMA.FTZ R3, R4, R3, 0.49999994039535522461 ;  /* 0x3efffffe04037423 */ /* 0x000fc80000010003 */
[----:B------:R-:W-:Y:S01]  /*04e0*/  FMUL.FTZ R3, R4, R3 ;  /* 0x0000000304037220 */ /* 0x000fe20000410000 */
[----:B-1----:R-:W-:-:S03]  /*04f0*/  FADD.FTZ R2, R6, -1 ;  /* 0xbf80000006027421 */ /* 0x002fc60000010000 */
[----:B------:R-:W-:-:S04]  /*0500*/  FFMA.FTZ R3, R4, R3, R4 ;  /* 0x0000000304037223 */ /* 0x000fc80000010004 */
[----:B------:R-:W-:Y:S02]  /*0510*/  FFMA.FTZ R6, R3, R6, R2 ;  /* 0x0000000603067223 */ /* 0x000fe40000010002 */
[----:B------:R-:W1:Y:S02]  /*0520*/  LDC.64 R2, c[0x0][0x580] ;  /* 0x00016000ff027b82 */ /* 0x000e640000000a00 */
[----:B------:R-:W-:Y:S01]  /*0530*/  @!P1 FADD.FTZ R6, R6, R6 ;  /* 0x0000000606069221 */ /* 0x000fe20000010000 */
[----:B------:R-:W-:-:S04]  /*0540*/  FSETP.GT.FTZ.AND P1, PT, R5, 128, PT ;  /* 0x430000000500780b */ /* 0x000fc80003f34000 */
[----:B------:R-:W-:-:S04]  /*0550*/  FSEL R6, R6, +INF , !P1 ;  /* 0x7f80000006067808 */ /* 0x000fc80004800000 */
[----:B------:R-:W-:Y:S01]  /*0560*/  FSEL R6, R6, -1, P2 ;  /* 0xbf80000006067808 */ /* 0x000fe20001000000 */
[----:B------:R-:W-:-:S04]  /*0570*/  @!P0 FADD.FTZ R6, R0, R0 ;  /* 0x0000000000068221 */ /* 0x000fc80000010000 */
[----:B0-----:R-:W-:-:S05]  /*0580*/  FMUL.FTZ R5, R6, UR4 ;  /* 0x0000000406057c20 */ /* 0x001fca0008410000 */
[----:B-1----:R-:W-:Y:S01]  /*0590*/  STG.E desc[UR6][R2.64], R5 ;  /* 0x0000000502007986 */ /* 0x002fe2000c101906 */
[----:B------:R-:W-:Y:S05]  /*05a0*/  EXIT ;  /* 0x000000000000794d */ /* 0x000fea0003800000 */
.L_x_6894:
[----:B------:R-:W1:Y:S01]  /*05b0*/  LDC.64 R2, c[0x0][0x580] ;  /* 0x00016000ff027b82 */ /* 0x000e620000000a00 */
[----:B------:R-:W0:Y:S02]  /*05c0*/  LDCU UR4, c[0x0][0x594] ;  /* 0x0000b280ff0477ac */ /* 0x000e240008000800 */
[----:B0-----:R-:W-:-:S05]  /*05d0*/  FMUL.FTZ R5, R0, UR4 ;  /* 0x0000000400057c20 */ /* 0x001fca0008410000 */
[----:B-1----:R-:W-:Y:S01]  /*05e0*/  STG.E desc[UR6][R2.64], R5 ;  /* 0x0000000502007986 */ /* 0x002fe2000c101906 */
[----:B------:R-:W-:Y:S05]  /*05f0*/  EXIT ;  /* 0x000000000000794d */ /* 0x000fea0003800000 */
.L_x_6889:
        /* <DEDUP_REMOVED lines=305> */
.L_x_6897:
[----:B------:R-:W0:Y:S02]  /*1910*/  LDCU.64 UR8, c[0x0][0x588] ;  /* 0x0000b100ff0877ac */ /* 0x000e240008000a00 */
[----:B0-----:R-:W-:-:S04]  /*1920*/  IADD3 R6, P0, PT, R4, UR8, RZ ;  /* 0x0000000804067c10 */ /* 0x001fc8000ff1e0ff */
[----:B------:R-:W-:-:S05]  /*1930*/  IADD3.X R7, PT, PT, RZ, UR9, RZ, P0, !PT ;  /* 0x00000009ff077c10 */ /* 0x000fca00087fe4ff */
[----:B------:R-:W2:Y:S01]  /*1940*/  LDG.E R6, desc[UR6][R6.64] ;  /* 0x0000000606067981 */ /* 0x000ea2000c1e1900 */
[----:B------:R-:W-:Y:S01]  /*1950*/  BSSY.RECONVERGENT B1, `(.L_x_6898) ;  /* 0x0000022000017945 */ /* 0x000fe20003800200 */
[----:B--2---:R-:W-:-:S13]  /*1960*/  FSETP.GT.FTZ.AND P0, PT, R6, RZ, PT ;  /* 0x000000ff0600720b */ /* 0x004fda0003f14000 */
        /* <DEDUP_REMOVED lines=32> */
.L_x_6899:
[----:B------:R-:W-:Y:S05]  /*1b70*/  BSYNC.RECONVERGENT B1 ;  /* 0x0000000000017941 */ /* 0x000fea0003800200 */
.L_x_6898:
[----:B------:R-:W0:Y:S01]  /*1b80*/  LDCU.64 UR8, c[0x0][0x580] ;  /* 0x0000b000ff0877ac */ /* 0x000e220008000a00 */
[----:B------:R-:W-:Y:S02]  /*1b90*/  IADD3 R3, PT, PT, R3, 0x80, RZ ;  /* 0x0000008003037810 */ /* 0x000fe40007ffe0ff */
[----:B0-----:R-:W-:-:S04]  /*1ba0*/  IADD3 R4, P0, PT, R5, UR8, RZ ;  /* 0x0000000805047c10 */ /* 0x001fc8000ff1e0ff */
[----:B------:R-:W-:-:S05]  /*1bb0*/  IADD3.X R5, PT, PT, RZ, UR9, RZ, P0, !PT ;  /* 0x00000009ff057c10 */ /* 0x000fca00087fe4ff */
[----:B------:R0:W-:Y:S04]  /*1bc0*/  STG.E desc[UR6][R4.64], R9 ;  /* 0x0000000904007986 */ /* 0x0001e8000c101906 */
.L_x_6896:
[----:B------:R-:W-:Y:S05]  /*1bd0*/  BSYNC.RECONVERGENT B0 ;  /* 0x0000000000007941 */ /* 0x000fea0003800200 */
.L_x_6895:
        /* <DEDUP_REMOVED lines=300> */
.L_x_6900:
[----:B------:R-:W0:Y:S02]  /*2ea0*/  LDCU.128 UR8, c[0x0][0x580] ;  /* 0x0000b000ff0877ac */ /* 0x000e240008000c00 */
[----:B0-----:R-:W-:-:S04]  /*2eb0*/  IADD3 R4, P0, PT, R2, UR10, RZ ;  /* 0x0000000a02047c10 */ /* 0x001fc8000ff1e0ff */
[----:B------:R-:W-:-:S06]  /*2ec0*/  IADD3.X R5, PT, PT, RZ, UR11, RZ, P0, !PT ;  /* 0x0000000bff057c10 */ /* 0x000fcc00087fe4ff */
[----:B------:R-:W2:Y:S01]  /*2ed0*/  LDG.E R5, desc[UR6][R4.64] ;  /* 0x0000000604057981 */ /* 0x000ea2000c1e1900 */
[----:B------:R-:W-:Y:S01]  /*2ee0*/  IADD3 R2, P1, PT, R3, UR8, RZ ;  /* 0x0000000803027c10 */ /* 0x000fe2000ff3e0ff */
[----:B------:R-:W-:Y:S03]  /*2ef0*/  BSSY.RECONVERGENT B0, `(.L_x_6901) ;  /* 0x0000024000007945 */ /* 0x000fe60003800200 */
[----:B------:R-:W-:Y:S02]  /*2f00*/  IADD3.X R3, PT, PT, RZ, UR9, RZ, P1, !PT ;  /* 0x00000009ff037c10 */ /* 0x000fe40008ffe4ff */
[----:B--2---:R-:W-:-:S13]  /*2f10*/  FSETP.GT.FTZ.AND P0, PT, R5, RZ, PT ;  /* 0x000000ff0500720b */ /* 0x004fda0003f14000 */
        /* <DEDUP_REMOVED lines=31> */
.L_x_6902:
[----:B------:R-:W0:Y:S02]  /*3110*/  LDCU UR4, c[0x0][0x594] ;  /* 0x0000b280ff0477ac */ /* 0x000e240008000800 */
[----:B0-----:R-:W-:-:S07]  /*3120*/  FMUL.FTZ R5, R5, UR4 ;  /* 0x0000000405057c20 */ /* 0x001fce0008410000 */
.L_x_6903:
[----:B------:R-:W-:Y:S05]  /*3130*/  BSYNC.RECONVERGENT B0 ;  /* 0x0000000000007941 */ /* 0x000fea0003800200 */
.L_x_6901:
[----:B------:R-:W-:Y:S01]  /*3140*/  STG.E desc[UR6][R2.64], R5 ;  /* 0x0000000502007986 */ /* 0x000fe2000c101906 */
[----:B------:R-:W-:Y:S05]  /*3150*/  EXIT ;  /* 0x000000000000794d */ /* 0x000fea0003800000 */
.L_x_6904:
        /* <DEDUP_REMOVED lines=10> */
.L_x_7983:


//--------------------- .text._ZN2at6native27unrolled_elementwise_kernelIZZZNS0_60_GLOBAL__N__171e0b9f_22_ActivationEluKernel_cu_9e10b42f_306110elu_kernelERNS_18TensorIteratorBaseERKN3c106ScalarES8_S8_ENKUlvE_clEvENKUlvE0_clEvEUlfE_St5arrayIPcLm2EELi4E23TrivialOffsetCalculatorILi1EjESG_NS0_6memory15LoadWithoutCastENSH_16StoreWithoutCastEEEviT_T0_T2_T3_T4_T5_ --------------------------
	.section	.text._ZN2at6native27unrolled_elementwise_kernelIZZZNS0_60_GLOBAL__N__171e0b9f_22_ActivationEluKernel_cu_9e10b42f_306110elu_kernelERNS_18TensorIteratorBaseERKN3c106ScalarES8_S8_ENKUlvE_clEvENKUlvE0_clEvEUlfE_St5arrayIPcLm2EELi4E23TrivialOffsetCalculatorILi1EjESG_NS0_6memory15LoadWithoutCastENSH_16StoreWithoutCastEEEviT_T0_T2_T3_T4_T5_,"ax",@progbits
	.align	128
        .global         _ZN2at6native27unrolled_elementwise_kernelIZZZNS0_60_GLOBAL__N__171e0b9f_22_ActivationEluKernel_cu_9e10b42f_306110elu_kernelERNS_18TensorIteratorBaseERKN3c106ScalarES8_S8_ENKUlvE_clEvENKUlvE0_clEvEUlfE_St5arrayIPcLm2EELi4E23TrivialOffsetCalculatorILi1EjESG_NS0_6memory15LoadWithoutCastENSH_16StoreWithoutCastEEEviT_T0_T2_T3_T4_T5_
        .type           _ZN2at6native27unrolled_elementwise_kernelIZZZNS0_60_GLOBAL__N__171e0b9f_22_ActivationEluKernel_cu_9e10b42f_306110elu_kernelERNS_18TensorIteratorBaseERKN3c106ScalarES8_S8_ENKUlvE_clEvENKUlvE0_clEvEUlfE_St5arrayIPcLm2EELi4E23TrivialOffsetCalculatorILi1EjESG_NS0_6memory15LoadWithoutCastENSH_16StoreWithoutCastEEEviT_T0_T2_T3_T4_T5_,@function
        .size           _ZN2at6native27unrolled_elementwise_kernelIZZZNS0_60_GLOBAL__N__171e0b9f_22_ActivationEluKernel_cu_9e10b42f_306110elu_kernelERNS_18TensorIteratorBaseERKN3c106ScalarES8_S8_ENKUlvE_clEvENKUlvE0_clEvEUlfE_St5arrayIPcLm2EELi4E23TrivialOffsetCalculatorILi1EjESG_NS0_6memory15LoadWithoutCastENSH_16StoreWithoutCastEEEviT_T0_T2_T3_T4_T5_,(.L_x_7984 - _ZN2at6native27unrolled_elementwise_kernelIZZZNS0_60_GLOBAL__N__171e0b9f_22_ActivationEluKernel_cu_9e10b42f_306110elu_kernelERNS_18TensorIteratorBaseERKN3c106ScalarES8_S8_ENKUlvE_clEvENKUlvE0_clEvEUlfE_St5arrayIPcLm2EELi4E23TrivialOffsetCalculatorILi1EjESG_NS0_6memory15LoadWithoutCastENSH_16StoreWithoutCastEEEviT_T0_T2_T3_T4_T5_)
        .other          _ZN2at6native27unrolled_elementwise_kernelIZZZNS0_60_GLOBAL__N__171e0b9f_22_ActivationEluKernel_cu_9e10b42f_306110elu_kernelERNS_18TensorIteratorBaseERKN3c106ScalarES8_S8_ENKUlvE_clEvENKUlvE0_clEvEUlfE_St5arrayIPcLm2EELi4E23TrivialOffsetCalculatorILi1EjESG_NS0_6memory15LoadWithoutCastENSH_16StoreWithoutCastEEEviT_T0_T2_T3_T4_T5_,@"STO_CUDA_ENTRY STV_DEFAULT"
_ZN2at6native27unrolled_elementwise_kernelIZZZNS0_60_GLOBAL__N__171e0b9f_22_ActivationEluKernel_cu_9e10b42f_306110elu_kernelERNS_18TensorIteratorBaseERKN3c106ScalarES8_S8_ENKUlvE_clEvENKUlvE0_clEvEUlfE_St5arrayIPcLm2EELi4E23TrivialOffsetCalculatorILi1EjESG_NS0_6memory15LoadWithoutCastENSH_16StoreWithoutCastEEEviT_T0_T2_T3_T4_T5_:
.text._ZN2at6native27unrolled_elementwise_kernelIZZZNS0_60_GLOBAL__N__171e0b9f_22_ActivationEluKernel_cu_9e10b42f_306110elu_kernelERNS_18TensorIteratorBaseERKN3c106ScalarES8_S8_ENKUlvE_clEvENKUlvE0_clEvEUlfE_St5arrayIPcLm2EELi4E23TrivialOffsetCalculatorILi1EjESG_NS0_6memory15LoadWithoutCastENSH_16StoreWithoutCastEEEviT_T0_T2_T3_T4_T5_:
        /* <DEDUP_REMOVED lines=9> */
[----:B------:R-:W0:Y:S03]  /*0090*/  @!P0 LDC.64 R4, c[0x0][0x3a8] ;  /* 0x0000ea00ff048b82 */ /* 0x000e260000000a00 */
[----:B------:R-:W-:-:S13]  /*00a0*/  ISETP.GE.AND P1, PT, R9, R2, PT ;  /* 0x000000020900720c */ /* 0x000fda0003f26270 */
[----:B------:R-:W-:Y:S01]  /*00b0*/  @!P1 LEA R11, R0, R9, 0x9 ;  /* 0x00000009000b9211 */ /* 0x000fe200078e48ff */
[----:B------:R-:W2:Y:S01]  /*00c0*/  @!P1 LDC.64 R12, c[0x0][0x3a8] ;  /* 0x0000ea00ff0c9b82 */ /* 0x000ea20000000a00 */
[----:B------:R-:W-:-:S04]  /*00d0*/  @!P1 IADD3 R9, PT, PT, R9, 0x80, RZ ;  /* 0x0000008009099810 */ /* 0x000fc80007ffe0ff */
[----:B------:R-:W-:-:S13]  /*00e0*/  ISETP.GE.AND P3, PT, R9, R2, PT ;  /* 0x000000020900720c */ /* 0x000fda0003f66270 */
[----:B------:R-:W-:Y:S01]  /*00f0*/  @!P3 LEA R17, R0, R9, 0x9 ;  /* 0x000000090011b211 */ /* 0x000fe200078e48ff */
[----:B------:R-:W3:Y:S01]  /*0100*/  @!P3 LDC.64 R6, c[0x0][0x3a8] ;  /* 0x0000ea00ff06bb82 */ /* 0x000ee20000000a00 */
[----:B------:R-:W-:-:S04]  /*0110*/  @!P3 IADD3 R9, PT, PT, R9, 0x80, RZ ;  /* 0x000000800909b810 */ /* 0x000fc80007ffe0ff */
[----:B------:R-:W-:Y:S01]  /*0120*/  ISETP.GE.AND P2, PT, R9, R2, PT ;  /* 0x000000020900720c */ /* 0x000fe20003f46270 */
[----:B--2---:R-:W-:-:S12]  /*0130*/  @!P1 IMAD.WIDE.U32 R12, R11, 0x4, R12 ;  /* 0x000000040b0c9825 */ /* 0x004fd800078e000c */
[----:B------:R-:W2:Y:S01]  /*0140*/  @!P2 LDC.64 R14, c[0x0][0x3a8] ;  /* 0x0000ea00ff0eab82 */ /* 0x000ea20000000a00 */
[C---:B------:R-:W-:Y:S01]  /*0150*/  @!P2 LEA R9, R0.reuse, R9, 0x9 ;  /* 0x000000090009a211 */ /* 0x040fe200078e48ff */
[----:B---3--:R-:W-:Y:S01]  /*0160*/  @!P3 IMAD.WIDE.U32 R16, R17, 0x4, R6 ;  /* 0x000000041110b825 */ /* 0x008fe200078e0006 */
[----:B------:R-:W-:Y:S02]  /*0170*/  CS2R R6, SRZ ;  /* 0x0000000000067805 */ /* 0x000fe4000001ff00 */
[----:B------:R-:W-:Y:S01]  /*0180*/  @!P0 LEA R11, R0, R3, 0x9 ;  /* 0x00000003000b8211 */ /* 0x000fe200078e48ff */
[----:B--2---:R-:W-:Y:S01]  /*0190*/  @!P2 IMAD.WIDE.U32 R14, R9, 0x4, R14 ;  /* 0x00000004090ea825 */ /* 0x004fe200078e000e */
[----:B------:R-:W-:Y:S01]  /*01a0*/  CS2R R8, SRZ ;  /* 0x0000000000087805 */ /* 0x000fe2000001ff00 */
[----:B------:R-:W-:Y:S01]  /*01b0*/  BSSY.RECONVERGENT B0, `(.L_x_6905) ;  /* 0x000002b000007945 */ /* 0x000fe20003800200 */
[----:B-1----:R1:W5:Y:S04]  /*01c0*/  @!P1 LDG.E R6, desc[UR4][R12.64] ;  /* 0x000000040c069981 */ /* 0x002368000c1e1900 */
[----:B------:R1:W5:Y:S04]  /*01d0*/  @!P3 LDG.E R8, desc[UR4][R16.64] ;  /* 0x000000041008b981 */ /* 0x000368000c1e1900 */
[----:B------:R1:W5:Y:S01]  /*01e0*/  @!P2 LDG.E R7, desc[UR4][R14.64] ;  /* 0x000000040e07a981 */ /* 0x000362000c1e1900 */
[----:B0-----:R-:W-:-:S05]  /*01f0*/  @!P0 IMAD.WIDE.U32 R10, R11, 0x4, R4 ;  /* 0x000000040b0a8825 */ /* 0x001fca00078e0004 */
[----:B------:R1:W5:Y:S01]  /*0200*/  @!P0 LDG.E R9, desc[UR4][R10.64] ;  /* 0x000000040a098981 */ /* 0x000362000c1e1900 */
[C---:B------:R-:W-:Y:S02]  /*0210*/  ISETP.GE.AND P0, PT, R3.reuse, R2, PT ;  /* 0x000000020300720c */ /* 0x040fe40003f06270 */
[----:B------:R-:W-:-:S04]  /*0220*/  IADD3 R5, PT, PT, R3, 0x80, RZ ;  /* 0x0000008003057810 */ /* 0x000fc80007ffe0ff */
[----:B------:R-:W-:-:S07]  /*0230*/  ISETP.GE.AND P1, PT, R5, R2, PT ;  /* 0x000000020500720c */ /* 0x000fce0003f26270 */
[----:B-1----:R-:W-:Y:S06]  /*0240*/  @P0 BRA `(.L_x_6906) ;  /* 0x0000000000840947 */ /* 0x002fec0003800000 */
[----:B-----5:R-:W-:-:S13]  /*0250*/  FSETP.GT.FTZ.AND P2, PT, R9, RZ, PT ;  /* 0x000000ff0900720b */ /* 0x020fda0003f54000 */
        /* <DEDUP_REMOVED lines=32> */
.L_x_6906:
[----:B------:R-:W-:Y:S05]  /*0460*/  BSYNC.RECONVERGENT B0 ;  /* 0x0000000000007941 */ /* 0x000fea0003800200 */
.L_x_6905:
[----:B------:R-:W-:Y:S04]  /*0470*/  BSSY.RECONVERGENT B0, `(.L_x_6907) ;  /* 0x0000024000007945 */ /* 0x000fe80003800200 */
[----:B------:R-:W-:Y:S05]  /*0480*/  @P1 BRA `(.L_x_6908) ;  /* 0x0000000000881947 */ /* 0x000fea0003800000 */
[----:B-----5:R-:W-:-:S13]  /*0490*/  FSETP.GT.FTZ.AND P1, PT, R6, RZ, PT ;  /* 0x000000ff0600720b */ /* 0x020fda0003f34000 */
        /* <DEDUP_REMOVED lines=31> */
.L_x_6909:
[----:B------:R-:W0:Y:S02]  /*0690*/  LDCU UR6, c[0x0][0x38c] ;  /* 0x00007180ff0677ac */ /* 0x000e240008000800 */
[----:B0-----:R-:W-:-:S07]  /*06a0*/  FMUL.FTZ R6, R6, UR6 ;  /* 0x0000000606067c20 */ /* 0x001fce0008410000 */
.L_x_6908:
[----:B------:R-:W-:Y:S05]  /*06b0*/  BSYNC.RECONVERGENT B0 ;  /* 0x0000000000007941 */ /* 0x000fea0003800200 */
.L_x_6907:
[----:B-----5:R-:W-:Y:S01]  /*06c0*/  IADD3 R9, PT, PT, R3, 0x100, RZ ;  /* 0x0000010003097810 */ /* 0x020fe20007ffe0ff */
[----:B------:R-:W-:Y:S03]  /*06d0*/  BSSY.RECONVERGENT B0, `(.L_x_6910) ;  /* 0x0000025000007945 */ /* 0x000fe60003800200 */
[----:B------:R-:W-:-:S13]  /*06e0*/  ISETP.GE.AND P1, PT, R9, R2, PT ;  /* 0x000000020900720c */ /* 0x000fda0003f26270 */
[----:B------:R-:W-:Y:S05]  /*06f0*/  @P1 BRA `(.L_x_6911) ;  /* 0x0000000000881947 */ /* 0x000fea0003800000 */
        /* <DEDUP_REMOVED lines=32> */
.L_x_6912:
[----:B------:R-:W0:Y:S02]  /*0900*/  LDCU UR6, c[0x0][0x38c] ;  /* 0x00007180ff0677ac */ /* 0x000e240008000800 */
[----:B0-----:R-:W-:-:S07]  /*0910*/  FMUL.FTZ R8, R8, UR6 ;  /* 0x0000000608087c20 */ /* 0x001fce0008410000 */
.L_x_6911:
[----:B------:R-:W-:Y:S05]  /*0920*/  BSYNC.RECONVERGENT B0 ;  /* 0x0000000000007941 */ /* 0x000fea0003800200 */
.L_x_6910:
[----:B------:R-:W-:Y:S01]  /*0930*/  IADD3 R9, PT, PT, R3, 0x180, RZ ;  /* 0x0000018003097810 */ /* 0x000fe20007ffe0ff */
[----:B------:R-:W-:Y:S03]  /*0940*/  BSSY.RECONVERGENT B0, `(.L_x_6913) ;  /* 0x0000025000007945 */ /* 0x000fe60003800200 */
[----:B------:R-:W-:-:S13]  /*0950*/  ISETP.GE.AND P1, PT, R9, R2, PT ;  /* 0x000000020900720c */ /* 0x000fda0003f26270 */
[----:B------:R-:W-:Y:S05]  /*0960*/  @P1 BRA `(.L_x_6914) ;  /* 0x0000000000881947 */ /* 0x000fea0003800000 */
        /* <DEDUP_REMOVED lines=32> */
.L_x_6915:
[----:B------:R-:W0:Y:S02]  /*0b70*/  LDCU UR6, c[0x0][0x38c] ;  /* 0x00007180ff0677ac */ /* 0x000e240008000800 */
[----:B0-----:R-:W-:-:S07]  /*0b80*/  FMUL.FTZ R7, R7, UR6 ;  /* 0x0000000607077c20 */ /* 0x001fce0008410000 */
.L_x_6914:
[----:B------:R-:W-:Y:S05]  /*0b90*/  BSYNC.RECONVERGENT B0 ;  /* 0x0000000000007941 */ /* 0x000fea0003800200 */
.L_x_6913:
[----:B------:R-:W0:Y:S01]  /*0ba0*/  @!P0 LDC.64 R10, c[0x0][0x3a0] ;  /* 0x0000e800ff0a8b82 */ /* 0x000e220000000a00 */
[----:B------:R-:W-:Y:S01]  /*0bb0*/  @!P0 LEA R9, R0, R3, 0x9 ;  /* 0x0000000300098211 */ /* 0x000fe200078e48ff */
[----:B------:R-:W-:Y:S01]  /*0bc0*/  BSSY.RECONVERGENT B0, `(.L_x_6916) ;  /* 0x0000010000007945 */ /* 0x000fe20003800200 */
[----:B------:R-:W-:-:S04]  /*0bd0*/  @!P0 MOV R3, R5 ;  /* 0x0000000500038202 */ /* 0x000fc80000000f00 */
[----:B------:R-:W-:Y:S01]  /*0be0*/  ISETP.GE.AND P1, PT, R3, R2, PT ;  /* 0x000000020300720c */ /* 0x000fe20003f26270 */
[----:B0-----:R-:W-:-:S05]  /*0bf0*/  @!P0 IMAD.WIDE.U32 R10, R9, 0x4, R10 ;  /* 0x00000004090a8825 */ /* 0x001fca00078e000a */
[----:B------:R0:W-:Y:S07]  /*0c00*/  @!P0 STG.E desc[UR4][R10.64], R4 ;  /* 0x000000040a008986 */ /* 0x0001ee000c101904 */
        /* <DEDUP_REMOVED lines=11> */
.L_x_6917:
[----:B------:R-:W-:Y:S05]  /*0cc0*/  BSYNC.RECONVERGENT B0 ;  /* 0x0000000000007941 */ /* 0x000fea0003800200 */
.L_x_6916:
[----:B------:R-:W-:-:S13]  /*0cd0*/  ISETP.GE.AND P0, PT, R3, R2, PT ;  /* 0x000000020300720c */ /* 0x000fda0003f06270 */
[----:B------:R-:W-:Y:S05]  /*0ce0*/  @P0 EXIT ;  /* 0x000000000000094d */ /* 0x000fea0003800000 */
[----:B01----:R-:W0:Y:S01]  /*0cf0*/  LDC.64 R4, c[0x0][0x3a0] ;  /* 0x0000e800ff047b82 */ /* 0x003e220000000a00 */
[----:B------:R-:W-:-:S05]  /*0d00*/  LEA R3, R0, R3, 0x9 ;  /* 0x0000000300037211 */ /* 0x000fca00078e48ff */
[----:B0-----:R-:W-:-:S05]  /*0d10*/  IMAD.WIDE.U32 R2, R3, 0x4, R4 ;  /* 0x0000000403027825 */ /* 0x001fca00078e0004 */
[----:B------:R-:W-:Y:S01]  /*0d20*/  STG.E desc[UR4][R2.64], R7 ;  /* 0x0000000702007986 */ /* 0x000fe2000c101904 */
[----:B------:R-:W-:Y:S05]  /*0d30*/  EXIT ;  /* 0x000000000000794d */ /* 0x000fea0003800000 */
.L_x_6918:
        /* <DEDUP_REMOVED lines=12> */
.L_x_7984:


//--------------------- .text._ZN2at6native29vectorized_elementwise_kernelILi2EZZZNS0_60_GLOBAL__N__171e0b9f_22_ActivationEluKernel_cu_9e10b42f_306110elu_kernelERNS_18TensorIteratorBaseERKN3c106ScalarES8_S8_ENKUlvE_clEvENKUlvE0_clEvEUlfE_St5arrayIPcLm2EEEEviT0_T1_ --------------------------
	.section	.text._ZN2at6native29vectorized_elementwise_kernelILi2EZZZNS0_60_GLOBAL__N__171e0b9f_22_ActivationEluKernel_cu_9e10b42f_306110elu_kernelERNS_18TensorIteratorBaseERKN3c106ScalarES8_S8_ENKUlvE_clEvENKUlvE0_clEvEUlfE_St5arrayIPcLm2EEEEviT0_T1_,"ax",@progbits
	.align	128
        .global         _ZN2at6native29vectorized_elementwise_kernelILi2EZZZNS0_60_GLOBAL__N__171e0b9f_22_ActivationEluKernel_cu_9e10b42f_306110elu_kernelERNS_18TensorIteratorBaseERKN3c106ScalarES8_S8_ENKUlvE_clEvENKUlvE0_clEvEUlfE_St5arrayIPcLm2EEEEviT0_T1_
        .type           _ZN2at6native29vectorized_elementwise_kernelILi2EZZZNS0_60_GLOBAL__N__171e0b9f_22_ActivationEluKernel_cu_9e10b42f_306110elu_kernelERNS_18TensorIteratorBaseERKN3c106ScalarES8_S8_ENKUlvE_clEvENKUlvE0_clEvEUlfE_St5arrayIPcLm2EEEEviT0_T1_,@function
        .size           _ZN2at6native29vectorized_elementwise_kernelILi2EZZZNS0_60_GLOBAL__N__171e0b9f_22_ActivationEluKernel_cu_9e10b42f_306110elu_kernelERNS_18TensorIteratorBaseERKN3c106ScalarES8_S8_ENKUlvE_clEvENKUlvE0_clEvEUlfE_St5arrayIPcLm2EEEEviT0_T1_,(.L_x_7985 - _ZN2at6native29vectorized_elementwise_kernelILi2EZZZNS0_60_GLOBAL__N__171e0b9f_22_ActivationEluKernel_cu_9e10b42f_306110elu_kernelERNS_18TensorIteratorBaseERKN3c106ScalarES8_S8_ENKUlvE_clEvENKUlvE0_clEvEUlfE_St5arrayIPcLm2EEEEviT0_T1_)
        .other          _ZN2at6native29vectorized_elementwise_kernelILi2EZZZNS0_60_GLOBAL__N__171e0b9f_22_ActivationEluKernel_cu_9e10b42f_306110elu_kernelERNS_18TensorIteratorBaseERKN3c106ScalarES8_S8_ENKUlvE_clEvENKUlvE0_clEvEUlfE_St5arrayIPcLm2EEEEviT0_T1_,@"STO_CUDA_ENTRY STV_DEFAULT"
_ZN2at6native29vectorized_elementwise_kernelILi2EZZZNS0_60_GLOBAL__N__171e0b9f_22_ActivationEluKernel_cu_9e10b42f_306110elu_kernelERNS_18TensorIteratorBaseERKN3c106ScalarES8_S8_ENKUlvE_clEvENKUlvE0_clEvEUlfE_St5arrayIPcLm2EEEEviT0_T1_:
.text._ZN2at6native29vectorized_elementwise_kernelILi2EZZZNS0_60_GLOBAL__N__171e0b9f_22_ActivationEluKernel_cu_9e10b42f_306110elu_kernelERNS_18TensorIteratorBaseERKN3c106ScalarES8_S8_ENKUlvE_clEvENKUlvE0_clEvEUlfE_St5arrayIPcLm2EEEEviT0_T1_:
        /* <DEDUP_REMOVED lines=9> */
[----:B------:R-:W-:Y:S01]  /*0090*/  HFMA2 R14, -RZ, RZ, 0, 0 ;  /* 0x00000000ff0e7431 */ /* 0x000fe200000001ff */
[----:B0-----:R-:W-:Y:S02]  /*00a0*/  ISETP.GE.U32.AND P0, PT, R23, R0, PT ;  /* 0x000000001700720c */ /* 0x001fe40003f06070 */
[----:B------:R-:W-:-:S11]  /*00b0*/  MOV R13, R23 ;  /* 0x00000017000d7202 */ /* 0x000fd60000000f00 */
[----:B------:R-:W-:-:S04]  /*00c0*/  @!P0 IADD3 R23, PT, PT, R13, 0x80, RZ ;  /* 0x000000800d178810 */ /* 0x000fc80007ffe0ff */
[----:B------:R-:W-:-:S13]  /*00d0*/  ISETP.GE.U32.AND P6, PT, R23, R0, PT ;  /* 0x000000001700720c */ /* 0x000fda0003fc6070 */
[----:B------:R-:W-:Y:S01]  /*00e0*/  @!P6 IADD3 R3, PT, PT, R12, R23, RZ ;  /* 0x000000170c03e210 */ /* 0x000fe20007ffe0ff */
[----:B------:R-:W0:Y:S01]  /*00f0*/  @!P6 LDC.64 R28, c[0x0][0x3a8] ;  /* 0x0000ea00ff1ceb82 */ /* 0x000e220000000a00 */
[----:B------:R-:W-:-:S04]  /*0100*/  @!P6 IADD3 R23, PT, PT, R23, 0x80, RZ ;  /* 0x000000801717e810 */ /* 0x000fc80007ffe0ff */
[----:B------:R-:W-:-:S13]  /*0110*/  ISETP.GE.U32.AND P5, PT, R23, R0, PT ;  /* 0x000000001700720c */ /* 0x000fda0003fa6070 */
[----:B------:R-:W-:Y:S01]  /*0120*/  @!P5 IADD3 R5, PT, PT, R12, R23, RZ ;  /* 0x000000170c05d210 */ /* 0x000fe20007ffe0ff */
[----:B------:R-:W-:Y:S01]  /*0130*/  HFMA2 R16, -RZ, RZ, 0, 0 ;  /* 0x00000000ff107431 */ /* 0x000fe200000001ff */
[----:B------:R-:W-:Y:S01]  /*0140*/  @!P5 IADD3 R23, PT, PT, R23, 0x80, RZ ;  /* 0x000000801717d810 */ /* 0x000fe20007ffe0ff */
[----:B------:R-:W1:Y:S03]  /*0150*/  @!P5 LDC.64 R18, c[0x0][0x3a8] ;  /* 0x0000ea00ff12db82 */ /* 0x000e660000000a00 */
[----:B------:R-:W-:Y:S01]  /*0160*/  ISETP.GE.U32.AND P4, PT, R23, R0, PT ;  /* 0x000000001700720c */ /* 0x000fe20003f86070 */
[----:B0-----:R-:W-:-:S05]  /*0170*/  @!P6 IMAD.WIDE.U32 R28, R3, 0x4, R28 ;  /* 0x00000004031ce825 */ /* 0x001fca00078e001c */
[----:B------:R-:W5:Y:S07]  /*0180*/  @!P6 LDG.E R14, desc[UR4][R28.64] ;  /* 0x000000041c0ee981 */ /* 0x000f6e000c1e1900 */
[----:B------:R-:W-:Y:S01]  /*0190*/  @!P4 IADD3 R15, PT, PT, R12, R23, RZ ;  /* 0x000000170c0fc210 */ /* 0x000fe20007ffe0ff */
[----:B------:R-:W0:Y:S01]  /*01a0*/  @!P4 LDC.64 R20, c[0x0][0x3a8] ;  /* 0x0000ea00ff14cb82 */ /* 0x000e220000000a00 */
[----:B------:R-:W-:-:S04]  /*01b0*/  @!P4 IADD3 R23, PT, PT, R23, 0x80, RZ ;  /* 0x000000801717c810 */ /* 0x000fc80007ffe0ff */
[----:B------:R-:W-:-:S13]  /*01c0*/  ISETP.GE.U32.AND P3, PT, R23, R0, PT ;  /* 0x000000001700720c */ /* 0x000fda0003f66070 */
        /* <DEDUP_REMOVED lines=9> */
[----:B------:R-:W4:Y:S01]  /*0260*/  @!P1 LDC.64 R6, c[0x0][0x3a8] ;  /* 0x0000ea00ff069b82 */ /* 0x000f220000000a00 */
[----:B------:R-:W-:-:S04]  /*0270*/  @!P1 IADD3 R23, PT, PT, R23, 0x80, RZ ;  /* 0x0000008017179810 */ /* 0x000fc80007ffe0ff */
[----:B------:R-:W-:-:S13]  /*0280*/  ISETP.GE.U32.AND P6, PT, R23, R0, PT ;  /* 0x000000001700720c */ /* 0x000fda0003fc6070 */
[----:B------:R-:W1:Y:S01]  /*0290*/  @!P6 LDC.64 R2, c[0x0][0x3a8] ;  /* 0x0000ea00ff02eb82 */ /* 0x000e620000000a00 */
[----:B--2---:R-:W-:Y:S01]  /*02a0*/  @!P3 IMAD.WIDE.U32 R10, R27, 0x4, R10 ;  /* 0x000000041b0ab825 */ /* 0x004fe200078e000a */
[----:B------:R-:W-:Y:S02]  /*02b0*/  @!P6 IADD3 R27, PT, PT, R12, R23, RZ ;  /* 0x000000170c1be210 */ /* 0x000fe40007ffe0ff */
[----:B------:R-:W-:Y:S01]  /*02c0*/  CS2R R22, SRZ ;  /* 0x0000000000167805 */ /* 0x000fe2000001ff00 */
[----:B----4-:R-:W-:Y:S01]  /*02d0*/  @!P1 IMAD.WIDE.U32 R6, R17, 0x4, R6 ;  /* 0x0000000411069825 */ /* 0x010fe200078e0006 */
[----:B------:R-:W-:-:S04]  /*02e0*/  MOV R17, RZ ;  /* 0x000000ff00117202 */ /* 0x000fc80000000f00 */
[----:B------:R-:W5:Y:S01]  /*02f0*/  @!P3 LDG.E R23, desc[UR4][R10.64] ;  /* 0x000000040a17b981 */ /* 0x000f62000c1e1900 */
[----:B0-----:R-:W-:-:S04]  /*0300*/  @!P4 IMAD.WIDE.U32 R20, R15, 0x4, R20 ;  /* 0x000000040f14c825 */ /* 0x001fc800078e0014 */
[----:B---3--:R-:W-:Y:S01]  /*0310*/  @!P2 IMAD.WIDE.U32 R8, R25, 0x4, R8 ;  /* 0x000000041908a825 */ /* 0x008fe200078e0008 */
[----:B------:R-:W5:Y:S04]  /*0320*/  @!P4 LDG.E R16, desc[UR4][R20.64] ;  /* 0x000000041410c981 */ /* 0x000f68000c1e1900 */
[----:B------:R-:W5:Y:S01]  /*0330*/  @!P2 LDG.E R17, desc[UR4][R8.64] ;  /* 0x000000040811a981 */ /* 0x000f62000c1e1900 */
[----:B-1----:R-:W-:-:S05]  /*0340*/  @!P6 IMAD.WIDE.U32 R2, R27, 0x4, R2 ;  /* 0x000000041b02e825 */ /* 0x002fca00078e0002 */
[----:B------:R-:W5:Y:S01]  /*0350*/  @!P6 LDG.E R22, desc[UR4][R2.64] ;  /* 0x000000040216e981 */ /* 0x000f62000c1e1900 */
[----:B------:R-:W-:Y:S02]  /*0360*/  @!P5 IMAD.WIDE.U32 R18, R5, 0x4, R18 ;  /* 0x000000040512d825 */ /* 0x000fe400078e0012 */
[----:B------:R-:W0:Y:S01]  /*0370*/  @!P0 LDC.64 R4, c[0x0][0x3a8] ;  /* 0x0000ea00ff048b82 */ /* 0x000e220000000a00 */
[----:B------:R-:W-:-:S06]  /*0380*/  MOV R15, RZ ;  /* 0x000000ff000f7202 */ /* 0x000fcc0000000f00 */
[----:B------:R1:W5:Y:S02]  /*0390*/  @!P5 LDG.E R15, desc[UR4][R18.64] ;  /* 0x00000004120fd981 */ /* 0x000364000c1e1900 */
[----:B-1----:R-:W-:-:S05]  /*03a0*/  @!P0 IADD3 R19, PT, PT, R12, R13, RZ ;  /* 0x0000000d0c138210 */ /* 0x002fca0007ffe0ff */
[----:B0-----:R-:W-:Y:S01]  /*03b0*/  @!P0 IMAD.WIDE.U32 R18, R19, 0x4, R4 ;  /* 0x0000000413128825 */ /* 0x001fe200078e0004 */
[----:B------:R-:W-:-:S03]  /*03c0*/  MOV R4, RZ ;  /* 0x000000ff00047202 */ /* 0x000fc60000000f00 */
[----:B------:R-:W-:-:S03]  /*03d0*/  HFMA2 R24, -RZ, RZ, 0, 0 ;  /* 0x00000000ff187431 */ /* 0x000fc600000001ff */
[----:B------:R0:W5:Y:S01]  /*03e0*/  @!P0 LDG.E R4, desc[UR4][R18.64] ;  /* 0x0000000412048981 */ /* 0x000162000c1e1900 */
[CC--:B------:R-:W-:Y:S01]  /*03f0*/  ISETP.GE.U32.AND P0, PT, R13.reuse, R0.reuse, PT ;  /* 0x000000000d00720c */ /* 0x0c0fe20003f06070 */
[----:B------:R-:W-:Y:S01]  /*0400*/  BSSY.RECONVERGENT B0, `(.L_x_6920) ;  /* 0x0000026000007945 */ /* 0x000fe20003800200 */
[----:B------:R-:W-:Y:S01]  /*0410*/  IADD3 R5, PT, PT, R13, 0x80, RZ ;  /* 0x000000800d057810 */ /* 0x000fe20007ffe0ff */
[----:B------:R0:W5:Y:S03]  /*0420*/  @!P1 LDG.E R24, desc[UR4][R6.64] ;  /* 0x0000000406189981 */ /* 0x000166000c1e1900 */
[----:B------:R-:W-:-:S07]  /*0430*/  ISETP.GE.U32.AND P1, PT, R5, R0, PT ;  /* 0x000000000500720c */ /* 0x000fce0003f26070 */
[----:B0-----:R-:W-:Y:S06]  /*0440*/  @P0 BRA `(.L_x_6921) ;  /* 0x0000000000840947 */ /* 0x001fec0003800000 */
        /* <DEDUP_REMOVED lines=33> */
.L_x_6921:
[----:B------:R-:W-:Y:S05]  /*0660*/  BSYNC.RECONVERGENT B0 ;  /* 0x0000000000007941 */ /* 0x000fea0003800200 */
.L_x_6920:
        /* <DEDUP_REMOVED lines=34> */
.L_x_6924:
[----:B------:R-:W0:Y:S02]  /*0890*/  LDCU UR6, c[0x0][0x38c] ;  /* 0x00007180ff0677ac */ /* 0x000e240008000800 */
[----:B0-----:R-:W-:-:S07]  /*08a0*/  FMUL.FTZ R14, R14, UR6 ;  /* 0x000000060e0e7c20 */ /* 0x001fce0008410000 */
.L_x_6923:
[----:B------:R-:W-:Y:S05]  /*08b0*/  BSYNC.RECONVERGENT B0 ;  /* 0x0000000000007941 */ /* 0x000fea0003800200 */
.L_x_6922:
[----:B------:R-:W-:Y:S01]  /*08c0*/  IADD3 R3, PT, PT, R13, 0x100, RZ ;  /* 0x000001000d037810 */ /* 0x000fe20007ffe0ff */
[----:B------:R-:W-:Y:S03]  /*08d0*/  BSSY.RECONVERGENT B0, `(.L_x_6925) ;  /* 0x0000025000007945 */ /* 0x000fe60003800200 */
[----:B------:R-:W-:-:S13]  /*08e0*/  ISETP.GE.U32.AND P1, PT, R3, R0, PT ;  /* 0x000000000300720c */ /* 0x000fda0003f26070 */
[----:B------:R-:W-:Y:S05]  /*08f0*/  @P1 BRA `(.L_x_6926) ;  /* 0x0000000000881947 */ /* 0x000fea0003800000 */
[----:B-----5:R-:W-:-:S13]  /*0900*/  FSETP.GT.FTZ.AND P1, PT, R15, RZ, PT ;  /* 0x000000ff0f00720b */ /* 0x020fda0003f34000 */
        /* <DEDUP_REMOVED lines=31> */
.L_x_6927:
[----:B------:R-:W0:Y:S02]  /*0b00*/  LDCU UR6, c[0x0][0x38c] ;  /* 0x00007180ff0677ac */ /* 0x000e240008000800 */
[----:B0-----:R-:W-:-:S07]  /*0b10*/  FMUL.FTZ R15, R15, UR6 ;  /* 0x000000060f0f7c20 */ /* 0x001fce0008410000 */
.L_x_6926:
[----:B------:R-:W-:Y:S05]  /*0b20*/  BSYNC.RECONVERGENT B0 ;  /* 0x0000000000007941 */ /* 0x000fea0003800200 */
.L_x_6925:
[----:B------:R-:W-:Y:S01]  /*0b30*/  IADD3 R3, PT, PT, R13, 0x180, RZ ;  /* 0x000001800d037810 */ /* 0x000fe20007ffe0ff */
[----:B------:R-:W-:Y:S03]  /*0b40*/  BSSY.RECONVERGENT B0, `(.L_x_6928) ;  /* 0x0000025000007945 */ /* 0x000fe60003800200 */
[----:B------:R-:W-:-:S13]  /*0b50*/  ISETP.GE.U32.AND P1, PT, R3, R0, PT ;  /* 0x000000000300720c */ /* 0x000fda0003f26070 */
        /* <DEDUP_REMOVED lines=33> */
.L_x_6930:
[----:B------:R-:W0:Y:S02]  /*0d70*/  LDCU UR6, c[0x0][0x38c] ;  /* 0x00007180ff0677ac */ /* 0x000e240008000800 */
[----:B0-----:R-:W-:-:S07]  /*0d80*/  FMUL.FTZ R16, R16, UR6 ;  /* 0x0000000610107c20 */ /* 0x001fce0008410000 */
.L_x_6929:
[----:B------:R-:W-:Y:S05]  /*0d90*/  BSYNC.RECONVERGENT B0 ;  /* 0x0000000000007941 */ /* 0x000fea0003800200 */
.L_x_6928:
        /* <DEDUP_REMOVED lines=36> */
.L_x_6933:
[----:B------:R-:W0:Y:S02]  /*0fe0*/  LDCU UR6, c[0x0][0x38c] ;  /* 0x00007180ff0677ac */ /* 0x000e240008000800 */
[----:B0-----:R-:W-:-:S07]  /*0ff0*/  FMUL.FTZ R23, R23, UR6 ;  /* 0x0000000617177c20 */ /* 0x001fce0008410000 */
.L_x_6932:
[----:B------:R-:W-:Y:S05]  /*1000*/  BSYNC.RECONVERGENT B0 ;  /* 0x0000000000007941 */ /* 0x000fea0003800200 */
.L_x_6931:
        /* <DEDUP_REMOVED lines=36> */
.L_x_6936:
[----:B------:R-:W0:Y:S02]  /*1250*/  LDCU UR6, c[0x0][0x38c] ;  /* 0x00007180ff0677ac */ /* 0x000e240008000800 */
[----:B0-----:R-:W-:-:S07]  /*1260*/  FMUL.FTZ R17, R17, UR6 ;  /* 0x0000000611117c20 */ /* 0x001fce0008410000 */
.L_x_6935:
[----:B------:R-:W-:Y:S05]  /*1270*/  BSYNC.RECONVERGENT B0 ;  /* 0x0000000000007941 */ /* 0x000fea0003800200 */
.L_x_6934:
        /* <DEDUP_REMOVED lines=36> */
.L_x_6939:
[----:B------:R-:W0:Y:S02]  /*14c0*/  LDCU UR6, c[0x0][0x38c] ;  /* 0x00007180ff0677ac */ /* 0x000e240008000800 */
[----:B0-----:R-:W-:-:S07]  /*14d0*/  FMUL.FTZ R24, R24, UR6 ;  /* 0x0000000618187c20 */ /* 0x001fce0008410000 */
.L_x_6938:
[----:B------:R-:W-:Y:S05]  /*14e0*/  BSYNC.RECONVERGENT B0 ;  /* 0x0000000000007941 */ /* 0x000fea0003800200 */
.L_x_6937:
        /* <DEDUP_REMOVED lines=36> */
.L_x_6942:
[----:B------:R-:W0:Y:S02]  /*1730*/  LDCU UR6, c[0x0][0x38c] ;  /* 0x00007180ff0677ac */ /* 0x000e240008000800 */
[----:B0-----:R-:W-:-:S07]  /*1740*/  FMUL.FTZ R22, R22, UR6 ;  /* 0x0000000616167c20 */ /* 0x001fce0008410000 */
.L_x_6941:
[----:B------:R-:W-:Y:S05]  /*1750*/  BSYNC.RECONVERGENT B0 ;  /* 0x0000000000007941 */ /* 0x000fea0003800200 */
.L_x_6940:
        /* <DEDUP_REMOVED lines=14> */
[----:B-----5:R0:W-:Y:S07]  /*1840*/  STG.E desc[UR4][R2.64], R14 ;  /* 0x0000000e02007986 */ /* 0x0201ee000c101904 */
[----:B------:R-:W-:Y:S05]  /*1850*/  @P0 BRA `(.L_x_6946) ;  /* 0x0000000000300947 */ /* 0x000fea0003800000 */
[----:B0-----:R-:W0:Y:S01]  /*1860*/  LDC.64 R2, c[0x0][0x3a0] ;  /* 0x0000e800ff027b82 */ /* 0x001e220000000a00 */
[----:B------:R-:W-:Y:S02]  /*1870*/  IADD3 R5, PT, PT, R12, R13, RZ ;  /* 0x0000000d0c057210 */ /* 0x000fe40007ffe0ff */
[----:B------:R-:W-:-:S03]  /*1880*/  IADD3 R13, PT, PT, R13, 0x80, RZ ;  /* 0x000000800d0d7810 */ /* 0x000fc60007ffe0ff */
[----:B0-----:R-:W-:-:S05]  /*1890*/  IMAD.WIDE.U32 R2, R5, 0x4, R2 ;  /* 0x0000000405027825 */ /* 0x001fca00078e0002 */
[----:B------:R0:W-:Y:S02]  /*18a0*/  STG.E desc[UR4][R2.64], R15 ;  /* 0x0000000f02007986 */ /* 0x0001e4000c101904 */
.L_x_6945:
[----:B------:R-:W-:-:S13]  /*18b0*/  ISETP.GE.U32.AND P0, PT, R13, R0, PT ;  /* 0x000000000d00720c */ /* 0x000fda0003f06070 */
[----:B------:R-:W-:Y:S05]  /*18c0*/  @P0 BRA `(.L_x_6947) ;  /* 0x0000000000300947 */ /* 0x000fea0003800000 */
[----:B0-----:R-:W0:Y:S01]  /*18d0*/  LDC.64 R2, c[0x0][0x3a0] ;  /* 0x0000e800ff027b82 */ /* 0x001e220000000a00 */
[----:B------:R-:W-:Y:S02]  /*18e0*/  IADD3 R5, PT, PT, R12, R13, RZ ;  /* 0x0000000d0c057210 */ /* 0x000fe40007ffe0ff */
[----:B------:R-:W-:-:S03]  /*18f0*/  IADD3 R13, PT, PT, R13, 0x80, RZ ;  /* 0x000000800d0d7810 */ /* 0x000fc60007ffe0ff */
[----:B0-----:R-:W-:-:S05]  /*1900*/  IMAD.WIDE.U32 R2, R5, 0x4, R2 ;  /* 0x0000000405027825 */ /* 0x001fca00078e0002 */
[----:B-----5:R1:W-:Y:S02]  /*1910*/  STG.E desc[UR4][R2.64], R16 ;  /* 0x0000001002007986 */ /* 0x0203e4000c101904 */
.L_x_6946:
[----:B------:R-:W-:-:S13]  /*1920*/  ISETP.GE.U32.AND P0, PT, R13, R0, PT ;  /* 0x000000000d00720c */ /* 0x000fda0003f06070 */
[----:B------:R-:W-:Y:S05]  /*1930*/  @P0 BRA `(.L_x_6948) ;  /* 0x0000000000340947 */ /* 0x000fea0003800000 */
[----:B01----:R-:W0:Y:S01]  /*1940*/  LDC.64 R2, c[0x0][0x3a0] ;  /* 0x0000e800ff027b82 */ /* 0x003e220000000a00 */
[----:B------:R-:W-:Y:S02]  /*1950*/  IADD3 R5, PT, PT, R12, R13, RZ ;  /* 0x0000000d0c057210 */ /* 0x000fe40007ffe0ff */
[----:B------:R-:W-:-:S03]  /*1960*/  IADD3 R13, PT, PT, R13, 0x80, RZ ;  /* 0x000000800d0d7810 */ /* 0x000fc60007ffe0ff */
[----:B0-----:R-:W-:-:S05]  /*1970*/  IMAD.WIDE.U32 R2, R5, 0x4, R2 ;  /* 0x0000000405027825 */ /* 0x001fca00078e0002 */
[----:B------:R1:W-:Y:S02]  /*1980*/  STG.E desc[UR4][R2.64], R23 ;  /* 0x0000001702007986 */ /* 0x0003e4000c101904 */
.L_x_6947:
[----:B------:R-:W-:-:S13]  /*1990*/  ISETP.GE.U32.AND P0, PT, R13, R0, PT ;  /* 0x000000000d00720c */ /* 0x000fda0003f06070 */
[----:B------:R-:W-:Y:S05]  /*19a0*/  @P0 BREAK.RELIABLE B1 ;  /* 0x0000000000010942 */ /* 0x000fea0003800100 */
[----:B------:R-:W-:Y:S05]  /*19b0*/  @P0 BRA `(.L_x_6949) ;  /* 0x0000000000300947 */ /* 0x000fea0003800000 */
[----:B01----:R-:W0:Y:S01]  /*19c0*/  LDC.64 R2, c[0x0][0x3a0] ;  /* 0x0000e800ff027b82 */ /* 0x003e220000000a00 */
[----:B------:R-:W-:Y:S02]  /*19d0*/  IADD3 R5, PT, PT, R12, R13, RZ ;  /* 0x0000000d0c057210 */ /* 0x000fe40007ffe0ff */
[----:B------:R-:W-:-:S03]  /*19e0*/  IADD3 R13, PT, PT, R13, 0x80, RZ ;  /* 0x000000800d0d7810 */ /* 0x000fc60007ffe0ff */
[----:B0-----:R-:W-:-:S05]  /*19f0*/  IMAD.WIDE.U32 R2, R5, 0x4, R2 ;  /* 0x0000000405027825 */ /* 0x001fca00078e0002 */
[----:B-----5:R2:W-:Y:S02]  /*1a00*/  STG.E desc[UR4][R2.64], R17 ;  /* 0x0000001102007986 */ /* 0x0205e4000c101904 */
.L_x_6948:
[----:B------:R-:W-:Y:S05]  /*1a10*/  BSYNC.RELIABLE B1 ;  /* 0x0000000000017941 */ /* 0x000fea0003800100 */
.L_x_6944:
[----:B------:R-:W-:-:S13]  /*1a20*/  ISETP.GE.U32.AND P0, PT, R13, R0, PT ;  /* 0x000000000d00720c */ /* 0x000fda0003f06070 */
[----:B012---:R-:W0:Y:S01]  /*1a30*/  @!P0 LDC.64 R2, c[0x0][0x3a0] ;  /* 0x0000e800ff028b82 */ /* 0x007e220000000a00 */
[----:B------:R-:W-:Y:S02]  /*1a40*/  @!P0 IADD3 R5, PT, PT, R12, R13, RZ ;  /* 0x0000000d0c058210 */ /* 0x000fe40007ffe0ff */
[----:B------:R-:W-:-:S03]  /*1a50*/  @!P0 IADD3 R13, PT, PT, R13, 0x80, RZ ;  /* 0x000000800d0d8810 */ /* 0x000fc60007ffe0ff */
[----:B0-----:R-:W-:-:S05]  /*1a60*/  @!P0 IMAD.WIDE.U32 R2, R5, 0x4, R2 ;  /* 0x0000000405028825 */ /* 0x001fca00078e0002 */
[----:B------:R2:W-:Y:S02]  /*1a70*/  @!P0 STG.E desc[UR4][R2.64], R24 ;  /* 0x0000001802008986 */ /* 0x0005e4000c101904 */
.L_x_6949:
[----:B------:R-:W-:Y:S05]  /*1a80*/  BSYNC.RECONVERGENT B0 ;  /* 0x0000000000007941 */ /* 0x000fea0003800200 */
.L_x_6943:
[----:B------:R-:W-:Y:S05]  /*1a90*/  WARPSYNC.ALL ;  /* 0x0000000000007948 */ /* 0x000fea0003800000 */
[----:B------:R-:W-:-:S13]  /*1aa0*/  ISETP.GE.U32.AND P0, PT, R13, R0, PT ;  /* 0x000000000d00720c */ /* 0x000fda0003f06070 */
[----:B------:R-:W-:Y:S05]  /*1ab0*/  @P0 EXIT ;  /* 0x000000000000094d */ /* 0x000fea0003800000 */
[----:B012---:R-:W0:Y:S01]  /*1ac0*/  LDC.64 R2, c[0x0][0x3a0] ;  /* 0x0000e800ff027b82 */ /* 0x007e220000000a00 */
[----:B------:R-:W-:-:S05]  /*1ad0*/  IADD3 R13, PT, PT, R12, R13, RZ ;  /* 0x0000000d0c0d7210 */ /* 0x000fca0007ffe0ff */
[----:B0-----:R-:W-:-:S05]  /*1ae0*/  IMAD.WIDE.U32 R2, R13, 0x4, R2 ;  /* 0x000000040d027825 */ /* 0x001fca00078e0002 */
[----:B-----5:R-:W-:Y:S01]  /*1af0*/  STG.E desc[UR4][R2.64], R22 ;  /* 0x0000001602007986 */ /* 0x020fe2000c101904 */
[----:B------:R-:W-:Y:S05]  /*1b00*/  EXIT ;  /* 0x000000000000794d */ /* 0x000fea0003800000 */
.L_x_6919:
[----:B------:R-:W0:Y:S01]  /*1b10*/  S2R R0, SR_TID.X ;  /* 0x0000000000007919 */ /* 0x000e220000002100 */
[----:B------:R-:W1:Y:S02]  /*1b20*/  LDC.64 R2, c[0x0][0x3a8] ;  /* 0x0000ea00ff027b82 */ /* 0x000e640000000a00 */
[----:B-1----:R-:W-:-:S04]  /*1b30*/  IMAD.WIDE.U32 R2, R12, 0x4, R2 ;  /* 0x000000040c027825 */ /* 0x002fc800078e0002 */
[----:B0-----:R-:W-:-:S05]  /*1b40*/  IMAD.WIDE.U32 R14, R0, 0x8, R2 ;  /* 0x00000008000e7825 */ /* 0x001fca00078e0002 */
[----:B------:R-:W2:Y:S04]  /*1b50*/  LDG.E.64 R6, desc[UR4][R14.64] ;  /* 0x000000040e067981 */ /* 0x000ea8000c1e1b00 */
[----:B------:R0:W5:Y:S04]  /*1b60*/  LDG.E.64 R8, desc[UR4][R14.64+0x400] ;  /* 0x000400040e087981 */ /* 0x000168000c1e1b00 */
[----:B------:R0:W5:Y:S04]  /*1b70*/  LDG.E.64 R2, desc[UR4][R14.64+0x800] ;  /* 0x000800040e027981 */ /* 0x000168000c1e1b00 */
[----:B------:R0:W5:Y:S01]  /*1b80*/  LDG.E.64 R4, desc[UR4][R14.64+0xc00] ;  /* 0x000c00040e047981 */ /* 0x000162000c1e1b00 */
[----:B------:R-:W-:Y:S01]  /*1b90*/  BSSY.RECONVERGENT B0, `(.L_x_6950) ;  /* 0x0000023000007945 */ /* 0x000fe20003800200 */
[----:B--2---:R-:W-:-:S02]  /*1ba0*/  FSETP.GT.FTZ.AND P0, PT, R6, RZ, PT ;  /* 0x000000ff0600720b */ /* 0x004fc40003f14000 */
        /* <DEDUP_REMOVED lines=33> */
.L_x_6951:
[----:B------:R-:W-:Y:S05]  /*1dc0*/  BSYNC.RECONVERGENT B0 ;  /* 0x0000000000007941 */ /* 0x000fea0003800200 */
.L_x_6950:
        /* <DEDUP_REMOVED lines=32> */
.L_x_6953:
[----:B------:R-:W0:Y:S02]  /*1fd0*/  LDCU UR6, c[0x0][0x38c] ;  /* 0x00007180ff0677ac */ /* 0x000e240008000800 */
[----:B0-----:R-:W-:-:S07]  /*1fe0*/  FMUL.FTZ R11, R7, UR6 ;  /* 0x00000006070b7c20 */ /* 0x001fce0008410000 */
.L_x_6954:
[----:B------:R-:W-:Y:S05]  /*1ff0*/  BSYNC.RECONVERGENT B0 ;  /* 0x0000000000007941 */ /* 0x000fea0003800200 */
.L_x_6952:
[----:B-----5:R-:W-:Y:S01]  /*2000*/  FSETP.GT.FTZ.AND P0, PT, R8, RZ, PT ;  /* 0x000000ff0800720b */ /* 0x020fe20003f14000 */
[----:B------:R-:W-:-:S12]  /*2010*/  BSSY.RECONVERGENT B0, `(.L_x_6955) ;  /* 0x0000022000007945 */ /* 0x000fd80003800200 */
        /* <DEDUP_REMOVED lines=31> */
.L_x_6956:
[----:B------:R-:W0:Y:S02]  /*2210*/  LDCU UR6, c[0x0][0x38c] ;  /* 0x00007180ff0677ac */ /* 0x000e240008000800 */
[----:B0-----:R-:W-:-:S07]  /*2220*/  FMUL.FTZ R8, R8, UR6 ;  /* 0x0000000608087c20 */ /* 0x001fce0008410000 */
.L_x_6957:
[----:B------:R-:W-:Y:S05]  /*2230*/  BSYNC.RECONVERGENT B0 ;  /* 0x0000000000007941 */ /* 0x000fea0003800200 */
.L_x_6955:
[----:B------:R-:W-:Y:S01]  /*2240*/  FSETP.GT.FTZ.AND P0, PT, R9, RZ, PT ;  /* 0x000000ff0900720b */ /* 0x000fe20003f14000 */
[----:B------:R-:W-:-:S12]  /*2250*/  BSSY.RECONVERGENT B0, `(.L_x_6958) ;  /* 0x0000022000007945 */ /* 0x000fd80003800200 */
        /* <DEDUP_REMOVED lines=31> */
.L_x_6959:
[----:B------:R-:W0:Y:S02]  /*2450*/  LDCU UR6, c[0x0][0x38c] ;  /* 0x00007180ff0677ac */ /* 0x000e240008000800 */
[----:B0-----:R-:W-:-:S07]  /*2460*/  FMUL.FTZ R9, R9, UR6 ;  /* 0x0000000609097c20 */ /* 0x001fce0008410000 */
.L_x_6960:
[----:B------:R-:W-:Y:S05]  /*2470*/  BSYNC.RECONVERGENT B0 ;  /* 0x0000000000007941 */ /* 0x000fea0003800200 */
.L_x_6958:
[----:B------:R-:W-:Y:S01]  /*2480*/  FSETP.GT.FTZ.AND P0, PT, R2, RZ, PT ;  /* 0x000000ff0200720b */ /* 0x000fe20003f14000 */
        /* <DEDUP_REMOVED lines=32> */
.L_x_6962:
[----:B------:R-:W0:Y:S02]  /*2690*/  LDCU UR6, c[0x0][0x38c] ;  /* 0x00007180ff0677ac */ /* 0x000e240008000800 */
[----:B0-----:R-:W-:-:S07]  /*26a0*/  FMUL.FTZ R2, R2, UR6 ;  /* 0x0000000602027c20 */ /* 0x001fce0008410000 */
.L_x_6963:
[----:B------:R-:W-:Y:S05]  /*26b0*/  BSYNC.RECONVERGENT B0 ;  /* 0x0000000000007941 */ /* 0x000fea0003800200 */
.L_x_6961:
        /* <DEDUP_REMOVED lines=33> */
.L_x_6965:
[----:B------:R-:W0:Y:S02]  /*28d0*/  LDCU UR6, c[0x0][0x38c] ;  /* 0x00007180ff0677ac */ /* 0x000e240008000800 */
[----:B0-----:R-:W-:-:S07]  /*28e0*/  FMUL.FTZ R3, R3, UR6 ;  /* 0x0000000603037c20 */ /* 0x001fce0008410000 */
.L_x_6966:
[----:B------:R-:W-:Y:S05]  /*28f0*/  BSYNC.RECONVERGENT B0 ;  /* 0x0000000000007941 */ /* 0x000fea0003800200 */
.L_x_6964:
        /* <DEDUP_REMOVED lines=33> */
.L_x_6968:
[----:B------:R-:W0:Y:S02]  /*2b10*/  LDCU UR6, c[0x0][0x38c] ;  /* 0x00007180ff0677ac */ /* 0x000e240008000800 */
[----:B0-----:R-:W-:-:S07]  /*2b20*/  FMUL.FTZ R4, R4, UR6 ;  /* 0x0000000604047c20 */ /* 0x001fce0008410000 */
.L_x_6969:
[----:B------:R-:W-:Y:S05]  /*2b30*/  BSYNC.RECONVERGENT B0 ;  /* 0x0000000000007941 */ /* 0x000fea0003800200 */
.L_x_6967:
        /* <DEDUP_REMOVED lines=33> */
.L_x_6971:
[----:B------:R-:W0:Y:S02]  /*2d50*/  LDCU UR6, c[0x0][0x38c] ;  /* 0x00007180ff0677ac */ /* 0x000e240008000800 */
[----:B0-----:R-:W-:-:S07]  /*2d60*/  FMUL.FTZ R5, R5, UR6 ;  /* 0x0000000605057c20 */ /* 0x001fce0008410000 */
.L_x_6972:
[----:B------:R-:W-:Y:S05]  /*2d70*/  BSYNC.RECONVERGENT B0 ;  /* 0x0000000000007941 */ /* 0x000fea0003800200 */
.L_x_6970:
        /* <DEDUP_REMOVED lines=8> */
.L_x_6973:
        /* <DEDUP_REMOVED lines=16> */
.L_x_7985:


//--------------------- .text._ZN2at6native29vectorized_elementwise_kernelILi4EZZZNS0_60_GLOBAL__N__171e0b9f_22_ActivationEluKernel_cu_9e10b42f_306110elu_kernelERNS_18TensorIteratorBaseERKN3c106ScalarES8_S8_ENKUlvE_clEvENKUlvE0_clEvEUlfE_St5arrayIPcLm2EEEEviT0_T1_ --------------------------
	.section	.text._ZN2at6native29vectorized_elementwise_kernelILi4EZZZNS0_60_GLOBAL__N__171e0b9f_22_ActivationEluKernel_cu_9e10b42f_306110elu_kernelERNS_18TensorIteratorBaseERKN3c106ScalarES8_S8_ENKUlvE_clEvENKUlvE0_clEvEUlfE_St5arrayIPcLm2EEEEviT0_T1_,"ax",@progbits
	.align	128
        .global         _ZN2at6native29vectorized_elementwise_kernelILi4EZZZNS0_60_GLOBAL__N__171e0b9f_22_ActivationEluKernel_cu_9e10b42f_306110elu_kernelERNS_18TensorIteratorBaseERKN3c106ScalarES8_S8_ENKUlvE_clEvENKUlvE0_clEvEUlfE_St5arrayIPcLm2EEEEviT0_T1_
        .type           _ZN2at6native29vectorized_elementwise_kernelILi4EZZZNS0_60_GLOBAL__N__171e0b9f_22_ActivationEluKernel_cu_9e10b42f_306110elu_kernelERNS_18TensorIteratorBaseERKN3c106ScalarES8_S8_ENKUlvE_clEvENKUlvE0_clEvEUlfE_St5arrayIPcLm2EEEEviT0_T1_,@function
        .size           _ZN2at6native29vectorized_elementwise_kernelILi4EZZZNS0_60_GLOBAL__N__171e0b9f_22_ActivationEluKernel_cu_9e10b42f_306110elu_kernelERNS_18TensorIteratorBaseERKN3c106ScalarES8_S8_ENKUlvE_clEvENKUlvE0_clEvEUlfE_St5arrayIPcLm2EEEEviT0_T1_,(.L_x_7986 - _ZN2at6native29vectorized_elementwise_kernelILi4EZZZNS0_60_GLOBAL__N__171e0b9f_22_ActivationEluKernel_cu_9e10b42f_306110elu_kernelERNS_18TensorIteratorBaseERKN3c106ScalarES8_S8_ENKUlvE_clEvENKUlvE0_clEvEUlfE_St5arrayIPcLm2EEEEviT0_T1_)
        .other          _ZN2at6native29vectorized_elementwise_kernelILi4EZZZNS0_60_GLOBAL__N__171e0b9f_22_ActivationEluKernel_cu_9e10b42f_306110elu_kernelERNS_18TensorIteratorBaseERKN3c106ScalarES8_S8_ENKUlvE_clEvENKUlvE0_clEvEUlfE_St5arrayIPcLm2EEEEviT0_T1_,@"STO_CUDA_ENTRY STV_DEFAULT"
_ZN2at6native29vectorized_elementwise_kernelILi4EZZZNS0_60_GLOBAL__N__171e0b9f_22_ActivationEluKernel_cu_9e10b42f_306110elu_kernelERNS_18TensorIteratorBaseERKN3c106ScalarES8_S8_ENKUlvE_clEvENKUlvE0_clEvEUlfE_St5arrayIPcLm2EEEEviT0_T1_:
.text._ZN2at6native29vectorized_elementwise_kernelILi4EZZZNS0_60_GLOBAL__N__171e0b9f_22_ActivationEluKernel_cu_9e10b42f_306110elu_kernelERNS_18TensorIteratorBaseERKN3c106ScalarES8_S8_ENKUlvE_clEvENKUlvE0_clEvEUlfE_St5arrayIPcLm2EEEEviT0_T1_:
        /* <DEDUP_REMOVED lines=102> */
.L_x_6976:
[----:B------:R-:W-:Y:S05]  /*0660*/  BSYNC.RECONVERGENT B0 ;  /* 0x0000000000007941 */ /* 0x000fea0003800200 */
.L_x_6975:
        /* <DEDUP_REMOVED lines=34> */
.L_x_6979:
[----:B------:R-:W0:Y:S02]  /*0890*/  LDCU UR6, c[0x0][0x38c] ;  /* 0x00007180ff0677ac */ /* 0x000e240008000800 */
[----:B0-----:R-:W-:-:S07]  /*08a0*/  FMUL.FTZ R14, R14, UR6 ;  /* 0x000000060e0e7c20 */ /* 0x001fce0008410000 */
.L_x_6978:
[----:B------:R-:W-:Y:S05]  /*08b0*/  BSYNC.RECONVERGENT B0 ;  /* 0x0000000000007941 */ /* 0x000fea0003800200 */
.L_x_6977:
        /* <DEDUP_REMOVED lines=36> */
.L_x_6982:
[----:B------:R-:W0:Y:S02]  /*0b00*/  LDCU UR6, c[0x0][0x38c] ;  /* 0x00007180ff0677ac */ /* 0x000e240008000800 */
[----:B0-----:R-:W-:-:S07]  /*0b10*/  FMUL.FTZ R15, R15, UR6 ;  /* 0x000000060f0f7c20 */ /* 0x001fce0008410000 */
.L_x_6981:
[----:B------:R-:W-:Y:S05]  /*0b20*/  BSYNC.RECONVERGENT B0 ;  /* 0x0000000000007941 */ /* 0x000fea0003800200 */
.L_x_6980:
        /* <DEDUP_REMOVED lines=36> */
.L_x_6985:
[----:B------:R-:W0:Y:S02]  /*0d70*/  LDCU UR6, c[0x0][0x38c] ;  /* 0x00007180ff0677ac */ /* 0x000e240008000800 */
[----:B0-----:R-:W-:-:S07]  /*0d80*/  FMUL.FTZ R16, R16, UR6 ;  /* 0x0000000610107c20 */ /* 0x001fce0008410000 */
.L_x_6984:
[----:B------:R-:W-:Y:S05]  /*0d90*/  BSYNC.RECONVERGENT B0 ;  /* 0x0000000000007941 */ /* 0x000fea0003800200 */
.L_x_6983:
        /* <DEDUP_REMOVED lines=36> */
.L_x_6988:
[----:B------:R-:W0:Y:S02]  /*0fe0*/  LDCU UR6, c[0x0][0x38c] ;  /* 0x00007180ff0677ac */ /* 0x000e240008000800 */
[----:B0-----:R-:W-:-:S07]  /*0ff0*/  FMUL.FTZ R23, R23, UR6 ;  /* 0x0000000617177c20 */ /* 0x001fce0008410000 */
.L_x_6987:
[----:B------:R-:W-:Y:S05]  /*1000*/  BSYNC.RECONVERGENT B0 ;  /* 0x0000000000007941 */ /* 0x000fea0003800200 */
.L_x_6986:
        /* <DEDUP_REMOVED lines=36> */
.L_x_6991:
[----:B------:R-:W0:Y:S02]  /*1250*/  LDCU UR6, c[0x0][0x38c] ;  /* 0x00007180ff0677ac */ /* 0x000e240008000800 */
[----:B0-----:R-:W-:-:S07]  /*1260*/  FMUL.FTZ R17, R17, UR6 ;  /* 0x0000000611117c20 */ /* 0x001fce0008410000 */
.L_x_6990:
[----:B------:R-:W-:Y:S05]  /*1270*/  BSYNC.RECONVERGENT B0 ;  /* 0x0000000000007941 */ /* 0x000fea0003800200 */
.L_x_6989:
        /* <DEDUP_REMOVED lines=36> */
.L_x_6994:
[----:B------:R-:W0:Y:S02]  /*14c0*/  LDCU UR6, c[0x0][0x38c] ;  /* 0x00007180ff0677ac */ /* 0x000e240008000800 */
[----:B0-----:R-:W-:-:S07]  /*14d0*/  FMUL.FTZ R24, R24, UR6 ;  /* 0x0000000618187c20 */ /* 0x001fce0008410000 */
.L_x_6993:
[----:B------:R-:W-:Y:S05]  /*14e0*/  BSYNC.RECONVERGENT B0 ;  /* 0x0000000000007941 */ /* 0x000fea0003800200 */
.L_x_6992:
        /* <DEDUP_REMOVED lines=36> */
.L_x_6997:
[----:B------:R-:W0:Y:S02]  /*1730*/  LDCU UR6, c[0x0][0x38c] ;  /* 0x00007180ff0677ac */ /* 0x000e240008000800 */
[----:B0-----:R-:W-:-:S07]  /*1740*/  FMUL.FTZ R22, R22, UR6 ;  /* 0x0000000616167c20 */ /* 0x001fce0008410000 */
.L_x_6996:
[----:B------:R-:W-:Y:S05]  /*1750*/  BSYNC.RECONVERGENT B0 ;  /* 0x0000000000007941 */ /* 0x000fea0003800200 */
.L_x_6995:
        /* <DEDUP_REMOVED lines=21> */
.L_x_7000:
[----:B------:R-:W-:-:S13]  /*18b0*/  ISETP.GE.U32.AND P0, PT, R13, R0, PT ;  /* 0x000000000d00720c */ /* 0x000fda0003f06070 */
[----:B------:R-:W-:Y:S05]  /*18c0*/  @P0 BRA `(.L_x_7002) ;  /* 0x0000000000300947 */ /* 0x000fea0003800000 */
[----:B0-----:R-:W0:Y:S01]  /*18d0*/  LDC.64 R2, c[0x0][0x3a0] ;  /* 0x0000e800ff027b82 */ /* 0x001e220000000a00 */
[----:B------:R-:W-:Y:S02]  /*18e0*/  IADD3 R5, PT, PT, R12, R13, RZ ;  /* 0x0000000d0c057210 */ /* 0x000fe40007ffe0ff */
[----:B------:R-:W-:-:S03]  /*18f0*/  IADD3 R13, PT, PT, R13, 0x80, RZ ;  /* 0x000000800d0d7810 */ /* 0x000fc60007ffe0ff */
[----:B0-----:R-:W-:-:S05]  /*1900*/  IMAD.WIDE.U32 R2, R5, 0x4, R2 ;  /* 0x0000000405027825 */ /* 0x001fca00078e0002 */
[----:B-----5:R1:W-:Y:S02]  /*1910*/  STG.E desc[UR4][R2.64], R16 ;  /* 0x0000001002007986 */ /* 0x0203e4000c101904 */
.L_x_7001:
[----:B------:R-:W-:-:S13]  /*1920*/  ISETP.GE.U32.AND P0, PT, R13, R0, PT ;  /* 0x000000000d00720c */ /* 0x000fda0003f06070 */
[----:B------:R-:W-:Y:S05]  /*1930*/  @P0 BRA `(.L_x_7003) ;  /* 0x0000000000340947 */ /* 0x000fea0003800000 */
[----:B01----:R-:W0:Y:S01]  /*1940*/  LDC.64 R2, c[0x0][0x3a0] ;  /* 0x0000e800ff027b82 */ /* 0x003e220000000a00 */
[----:B------:R-:W-:Y:S02]  /*1950*/  IADD3 R5, PT, PT, R12, R13, RZ ;  /* 0x0000000d0c057210 */ /* 0x000fe40007ffe0ff */
[----:B------:R-:W-:-:S03]  /*1960*/  IADD3 R13, PT, PT, R13, 0x80, RZ ;  /* 0x000000800d0d7810 */ /* 0x000fc60007ffe0ff */
[----:B0-----:R-:W-:-:S05]  /*1970*/  IMAD.WIDE.U32 R2, R5, 0x4, R2 ;  /* 0x0000000405027825 */ /* 0x001fca00078e0002 */
[----:B------:R1:W-:Y:S02]  /*1980*/  STG.E desc[UR4][R2.64], R23 ;  /* 0x0000001702007986 */ /* 0x0003e4000c101904 */
.L_x_7002:
        /* <DEDUP_REMOVED lines=8> */
.L_x_7003:
[----:B------:R-:W-:Y:S05]  /*1a10*/  BSYNC.RELIABLE B1 ;  /* 0x0000000000017941 */ /* 0x000fea0003800100 */
.L_x_6999:
[----:B------:R-:W-:-:S13]  /*1a20*/  ISETP.GE.U32.AND P0, PT, R13, R0, PT ;  /* 0x000000000d00720c */ /* 0x000fda0003f06070 */
[----:B012---:R-:W0:Y:S01]  /*1a30*/  @!P0 LDC.64 R2, c[0x0][0x3a0] ;  /* 0x0000e800ff028b82 */ /* 0x007e220000000a00 */
[----:B------:R-:W-:Y:S02]  /*1a40*/  @!P0 IADD3 R5, PT, PT, R12, R13, RZ ;  /* 0x0000000d0c058210 */ /* 0x000fe40007ffe0ff */
[----:B------:R-:W-:-:S03]  /*1a50*/  @!P0 IADD3 R13, PT, PT, R13, 0x80, RZ ;  /* 0x000000800d0d8810 */ /* 0x000fc60007ffe0ff */
[----:B0-----:R-:W-:-:S05]  /*1a60*/  @!P0 IMAD.WIDE.U32 R2, R5, 0x4, R2 ;  /* 0x0000000405028825 */ /* 0x001fca00078e0002 */
[----:B------:R2:W-:Y:S02]  /*1a70*/  @!P0 STG.E desc[UR4][R2.64], R24 ;  /* 0x0000001802008986 */ /* 0x0005e4000c101904 */
.L_x_7004:
[----:B------:R-:W-:Y:S05]  /*1a80*/  BSYNC.RECONVERGENT B0 ;  /* 0x0000000000007941 */ /* 0x000fea0003800200 */
.L_x_6998:
        /* <DEDUP_REMOVED lines=8> */
.L_x_6974:
[----:B------:R-:W0:Y:S01]  /*1b10*/  S2R R0, SR_TID.X ;  /* 0x0000000000007919 */ /* 0x000e220000002100 */
[----:B------:R-:W1:Y:S02]  /*1b20*/  LDC.64 R2, c[0x0][0x3a8] ;  /* 0x0000ea00ff027b82 */ /* 0x000e640000000a00 */
[----:B-1----:R-:W-:-:S04]  /*1b30*/  IMAD.WIDE.U32 R2, R12, 0x4, R2 ;  /* 0x000000040c027825 */ /* 0x002fc800078e0002 */
[----:B0-----:R-:W-:-:S05]  /*1b40*/  IMAD.WIDE.U32 R2, R0, 0x10, R2 ;  /* 0x0000001000027825 */ /* 0x001fca00078e0002 */
[----:B------:R-:W2:Y:S04]  /*1b50*/  LDG.E.128 R8, desc[UR4][R2.64] ;  /* 0x0000000402087981 */ /* 0x000ea8000c1e1d00 */
[----:B------:R0:W5:Y:S01]  /*1b60*/  LDG.E.128 R16, desc[UR4][R2.64+0x800] ;  /* 0x0008000402107981 */ /* 0x000162000c1e1d00 */
[----:B------:R-:W-:Y:S01]  /*1b70*/  BSSY.RECONVERGENT B0, `(.L_x_7005) ;  /* 0x0000023000007945 */ /* 0x000fe20003800200 */
[----:B--2---:R-:W-:Y:S02]  /*1b80*/  FSETP.GT.FTZ.AND P0, PT, R8, RZ, PT ;  /* 0x000000ff0800720b */ /* 0x004fe40003f14000 */
        /* <DEDUP_REMOVED lines=33> */
.L_x_7006:
[----:B------:R-:W-:Y:S05]  /*1da0*/  BSYNC.RECONVERGENT B0 ;  /* 0x0000000000007941 */ /* 0x000fea0003800200 */
.L_x_7005:
        /* <DEDUP_REMOVED lines=32> */
.L_x_7008:
[----:B------:R-:W0:Y:S02]  /*1fb0*/  LDCU UR6, c[0x0][0x38c] ;  /* 0x00007180ff0677ac */ /* 0x000e240008000800 */
[----:B0-----:R-:W-:-:S07]  /*1fc0*/  FMUL.FTZ R5, R9, UR6 ;  /* 0x0000000609057c20 */ /* 0x001fce0008410000 */
.L_x_7009:
[----:B------:R-:W-:Y:S05]  /*1fd0*/  BSYNC.RECONVERGENT B0 ;  /* 0x0000000000007941 */ /* 0x000fea0003800200 */
.L_x_7007:
        /* <DEDUP_REMOVED lines=33> */
.L_x_7011:
[----:B------:R-:W0:Y:S02]  /*21f0*/  LDCU UR6, c[0x0][0x38c] ;  /* 0x00007180ff0677ac */ /* 0x000e240008000800 */
[----:B0-----:R-:W-:-:S07]  /*2200*/  FMUL.FTZ R6, R10, UR6 ;  /* 0x000000060a067c20 */ /* 0x001fce0008410000 */
.L_x_7012:
[----:B------:R-:W-:Y:S05]  /*2210*/  BSYNC.RECONVERGENT B0 ;  /* 0x0000000000007941 */ /* 0x000fea0003800200 */
.L_x_7010:
        /* <DEDUP_REMOVED lines=33> */
.L_x_7014:
[----:B------:R-:W0:Y:S02]  /*2430*/  LDCU UR6, c[0x0][0x38c] ;  /* 0x00007180ff0677ac */ /* 0x000e240008000800 */
[----:B0-----:R-:W-:-:S07]  /*2440*/  FMUL.FTZ R7, R11, UR6 ;  /* 0x000000060b077c20 */ /* 0x001fce0008410000 */
.L_x_7015:
[----:B------:R-:W-:Y:S05]  /*2450*/  BSYNC.RECONVERGENT B0 ;  /* 0x0000000000007941 */ /* 0x000fea0003800200 */
.L_x_7013:
        /* <DEDUP_REMOVED lines=33> */
.L_x_7017:
[----:B------:R-:W0:Y:S02]  /*2670*/  LDCU UR6, c[0x0][0x38c] ;  /* 0x00007180ff0677ac */ /* 0x000e240008000800 */
[----:B0-----:R-:W-:-:S07]  /*2680*/  FMUL.FTZ R8, R16, UR6 ;  /* 0x0000000610087c20 */ /* 0x001fce0008410000 */
.L_x_7018:
[----:B------:R-:W-:Y:S05]  /*2690*/  BSYNC.RECONVERGENT B0 ;  /* 0x0000000000007941 */ /* 0x000fea0003800200 */
.L_x_7016:
        /* <DEDUP_REMOVED lines=33> */
.L_x_7020:
[----:B------:R-:W0:Y:S02]  /*28b0*/  LDCU UR6, c[0x0][0x38c] ;  /* 0x00007180ff0677ac */ /* 0x000e240008000800 */
[----:B0-----:R-:W-:-:S07]  /*28c0*/  FMUL.FTZ R9, R17, UR6 ;  /* 0x0000000611097c20 */ /* 0x001fce0008410000 */
.L_x_7021:
[----:B------:R-:W-:Y:S05]  /*28d0*/  BSYNC.RECONVERGENT B0 ;  /* 0x0000000000007941 */ /* 0x000fea0003800200 */
.L_x_7019:
        /* <DEDUP_REMOVED lines=33> */
.L_x_7023:
[----:B------:R-:W0:Y:S02]  /*2af0*/  LDCU UR6, c[0x0][0x38c] ;  /* 0x00007180ff0677ac */ /* 0x000e240008000800 */
[----:B0-----:R-:W-:-:S07]  /*2b00*/  FMUL.FTZ R10, R18, UR6 ;  /* 0x00000006120a7c20 */ /* 0x001fce0008410000 */
.L_x_7024:
[----:B------:R-:W-:Y:S05]  /*2b10*/  BSYNC.RECONVERGENT B0 ;  /* 0x0000000000007941 */ /* 0x000fea0003800200 */
.L_x_7022:
        /* <DEDUP_REMOVED lines=33> */
.L_x_7026:
[----:B------:R-:W0:Y:S02]  /*2d30*/  LDCU UR6, c[0x0][0x38c] ;  /* 0x00007180ff0677ac */ /* 0x000e240008000800 */
[----:B0-----:R-:W-:-:S07]  /*2d40*/  FMUL.FTZ R11, R19, UR6 ;  /* 0x00000006130b7c20 */ /* 0x001fce0008410000 */
.L_x_7027:
[----:B------:R-:W-:Y:S05]  /*2d50*/  BSYNC.RECONVERGENT B0 ;  /* 0x0000000000007941 */ /* 0x000fea0003800200 */
.L_x_7025:
[----:B------:R-:W0:Y:S02]  /*2d60*/  LDC.64 R2, c[0x0][0x3a0] ;  /* 0x0000e800ff027b82 */ /* 0x000e240000000a00 */
[----:B0-----:R-:W-:-:S04]  /*2d70*/  IMAD.WIDE.U32 R12, R12, 0x4, R2 ;  /* 0x000000040c0c7825 */ /* 0x001fc800078e0002 */
[----:B------:R-:W-:-:S05]  /*2d80*/  IMAD.WIDE.U32 R12, R0, 0x10, R12 ;  /* 0x00000010000c7825 */ /* 0x000fca00078e000c */
[----:B------:R-:W-:Y:S04]  /*2d90*/  STG.E.128 desc[UR4][R12.64], R4 ;  /* 0x000000040c007986 */ /* 0x000fe8000c101d04 */
[----:B------:R-:W-:Y:S01]  /*2da0*/  STG.E.128 desc[UR4][R12.64+0x800], R8 ;  /* 0x000800080c007986 */ /* 0x000fe2000c101d04 */
[----:B------:R-:W-:Y:S05]  /*2db0*/  EXIT ;  /* 0x000000000000794d */ /* 0x000fea0003800000 */
.L_x_7028:
        /* <DEDUP_REMOVED lines=12> */
.L_x_7986:


//--------------------- .text._ZN2at6native29vectorized_elementwise_kernelILi8EZZZNS0_60_GLOBAL__N__171e0b9f_22_ActivationEluKernel_cu_9e10b42f_306110elu_kernelERNS_18TensorIteratorBaseERKN3c106ScalarES8_S8_ENKUlvE_clEvENKUlvE0_clEvEUlfE_St5arrayIPcLm2EEEEviT0_T1_ --------------------------
	.section	.text._ZN2at6native29vectorized_elementwise_kernelILi8EZZZNS0_60_GLOBAL__N__171e0b9f_22_ActivationEluKernel_cu_9e10b42f_306110elu_kernelERNS_18TensorIteratorBaseERKN3c106ScalarES8_S8_ENKUlvE_clEvENKUlvE0_clEvEUlfE_St5arrayIPcLm2EEEEviT0_T1_,"ax",@progbits
	.align	128
        .global         _ZN2at6native29vectorized_elementwise_kernelILi8EZZZNS0_60_GLOBAL__N__171e0b9f_22_ActivationEluKernel_cu_9e10b42f_306110elu_kernelERNS_18TensorIteratorBaseERKN3c106ScalarES8_S8_ENKUlvE_clEvENKUlvE0_clEvEUlfE_St5arrayIPcLm2EEEEviT0_T1_
        .type           _ZN2at6native29vectorized_elementwise_kernelILi8EZZZNS0_60_GLOBAL__N__171e0b9f_22_ActivationEluKernel_cu_9e10b42f_306110elu_kernelERNS_18TensorIteratorBaseERKN3c106ScalarES8_S8_ENKUlvE_clEvENKUlvE0_clEvEUlfE_St5arrayIPcLm2EEEEviT0_T1_,@function
        .size           _ZN2at6native29vectorized_elementwise_kernelILi8EZZZNS0_60_GLOBAL__N__171e0b9f_22_ActivationEluKernel_cu_9e10b42f_306110elu_kernelERNS_18TensorIteratorBaseERKN3c106ScalarES8_S8_ENKUlvE_clEvENKUlvE0_clEvEUlfE_St5arrayIPcLm2EEEEviT0_T1_,(.L_x_7987 - _ZN2at6native29vectorized_elementwise_kernelILi8EZZZNS0_60_GLOBAL__N__171e0b9f_22_ActivationEluKernel_cu_9e10b42f_306110elu_kernelERNS_18TensorIteratorBaseERKN3c106ScalarES8_S8_ENKUlvE_clEvENKUlvE0_clEvEUlfE_St5arrayIPcLm2EEEEviT0_T1_)
        .other          _ZN2at6native29vectorized_elementwise_kernelILi8EZZZNS0_60_GLOBAL__N__171e0b9f_22_ActivationEluKernel_cu_9e10b42f_306110elu_kernelERNS_18TensorIteratorBaseERKN3c106ScalarES8_S8_ENKUlvE_clEvENKUlvE0_clEvEUlfE_St5arrayIPcLm2EEEEviT0_T1_,@"STO_CUDA_ENTRY STV_DEFAULT"
_ZN2at6native29vectorized_elementwise_kernelILi8EZZZNS0_60_GLOBAL__N__171e0b9f_22_ActivationEluKernel_cu_9e10b42f_306110elu_kernelERNS_18TensorIteratorBaseERKN3c106ScalarES8_S8_ENKUlvE_clEvENKUlvE0_clEvEUlfE_St5arrayIPcLm2EEEEviT0_T1_:
.text._ZN2at6native29vectorized_elementwise_kernelILi8EZZZNS0_60_GLOBAL__N__171e0b9f_22_ActivationEluKernel_cu_9e10b42f_306110elu_kernelERNS_18TensorIteratorBaseERKN3c106ScalarES8_S8_ENKUlvE_clEvENKUlvE0_clEvEUlfE_St5arrayIPcLm2EEEEviT0_T1_:
        /* <DEDUP_REMOVED lines=102> */
.L_x_7031:
[----:B------:R-:W-:Y:S05]  /*0660*/  BSYNC.RECONVERGENT B0 ;  /* 0x0000000000007941 */ /* 0x000fea0003800200 */
.L_x_7030:
        /* <DEDUP_REMOVED lines=34> */
.L_x_7034:
[----:B------:R-:W0:Y:S02]  /*0890*/  LDCU UR6, c[0x0][0x38c] ;  /* 0x00007180ff0677ac */ /* 0x000e240008000800 */
[----:B0-----:R-:W-:-:S07]  /*08a0*/  FMUL.FTZ R14, R14, UR6 ;  /* 0x000000060e0e7c20 */ /* 0x001fce0008410000 */
.L_x_7033:
[----:B------:R-:W-:Y:S05]  /*08b0*/  BSYNC.RECONVERGENT B0 ;  /* 0x0000000000007941 */ /* 0x000fea0003800200 */
.L_x_7032:
        /* <DEDUP_REMOVED lines=36> */
.L_x_7037:
[----:B------:R-:W0:Y:S02]  /*0b00*/  LDCU UR6, c[0x0][0x38c] ;  /* 0x00007180ff0677ac */ /* 0x000e240008000800 */
[----:B0-----:R-:W-:-:S07]  /*0b10*/  FMUL.FTZ R15, R15, UR6 ;  /* 0x000000060f0f7c20 */ /* 0x001fce0008410000 */
.L_x_7036:
[----:B------:R-:W-:Y:S05]  /*0b20*/  BSYNC.RECONVERGENT B0 ;  /* 0x0000000000007941 */ /* 0x000fea0003800200 */
.L_x_7035:
        /* <DEDUP_REMOVED lines=36> */
.L_x_7040:
[----:B------:R-:W0:Y:S02]  /*0d70*/  LDCU UR6, c[0x0][0x38c] ;  /* 0x00007180ff0677ac */ /* 0x000e240008000800 */
[----:B0-----:R-:W-:-:S07]  /*0d80*/  FMUL.FTZ R16, R16, UR6 ;  /* 0x0000000610107c20 */ /* 0x001fce0008410000 */
.L_x_7039:
[----:B------:R-:W-:Y:S05]  /*0d90*/  BSYNC.RECONVERGENT B0 ;  /* 0x0000000000007941 */ /* 0x000fea0003800200 */
.L_x_7038:
        /* <DEDUP_REMOVED lines=36> */
.L_x_7043:
[----:B------:R-:W0:Y:S02]  /*0fe0*/  LDCU UR6, c[0x0][0x38c] ;  /* 0x00007180ff0677ac */ /* 0x000e240008000800 */
[----:B0-----:R-:W-:-:S07]  /*0ff0*/  FMUL.FTZ R23, R23, UR6 ;  /* 0x0000000617177c20 */ /* 0x001fce0008410000 */
.L_x_7042:
[----:B------:R-:W-:Y:S05]  /*1000*/  BSYNC.RECONVERGENT B0 ;  /* 0x0000000000007941 */ /* 0x000fea0003800200 */
.L_x_7041:
        /* <DEDUP_REMOVED lines=36> */
.L_x_7046:
[----:B------:R-:W0:Y:S02]  /*1250*/  LDCU UR6, c[0x0][0x38c] ;  /* 0x00007180ff0677ac */ /* 0x000e240008000800 */
[----:B0-----:R-:W-:-:S07]  /*1260*/  FMUL.FTZ R17, R17, UR6 ;  /* 0x0000000611117c20 */ /* 0x001fce0008410000 */
.L_x_7045:
[----:B------:R-:W-:Y:S05]  /*1270*/  BSYNC.RECONVERGENT B0 ;  /* 0x0000000000007941 */ /* 0x000fea0003800200 */
.L_x_7044:
        /* <DEDUP_REMOVED lines=36> */
.L_x_7049:
[----:B------:R-:W0:Y:S02]  /*14c0*/  LDCU UR6, c[0x0][0x38c] ;  /* 0x00007180ff0677ac */ /* 0x000e240008000800 */
[----:B0-----:R-:W-:-:S07]  /*14d0*/  FMUL.FTZ R24, R24, UR6 ;  /* 0x0000000618187c20 */ /* 0x001fce0008410000 */
.L_x_7048:
[----:B------:R-:W-:Y:S05]  /*14e0*/  BSYNC.RECONVERGENT B0 ;  /* 0x0000000000007941 */ /* 0x000fea0003800200 */
.L_x_7047:
        /* <DEDUP_REMOVED lines=36> */
.L_x_7052:
[----:B------:R-:W0:Y:S02]  /*1730*/  LDCU UR6, c[0x0][0x38c] ;  /* 0x00007180ff0677ac */ /* 0x000e240008000800 */
[----:B0-----:R-:W-:-:S07]  /*1740*/  FMUL.FTZ R22, R22, UR6 ;  /* 0x0000000616167c20 */ /* 0x001fce0008410000 */
.L_x_7051:
[----:B------:R-:W-:Y:S05]  /*1750*/  BSYNC.RECONVERGENT B0 ;  /* 0x0000000000007941 */ /* 0x000fea0003800200 */
.L_x_7050:
        /* <DEDUP_REMOVED lines=21> */
.L_x_7055:
[----:B------:R-:W-:-:S13]  /*18b0*/  ISETP.GE.U32.AND P0, PT, R13, R0, PT ;  /* 0x000000000d00720c */ /* 0x000fda0003f06070 */
[----:B------:R-:W-:Y:S05]  /*18c0*/  @P0 BRA `(.L_x_7057) ;  /* 0x0000000000300947 */ /* 0x000fea0003800000 */
[----:B0-----:R-:W0:Y:S01]  /*18d0*/  LDC.64 R2, c[0x0][0x3a0] ;  /* 0x0000e800ff027b82 */ /* 0x001e220000000a00 */
[----:B------:R-:W-:Y:S02]  /*18e0*/  IADD3 R5, PT, PT, R12, R13, RZ ;  /* 0x0000000d0c057210 */ /* 0x000fe40007ffe0ff */
[----:B------:R-:W-:-:S03]  /*18f0*/  IADD3 R13, PT, PT, R13, 0x80, RZ ;  /* 0x000000800d0d7810 */ /* 0x000fc60007ffe0ff */
[----:B0-----:R-:W-:-:S05]  /*1900*/  IMAD.WIDE.U32 R2, R5, 0x4, R2 ;  /* 0x0000000405027825 */ /* 0x001fca00078e0002 */
[----:B-----5:R1:W-:Y:S02]  /*1910*/  STG.E desc[UR4][R2.64], R16 ;  /* 0x0000001002007986 */ /* 0x0203e4000c101904 */
.L_x_7056:
[----:B------:R-:W-:-:S13]  /*1920*/  ISETP.GE.U32.AND P0, PT, R13, R0, PT ;  /* 0x000000000d00720c */ /* 0x000fda0003f06070 */
[----:B------:R-:W-:Y:S05]  /*1930*/  @P0 BRA `(.L_x_7058) ;  /* 0x0000000000340947 */ /* 0x000fea0003800000 */
[----:B01----:R-:W0:Y:S01]  /*1940*/  LDC.64 R2, c[0x0][0x3a0] ;  /* 0x0000e800ff027b82 */ /* 0x003e220000000a00 */
[----:B------:R-:W-:Y:S02]  /*1950*/  IADD3 R5, PT, PT, R12, R13, RZ ;  /* 0x0000000d0c057210 */ /* 0x000fe40007ffe0ff */
[----:B------:R-:W-:-:S03]  /*1960*/  IADD3 R13, PT, PT, R13, 0x80, RZ ;  /* 0x000000800d0d7810 */ /* 0x000fc60007ffe0ff */
[----:B0-----:R-:W-:-:S05]  /*1970*/  IMAD.WIDE.U32 R2, R5, 0x4, R2 ;  /* 0x0000000405027825 */ /* 0x001fca00078e0002 */
[----:B------:R1:W-:Y:S02]  /*1980*/  STG.E desc[UR4][R2.64], R23 ;  /* 0x0000001702007986 */ /* 0x0003e4000c101904 */
.L_x_7057:
        /* <DEDUP_REMOVED lines=8> */
.L_x_7058:
[----:B------:R-:W-:Y:S05]  /*1a10*/  BSYNC.RELIABLE B1 ;  /* 0x0000000000017941 */ /* 0x000fea0003800100 */
.L_x_7054:
[----:B------:R-:W-:-:S13]  /*1a20*/  ISETP.GE.U32.AND P0, PT, R13, R0, PT ;  /* 0x000000000d00720c */ /* 0x000fda0003f06070 */
[----:B012---:R-:W0:Y:S01]  /*1a30*/  @!P0 LDC.64 R2, c[0x0][0x3a0] ;  /* 0x0000e800ff028b82 */ /* 0x007e220000000a00 */
[----:B------:R-:W-:Y:S02]  /*1a40*/  @!P0 IADD3 R5, PT, PT, R12, R13, RZ ;  /* 0x0000000d0c058210 */ /* 0x000fe40007ffe0ff */
[----:B------:R-:W-:-:S03]  /*1a50*/  @!P0 IADD3 R13, PT, PT, R13, 0x80, RZ ;  /* 0x000000800d0d8810 */ /* 0x000fc60007ffe0ff */
[----:B0-----:R-:W-:-:S05]  /*1a60*/  @!P0 IMAD.WIDE.U32 R2, R5, 0x4, R2 ;  /* 0x0000000405028825 */ /* 0x001fca00078e0002 */
[----:B------:R2:W-:Y:S02]  /*1a70*/  @!P0 STG.E desc[UR4][R2.64], R24 ;  /* 0x0000001802008986 */ /* 0x0005e4000c101904 */
.L_x_7059:
[----:B------:R-:W-:Y:S05]  /*1a80*/  BSYNC.RECONVERGENT B0 ;  /* 0x0000000000007941 */ /* 0x000fea0003800200 */
.L_x_7053:
        /* <DEDUP_REMOVED lines=8> */
.L_x_7029:
[----:B------:R-:W0:Y:S01]  /*1b10*/  S2R R0, SR_TID.X ;  /* 0x0000000000007919 */ /* 0x000e220000002100 */
[----:B------:R-:W1:Y:S02]  /*1b20*/  LDC.64 R2, c[0x0][0x3a8] ;  /* 0x0000ea00ff027b82 */ /* 0x000e640000000a00 */
[----:B-1----:R-:W-:-:S04]  /*1b30*/  IMAD.WIDE.U32 R2, R12, 0x4, R2 ;  /* 0x000000040c027825 */ /* 0x002fc800078e0002 */
[----:B0-----:R-:W-:-:S05]  /*1b40*/  IMAD.WIDE.U32 R2, R0, 0x20, R2 ;  /* 0x0000002000027825 */ /* 0x001fca00078e0002 */
[----:B------:R-:W2:Y:S01]  /*1b50*/  LDG.E.ENL2.256 R16, R8, desc[UR4][R2.64] ;  /* 0xfe0000040208797e */ /* 0x000ea20008121910 */
[----:B------:R-:W-:Y:S01]  /*1b60*/  BSSY.RECONVERGENT B0, `(.L_x_7060) ;  /* 0x0000023000007945 */ /* 0x000fe20003800200 */
[----:B--2---:R-:W-:Y:S02]  /*1b70*/  FSETP.GT.FTZ.AND P0, PT, R8, RZ, PT ;  /* 0x000000ff0800720b */ /* 0x004fe40003f14000 */
        /* <DEDUP_REMOVED lines=33> */
.L_x_7061:
[----:B------:R-:W-:Y:S05]  /*1d90*/  BSYNC.RECONVERGENT B0 ;  /* 0x0000000000007941 */ /* 0x000fea0003800200 */
.L_x_7060:
        /* <DEDUP_REMOVED lines=32> */
.L_x_7063:
[----:B------:R-:W0:Y:S02]  /*1fa0*/  LDCU UR6, c[0x0][0x38c] ;  /* 0x00007180ff0677ac */ /* 0x000e240008000800 */
[----:B0-----:R-:W-:-:S07]  /*1fb0*/  FMUL.FTZ R5, R9, UR6 ;  /* 0x0000000609057c20 */ /* 0x001fce0008410000 */
.L_x_7064:
[----:B------:R-:W-:Y:S05]  /*1fc0*/  BSYNC.RECONVERGENT B0 ;  /* 0x0000000000007941 */ /* 0x000fea0003800200 */
.L_x_7062:
        /* <DEDUP_REMOVED lines=33> */
.L_x_7066:
[----:B------:R-:W0:Y:S02]  /*21e0*/  LDCU UR6, c[0x0][0x38c] ;  /* 0x00007180ff0677ac */ /* 0x000e240008000800 */
[----:B0-----:R-:W-:-:S07]  /*21f0*/  FMUL.FTZ R6, R10, UR6 ;  /* 0x000000060a067c20 */ /* 0x001fce0008410000 */
.L_x_7067:
[----:B------:R-:W-:Y:S05]  /*2200*/  BSYNC.RECONVERGENT B0 ;  /* 0x0000000000007941 */ /* 0x000fea0003800200 */
.L_x_7065:
        /* <DEDUP_REMOVED lines=33> */
.L_x_7069:
[----:B------:R-:W0:Y:S02]  /*2420*/  LDCU UR6, c[0x0][0x38c] ;  /* 0x00007180ff0677ac */ /* 0x000e240008000800 */
[----:B0-----:R-:W-:-:S07]  /*2430*/  FMUL.FTZ R7, R11, UR6 ;  /* 0x000000060b077c20 */ /* 0x001fce0008410000 */
.L_x_7070:
[----:B------:R-:W-:Y:S05]  /*2440*/  BSYNC.RECONVERGENT B0 ;  /* 0x0000000000007941 */ /* 0x000fea0003800200 */
.L_x_7068:
        /* <DEDUP_REMOVED lines=33> */
.L_x_7072:
[----:B------:R-:W0:Y:S02]  /*2660*/  LDCU UR6, c[0x0][0x38c] ;  /* 0x00007180ff0677ac */ /* 0x000e240008000800 */
[----:B0-----:R-:W-:-:S07]  /*2670*/  FMUL.FTZ R8, R16, UR6 ;  /* 0x0000000610087c20 */ /* 0x001fce0008410000 */
.L_x_7073:
[----:B------:R-:W-:Y:S05]  /*2680*/  BSYNC.RECONVERGENT B0 ;  /* 0x0000000000007941 */ /* 0x000fea0003800200 */
.L_x_7071:
        /* <DEDUP_REMOVED lines=33> */
.L_x_7075:
[----:B------:R-:W0:Y:S02]  /*28a0*/  LDCU UR6, c[0x0][0x38c] ;  /* 0x00007180ff0677ac */ /* 0x000e240008000800 */
[----:B0-----:R-:W-:-:S07]  /*28b0*/  FMUL.FTZ R9, R17, UR6 ;  /* 0x0000000611097c20 */ /* 0x001fce0008410000 */
.L_x_7076:
[----:B------:R-:W-:Y:S05]  /*28c0*/  BSYNC.RECONVERGENT B0 ;  /* 0x0000000000007941 */ /* 0x000fea0003800200 */
.L_x_7074:
        /* <DEDUP_REMOVED lines=33> */
.L_x_7078:
[----:B------:R-:W0:Y:S02]  /*2ae0*/  LDCU UR6, c[0x0][0x38c] ;  /* 0x00007180ff0677ac */ /* 0x000e240008000800 */
[----:B0-----:R-:W-:-:S07]  /*2af0*/  FMUL.FTZ R10, R18, UR6 ;  /* 0x00000006120a7c20 */ /* 0x001fce0008410000 */
.L_x_7079:
[----:B------:R-:W-:Y:S05]  /*2b00*/  BSYNC.RECONVERGENT B0 ;  /* 0x0000000000007941 */ /* 0x000fea0003800200 */
.L_x_7077:
        /* <DEDUP_REMOVED lines=33> */
.L_x_7081:
[----:B------:R-:W0:Y:S02]  /*2d20*/  LDCU UR6, c[0x0][0x38c] ;  /* 0x00007180ff0677ac */ /* 0x000e240008000800 */
[----:B0-----:R-:W-:-:S07]  /*2d30*/  FMUL.FTZ R11, R19, UR6 ;  /* 0x00000006130b7c20 */ /* 0x001fce0008410000 */
.L_x_7082:
[----:B------:R-:W-:Y:S05]  /*2d40*/  BSYNC.RECONVERGENT B0 ;  /* 0x0000000000007941 */ /* 0x000fea0003800200 */
.L_x_7080:
[----:B------:R-:W0:Y:S02]  /*2d50*/  LDC.64 R2, c[0x0][0x3a0] ;  /* 0x0000e800ff027b82 */ /* 0x000e240000000a00 */
[----:B0-----:R-:W-:-:S04]  /*2d60*/  IMAD.WIDE.U32 R12, R12, 0x4, R2 ;  /* 0x000000040c0c7825 */ /* 0x001fc800078e0002 */
[----:B------:R-:W-:-:S05]  /*2d70*/  IMAD.WIDE.U32 R12, R0, 0x20, R12 ;  /* 0x00000020000c7825 */ /* 0x000fca00078e000c */
[----:B------:R-:W-:Y:S01]  /*2d80*/  STG.E.ENL2.256 desc[UR4][R12.64], R4, R8 ;  /* 0xf80000040c08797f */ /* 0x000fe2000f121804 */
[----:B------:R-:W-:Y:S05]  /*2d90*/  EXIT ;  /* 0x000000000000794d */ /* 0x000fea0003800000 */
.L_x_7083:
        /* <DEDUP_REMOVED lines=14> */
.L_x_7987:


//--------------------- .text._ZN2at6native18elementwise_kernelILi128ELi4EZNS0_15gpu_kernel_implIZZZNS0_60_GLOBAL__N__171e0b9f_22_ActivationEluKernel_cu_9e10b42f_306110elu_kernelERNS_18TensorIteratorBaseERKN3c106ScalarES9_S9_ENKUlvE_clEvENKUlvE_clEvEUldE_EEvS5_RKT_EUliE_EEviT1_ --------------------------
	.section	.text._ZN2at6native18elementwise_kernelILi128ELi4EZNS0_15gpu_kernel_implIZZZNS0_60_GLOBAL__N__171e0b9f_22_ActivationEluKernel_cu_9e10b42f_306110elu_kernelERNS_18TensorIteratorBaseERKN3c106ScalarES9_S9_ENKUlvE_clEvENKUlvE_clEvEUldE_EEvS5_RKT_EUliE_EEviT1_,"ax",@progbits
	.align	128
        .global         _ZN2at6native18elementwise_kernelILi128ELi4EZNS0_15gpu_kernel_implIZZZNS0_60_GLOBAL__N__171e0b9f_22_ActivationEluKernel_cu_9e10b42f_306110elu_kernelERNS_18TensorIteratorBaseERKN3c106ScalarES9_S9_ENKUlvE_clEvENKUlvE_clEvEUldE_EEvS5_RKT_EUliE_EEviT1_
        .type           _ZN2at6native18elementwise_kernelILi128ELi4EZNS0_15gpu_kernel_implIZZZNS0_60_GLOBAL__N__171e0b9f_22_ActivationEluKernel_cu_9e10b42f_306110elu_kernelERNS_18TensorIteratorBaseERKN3c106ScalarES9_S9_ENKUlvE_clEvENKUlvE_clEvEUldE_EEvS5_RKT_EUliE_EEviT1_,@function
        .size           _ZN2at6native18elementwise_kernelILi128ELi4EZNS0_15gpu_kernel_implIZZZNS0_60_GLOBAL__N__171e0b9f_22_ActivationEluKernel_cu_9e10b42f_306110elu_kernelERNS_18TensorIteratorBaseERKN3c106ScalarES9_S9_ENKUlvE_clEvENKUlvE_clEvEUldE_EEvS5_RKT_EUliE_EEviT1_,(.L_x_7988 - _ZN2at6native18elementwise_kernelILi128ELi4EZNS0_15gpu_kernel_implIZZZNS0_60_GLOBAL__N__171e0b9f_22_ActivationEluKernel_cu_9e10b42f_306110elu_kernelERNS_18TensorIteratorBaseERKN3c106ScalarES9_S9_ENKUlvE_clEvENKUlvE_clEvEUldE_EEvS5_RKT_EUliE_EEviT1_)
        .other          _ZN2at6native18elementwise_kernelILi128ELi4EZNS0_15gpu_kernel_implIZZZNS0_60_GLOBAL__N__171e0b9f_22_ActivationEluKernel_cu_9e10b42f_306110elu_kernelERNS_18TensorIteratorBaseERKN3c106ScalarES9_S9_ENKUlvE_clEvENKUlvE_clEvEUldE_EEvS5_RKT_EUliE_EEviT1_,@"STO_CUDA_ENTRY STV_DEFAULT"
_ZN2at6native18elementwise_kernelILi128ELi4EZNS0_15gpu_kernel_implIZZZNS0_60_GLOBAL__N__171e0b9f_22_ActivationEluKernel_cu_9e10b42f_306110elu_kernelERNS_18TensorIteratorBaseERKN3c106ScalarES9_S9_ENKUlvE_clEvENKUlvE_clEvEUldE_EEvS5_RKT_EUliE_EEviT1_:
.text._ZN2at6native18elementwise_kernelILi128ELi4EZNS0_15gpu_kernel_implIZZZNS0_60_GLOBAL__N__171e0b9f_22_ActivationEluKernel_cu_9e10b42f_306110elu_kernelERNS_18TensorIteratorBaseERKN3c106ScalarES9_S9_ENKUlvE_clEvENKUlvE_clEvEUldE_EEvS5_RKT_EUliE_EEviT1_:
        /* <DEDUP_REMOVED lines=319> */
.L_x_7086:
        /* <DEDUP_REMOVED lines=16> */
[----:B--2---:R-:W0:Y:S01]  /*14f0*/  I2F.F64.S16 R2, R2 ;  /* 0x0000000200027312 */ /* 0x004e220000101c00 */
[----:B------:R-:W-:Y:S05]  /*1500*/  BRA `(.L_x_7093) ;  /* 0x0000000c00807947 */ /* 0x000fea0003800000 */
.L_x_7091:
[----:B------:R-:W2:Y:S02]  /*1510*/  LDG.E.U8 R2, desc[UR36][R4.64] ;  /* 0x0000002404027981 */ /* 0x000ea4000c1e1100 */
[----:B--2---:R-:W0:Y:S01]  /*1520*/  I2F.F64.U16 R2, R2 ;  /* 0x0000000200027312 */ /* 0x004e220000101800 */
[----:B------:R-:W-:Y:S05]  /*1530*/  BRA `(.L_x_7093) ;  /* 0x0000000c00747947 */ /* 0x000fea0003800000 */
.L_x_7090:
        /* <DEDUP_REMOVED lines=9> */
.L_x_7095:
[----:B------:R-:W2:Y:S02]  /*15d0*/  LDG.E R2, desc[UR36][R4.64] ;  /* 0x0000002404027981 */ /* 0x000ea4000c1e1900 */
[----:B--2---:R-:W0:Y:S01]  /*15e0*/  I2F.F64 R2, R2 ;  /* 0x0000000200027312 */ /* 0x004e220000201c00 */
[----:B------:R-:W-:Y:S05]  /*15f0*/  BRA `(.L_x_7093) ;  /* 0x0000000c00447947 */ /* 0x000fea0003800000 */
.L_x_7094:
[----:B------:R-:W2:Y:S02]  /*1600*/  LDG.E.U16 R2, desc[UR36][R4.64] ;  /* 0x0000002404027981 */ /* 0x000ea4000c1e1500 */
[----:B--2---:R-:W0:Y:S01]  /*1610*/  I2F.F64.S16 R2, R2 ;  /* 0x0000000200027312 */ /* 0x004e220000101c00 */
[----:B------:R-:W-:Y:S05]  /*1620*/  BRA `(.L_x_7093) ;  /* 0x0000000c00387947 */ /* 0x000fea0003800000 */
.L_x_7089:
        /* <DEDUP_REMOVED lines=10> */
.L_x_7097:
[----:B------:R-:W2:Y:S02]  /*16d0*/  LDG.E.U16 R0, desc[UR36][R4.64] ;  /* 0x0000002404007981 */ /* 0x000ea4000c1e1500 */
[----:B--2---:R-:W-:-:S05]  /*16e0*/  HADD2.F32 R0, -RZ, R0.H0_H0 ;  /* 0x20000000ff007230 */ /* 0x004fca0000004100 */
[----:B------:R-:W-:-:S04]  /*16f0*/  FMUL.FTZ R0, R0, 1 ;  /* 0x3f80000000007820 */ /* 0x000fc80000410000 */
[----:B------:R0:W1:Y:S01]  /*1700*/  F2F.F64.F32 R2, R0 ;  /* 0x0000000000027310 */ /* 0x0000620000201800 */
[----:B------:R-:W-:Y:S05]  /*1710*/  BRA `(.L_x_7093) ;  /* 0x0000000800fc7947 */ /* 0x000fea0003800000 */
.L_x_7096:
        /* <DEDUP_REMOVED lines=10> */
.L_x_7099:
[----:B------:R-:W2:Y:S02]  /*17c0*/  LDG.E.U16 R4, desc[UR36][R4.64] ;  /* 0x0000002404047981 */ /* 0x000ea4000c1e1500 */
[----:B--2---:R-:W-:-:S05]  /*17d0*/  HADD2.F32 R0, -RZ, R4.H0_H0 ;  /* 0x20000004ff007230 */ /* 0x004fca0000004100 */
[----:B------:R-:W-:-:S04]  /*17e0*/  FMUL.FTZ R0, R0, 1 ;  /* 0x3f80000000007820 */ /* 0x000fc80000410000 */
[----:B------:R0:W1:Y:S01]  /*17f0*/  F2F.F64.F32 R2, R0 ;  /* 0x0000000000027310 */ /* 0x0000620000201800 */
[----:B------:R-:W-:Y:S05]  /*1800*/  BRA `(.L_x_7093) ;  /* 0x0000000800c07947 */ /* 0x000fea0003800000 */
.L_x_7098:
[----:B------:R0:W5:Y:S01]  /*1810*/  LDG.E.64 R2, desc[UR36][R4.64] ;  /* 0x0000002404027981 */ /* 0x000162000c1e1b00 */
[----:B------:R-:W-:Y:S05]  /*1820*/  BRA `(.L_x_7093) ;  /* 0x0000000800b87947 */ /* 0x000fea0003800000 */
.L_x_7088:
        /* <DEDUP_REMOVED lines=13> */
.L_x_7102:
[----:B------:R0:W5:Y:S01]  /*1900*/  LDG.E.64 R2, desc[UR36][R4.64] ;  /* 0x0000002404027981 */ /* 0x000162000c1e1b00 */
[----:B------:R-:W-:Y:S05]  /*1910*/  BRA `(.L_x_7093) ;  /* 0x00000008007c7947 */ /* 0x000fea0003800000 */
.L_x_7101:
        /* <DEDUP_REMOVED lines=23> */
[----:B------:R-:W-:-:S05]  /*1a90*/  LOP3.LUT R3, R3, 0x80000000, R0, 0xf8, !PT ;  /* 0x8000000003037812 */ /* 0x000fca00078ef800 */
[----:B------:R-:W-:-:S06]  /*1aa0*/  FMUL.FTZ R3, R3, 1 ;  /* 0x3f80000003037820 */ /* 0x000fcc0000410000 */
[----:B------:R-:W4:Y:S01]  /*1ab0*/  F2F.F64.F32 R2, R3 ;  /* 0x0000000300027310 */ /* 0x000f220000201800 */
[----:B------:R-:W-:Y:S05]  /*1ac0*/  BRA `(.L_x_7093) ;  /* 0x0000000800107947 */ /* 0x000fea0003800000 */
.L_x_7104:
        /* <DEDUP_REMOVED lines=14> */
.L_x_7103:
[----:B------:R-:W2:Y:S02]  /*1bb0*/  LDG.E.U16 R0, desc[UR36][R4.64] ;  /* 0x0000002404007981 */ /* 0x000ea4000c1e1500 */
[----:B--2---:R-:W-:-:S04]  /*1bc0*/  IMAD.U32 R0, R0, 0x10000, RZ ;  /* 0x0001000000007824 */ /* 0x004fc800078e00ff */
[----:B------:R-:W-:-:S04]  /*1bd0*/  FMUL.FTZ R0, R0, 1 ;  /* 0x3f80000000007820 */ /* 0x000fc80000410000 */
[----:B------:R0:W1:Y:S01]  /*1be0*/  F2F.F64.F32 R2, R0 ;  /* 0x0000000000027310 */ /* 0x0000620000201800 */
[----:B------:R-:W-:Y:S05]  /*1bf0*/  BRA `(.L_x_7093) ;  /* 0x0000000400c47947 */ /* 0x000fea0003800000 */
.L_x_7100:
[----:B------:R-:W-:-:S09]  /*1c00*/  UISETP.GT.AND UP0, UPT, UR4, 0x1b, UPT ;  /* 0x0000001b0400788c */ /* 0x000fd2000bf04270 */
[----:B------:R-:W-:Y:S05]  /*1c10*/  BRA.U UP0, `(.L_x_7105) ;  /* 0x0000000500107547 */ /* 0x000fea000b800000 */
[----:B------:R-:W-:Y:S01]  /*1c20*/  UISETP.NE.AND UP0, UPT, UR4, 0x19, UPT ;  /* 0x000000190400788c */ /* 0x000fe2000bf05270 */
[----:B------:R-:W-:-:S08]  /*1c30*/  CS2R R2, SRZ ;  /* 0x0000000000027805 */ /* 0x000fd0000001ff00 */
[----:B------:R-:W-:Y:S05]  /*1c40*/  BRA.U !UP0, `(.L_x_7106) ;  /* 0x0000000108907547 */ /* 0x000fea000b800000 */
[----:B------:R-:W-:-:S09]  /*1c50*/  UISETP.NE.AND UP0, UPT, UR4, 0x1a, UPT ;  /* 0x0000001a0400788c */ /* 0x000fd2000bf05270 */
[----:B------:R-:W-:Y:S05]  /*1c60*/  BRA.U !UP0, `(.L_x_7107) ;  /* 0x0000000108147547 */ /* 0x000fea000b800000 */
[----:B------:R-:W-:-:S09]  /*1c70*/  UISETP.NE.AND UP0, UPT, UR4, 0x1b, UPT ;  /* 0x0000001b0400788c */ /* 0x000fd2000bf05270 */
[----:B------:R-:W-:Y:S05]  /*1c80*/  BRA.U UP0, `(.L_x_7092) ;  /* 0x00000005000c7547 */ /* 0x000fea000b800000 */
[----:B------:R-:W2:Y:S02]  /*1c90*/  LDG.E.U16 R2, desc[UR36][R4.64] ;  /* 0x0000002404027981 */ /* 0x000ea4000c1e1500 */
[----:B--2---:R-:W0:Y:S01]  /*1ca0*/  I2F.F64.U16 R2, R2 ;  /* 0x0000000200027312 */ /* 0x004e220000101800 */
[----:B------:R-:W-:Y:S05]  /*1cb0*/  BRA `(.L_x_7093) ;  /* 0x0000000400947947 */ /* 0x000fea0003800000 */
.L_x_7107:
[----:B------:R-:W2:Y:S01]  /*1cc0*/  LDG.E.U8 R4, desc[UR36][R4.64] ;  /* 0x0000002404047981 */ /* 0x000ea2000c1e1100 */
[----:B------:R-:W-:Y:S01]  /*1cd0*/  BSSY.RECONVERGENT B0, `(.L_x_7108) ;  /* 0x000001a000007945 */ /* 0x000fe20003800200 */
        /* <DEDUP_REMOVED lines=19> */
.L_x_7111:
[----:B------:R-:W-:Y:S05]  /*1e10*/  BSYNC.RECONVERGENT B1 ;  /* 0x0000000000017941 */ /* 0x000fea0003800200 */
.L_x_7110:
[----:B------:R-:W-:Y:S02]  /*1e20*/  SHF.L.U32 R0, R0, 0x14, RZ ;  /* 0x0000001400007819 */ /* 0x000fe400000006ff */
[----:B------:R-:W-:-:S04]  /*1e30*/  LEA R2, R2, 0x3b800000, 0x17 ;  /* 0x3b80000002027811 */ /* 0x000fc800078eb8ff */
[----:B------:R-:W-:-:S05]  /*1e40*/  LOP3.LUT R0, R2, R0, R7, 0xfe, !PT ;  /* 0x0000000002007212 */ /* 0x000fca00078efe07 */
[----:B------:R-:W-:-:S04]  /*1e50*/  FMUL.FTZ R0, R0, 1 ;  /* 0x3f80000000007820 */ /* 0x000fc80000410000 */
[----:B------:R0:W1:Y:S03]  /*1e60*/  F2F.F64.F32 R2, R0 ;  /* 0x0000000000027310 */ /* 0x0000660000201800 */
.L_x_7109:
[----:B------:R-:W-:Y:S05]  /*1e70*/  BSYNC.RECONVERGENT B0 ;  /* 0x0000000000007941 */ /* 0x000fea0003800200 */
.L_x_7108:
[----:B------:R-:W-:Y:S05]  /*1e80*/  BRA `(.L_x_7093) ;  /* 0x0000000400207947 */ /* 0x000fea0003800000 */
.L_x_7106:
[----:B------:R-:W2:Y:S01]  /*1e90*/  LDG.E.U8 R4, desc[UR36][R4.64] ;  /* 0x0000002404047981 */ /* 0x000ea2000c1e1100 */
[----:B------:R-:W-:Y:S01]  /*1ea0*/  BSSY.RECONVERGENT B0, `(.L_x_7112) ;  /* 0x000001a000007945 */ /* 0x000fe20003800200 */
        /* <DEDUP_REMOVED lines=19> */
.L_x_7115:
[----:B------:R-:W-:Y:S05]  /*1fe0*/  BSYNC.RECONVERGENT B1 ;  /* 0x0000000000017941 */ /* 0x000fea0003800200 */
.L_x_7114:
[----:B------:R-:W-:Y:S01]  /*1ff0*/  IMAD.SHL.U32 R0, R0, 0x200000, RZ ;  /* 0x0020000000007824 */ /* 0x000fe200078e00ff */
[----:B------:R-:W-:-:S04]  /*2000*/  LEA R2, R2, 0x37800000, 0x17 ;  /* 0x3780000002027811 */ /* 0x000fc800078eb8ff */
[----:B------:R-:W-:-:S05]  /*2010*/  LOP3.LUT R0, R2, R0, R7, 0xfe, !PT ;  /* 0x0000000002007212 */ /* 0x000fca00078efe07 */
[----:B------:R-:W-:-:S04]  /*2020*/  FMUL.FTZ R0, R0, 1 ;  /* 0x3f80000000007820 */ /* 0x000fc80000410000 */
[----:B------:R0:W1:Y:S03]  /*2030*/  F2F.F64.F32 R2, R0 ;  /* 0x0000000000027310 */ /* 0x0000660000201800 */
.L_x_7113:
[----:B------:R-:W-:Y:S05]  /*2040*/  BSYNC.RECONVERGENT B0 ;  /* 0x0000000000007941 */ /* 0x000fea0003800200 */
.L_x_7112:
[----:B------:R-:W-:Y:S05]  /*2050*/  BRA `(.L_x_7093) ;  /* 0x0000000000ac7947 */ /* 0x000fea0003800000 */
.L_x_7105:
[----:B------:R-:W-:-:S09]  /*2060*/  UISETP.NE.AND UP0, UPT, UR4, 0x1c, UPT ;  /* 0x0000001c0400788c */ /* 0x000fd2000bf05270 */
[----:B------:R-:W-:Y:S05]  /*2070*/  BRA.U !UP0, `(.L_x_7116) ;  /* 0x00000001089c7547 */ /* 0x000fea000b800000 */
[----:B------:R-:W-:-:S09]  /*2080*/  UISETP.NE.AND UP0, UPT, UR4, 0x1d, UPT ;  /* 0x0000001d0400788c */ /* 0x000fd2000bf05270 */
[----:B------:R-:W-:Y:S05]  /*2090*/  BRA.U !UP0, `(.L_x_7117) ;  /* 0x0000000108887547 */ /* 0x000fea000b800000 */
[----:B------:R-:W-:-:S09]  /*20a0*/  UISETP.NE.AND UP0, UPT, UR4, 0x2c, UPT ;  /* 0x0000002c0400788c */ /* 0x000fd2000bf05270 */
[----:B------:R-:W-:Y:S05]  /*20b0*/  BRA.U !UP0, `(.L_x_7118) ;  /* 0x0000000108487547 */ /* 0x000fea000b800000 */
.L_x_7092:
        /* <DEDUP_REMOVED lines=16> */
.L_x_7119:
[----:B------:R-:W-:Y:S01]  /*21c0*/  CS2R R2, SRZ ;  /* 0x0000000000027805 */ /* 0x000fe2000001ff00 */
[----:B------:R-:W-:Y:S06]  /*21d0*/  BRA `(.L_x_7120) ;  /* 0x00000000005c7947 */ /* 0x000fec0003800000 */
.L_x_7118:
[----:B------:R-:W2:Y:S01]  /*21e0*/  LDG.E.U8 R0, desc[UR36][R4.64] ;  /* 0x0000002404007981 */ /* 0x000ea2000c1e1100 */
[----:B------:R-:W-:Y:S01]  /*21f0*/  BSSY.RECONVERGENT B0, `(.L_x_7121) ;  /* 0x000000b000007945 */ /* 0x000fe20003800200 */
[----:B------:R-:W-:Y:S01]  /*2200*/  MOV R2, 0x0 ;  /* 0x0000000000027802 */ /* 0x000fe20000000f00 */
        /* <DEDUP_REMOVED lines=8> */
[----:B------:R0:W1:Y:S03]  /*2290*/  @P0 F2F.F64.F32 R2, R0 ;  /* 0x0000000000020310 */ /* 0x0000660000201800 */
.L_x_7122:
[----:B------:R-:W-:Y:S05]  /*22a0*/  BSYNC.RECONVERGENT B0 ;  /* 0x0000000000007941 */ /* 0x000fea0003800200 */
.L_x_7121:
[----:B------:R-:W-:Y:S05]  /*22b0*/  BRA `(.L_x_7093) ;  /* 0x0000000000147947 */ /* 0x000fea0003800000 */
.L_x_7117:
[----:B------:R-:W2:Y:S02]  /*22c0*/  LDG.E.64 R2, desc[UR36][R4.64] ;  /* 0x0000002404027981 */ /* 0x000ea4000c1e1b00 */
[----:B--2---:R-:W3:Y:S01]  /*22d0*/  I2F.F64.U64 R2, R2 ;  /* 0x0000000200027312 */ /* 0x004ee20000301800 */
[----:B------:R-:W-:Y:S05]  /*22e0*/  BRA `(.L_x_7093) ;  /* 0x0000000000087947 */ /* 0x000fea0003800000 */
.L_x_7116:
[----:B------:R-:W2:Y:S02]  /*22f0*/  LDG.E R2, desc[UR36][R4.64] ;  /* 0x0000002404027981 */ /* 0x000ea4000c1e1900 */
[----:B--2---:R-:W2:Y:S02]  /*2300*/  I2F.F64.U32 R2, R2 ;  /* 0x0000000200027312 */ /* 0x004ea40000201800 */
.L_x_7093:
[----:B012345:R-:W-:-:S14]  /*2310*/  DSETP.GT.AND P0, PT, R2, RZ, PT ;  /* 0x000000ff0200722a */ /* 0x03ffdc0003f04000 */
[----:B------:R-:W0:Y:S02]  /*2320*/  @P0 LDC.64 R4, c[0x0][0x598] ;  /* 0x00016600ff040b82 */ /* 0x000e240000000a00 */
[----:B0-----:R-:W-:Y:S01]  /*2330*/  @P0 DMUL R4, R2, R4 ;  /* 0x0000000402040228 */ /* 0x001fe20000000000 */
[----:B------:R-:W-:Y:S10]  /*2340*/  @P0 BRA `(.L_x_7123) ;  /* 0x0000000400340947 */ /* 0x000ff40003800000 */
.L_x_7120:
[----:B------:R-:W0:Y:S01]  /*2350*/  LDCU.64 UR4, c[0x0][0x5a0] ;  /* 0x0000b400ff0477ac */ /* 0x000e220008000a00 */
[----:B------:R-:W-:Y:S01]  /*2360*/  BSSY.RECONVERGENT B0, `(.L_x_7124) ;  /* 0x0000049000007945 */ /* 0x000fe20003800200 */
[----:B0-----:R-:W-:-:S10]  /*2370*/  DMUL R2, R2, UR4 ;  /* 0x0000000402027c28 */ /* 0x001fd40008000000 */
[C---:B------:R-:W-:Y:S02]  /*2380*/  FSETP.GEU.FTZ.AND P0, PT, R3.reuse, 4.1931471824645996094, PT ;  /* 0x40862e430300780b */ /* 0x040fe40003f1e000 */
[----:B------:R-:W-:-:S04]  /*2390*/  FSETP.GT.FTZ.AND P1, PT, R3, -3.1640625, PT ;  /* 0xc04a80000300780b */ /* 0x000fc80003f34000 */
[----:B------:R-:W-:-:S13]  /*23a0*/  PLOP3.LUT P0, PT, P0, P1, PT, 0xf2, 0x2f ;  /* 0x00000000002f781c */ /* 0x000fda0000703e72 */
[----:B------:R-:W-:Y:S05]  /*23b0*/  @P0 BRA `(.L_x_7125) ;  /* 0x0000000000f00947 */ /* 0x000fea0003800000 */
[----:B------:R-:W-:Y:S01]  /*23c0*/  IMAD.MOV.U32 R4, RZ, RZ, 0x652b82fe ;  /* 0x652b82feff047424 */ /* 0x000fe200078e00ff */
[----:B------:R-:W-:Y:S01]  /*23d0*/  MOV R5, 0x3ff71547 ;  /* 0x3ff7154700057802 */ /* 0x000fe20000000f00 */
[----:B------:R-:W-:Y:S01]  /*23e0*/  UMOV UR4, 0xfefa39ef ;  /* 0xfefa39ef00047882 */ /* 0x000fe20000000000 */
[----:B------:R-:W-:Y:S01]  /*23f0*/  UMOV UR5, 0x3fe62e42 ;  /* 0x3fe62e4200057882 */ /* 0x000fe20000000000 */
[----:B------:R-:W-:Y:S01]  /*2400*/  IMAD.SHL.U32 R0, R3, 0x2, RZ ;  /* 0x0000000203007824 */ /* 0x000fe200078e00ff */
[----:B------:R-:W-:Y:S01]  /*2410*/  MOV R11, 0x3e5af86d ;  /* 0x3e5af86d000b7802 */ /* 0x000fe20000000f00 */
[----:B------:R-:W-:Y:S01]  /*2420*/  IMAD.MOV.U32 R10, RZ, RZ, -0x7142ec33 ;  /* 0x8ebd13cdff0a7424 */ /* 0x000fe200078e00ff */
[----:B------:R-:W-:Y:S02]  /*2430*/  DFMA R4, R2, R4, 6.75539944105574400000e+15 ;  /* 0x433800000204742b */ /* 0x000fe40000000004 */
[C---:B------:R-:W-:Y:S02]  /*2440*/  ISETP.GE.U32.AND P0, PT, R0.reuse, 0x7fb3e647, PT ;  /* 0x7fb3e6470000780c */ /* 0x040fe40003f06070 */
[----:B------:R-:W-:-:S04]  /*2450*/  ISETP.NE.AND P1, PT, R0, RZ, PT ;  /* 0x000000ff0000720c */ /* 0x000fc80003f25270 */
[----:B------:R-:W-:Y:S02]  /*2460*/  DADD R6, R4, -6.75539944105574400000e+15 ;  /* 0xc338000004067429 */ /* 0x000fe40000000000 */
[----:B------:R-:W-:-:S06]  /*2470*/  SEL R4, R4, RZ, P0 ;  /* 0x000000ff04047207 */ /* 0x000fcc0000000000 */
[----:B------:R-:W-:Y:S01]  /*2480*/  DFMA R8, R6, -UR4, R2 ;  /* 0x8000000406087c2b */ /* 0x000fe20008000002 */
[----:B------:R-:W-:Y:S01]  /*2490*/  UMOV UR4, 0x3b39803f ;  /* 0x3b39803f00047882 */ /* 0x000fe20000000000 */
[----:B------:R-:W-:-:S06]  /*24a0*/  UMOV UR5, 0x3c7abc9e ;  /* 0x3c7abc9e00057882 */ /* 0x000fcc0000000000 */
[----:B------:R-:W-:Y:S01]  /*24b0*/  DFMA R8, R6, -UR4, R8 ;  /* 0x8000000406087c2b */ /* 0x000fe20008000008 */
[----:B------:R-:W-:Y:S01]  /*24c0*/  UMOV UR4, 0x6acd15b6 ;  /* 0x6acd15b600047882 */ /* 0x000fe20000000000 */
[----:B------:R-:W-:-:S08]  /*24d0*/  UMOV UR5, 0x3e21f407 ;  /* 0x3e21f40700057882 */ /* 0x000fd00000000000 */
[----:B------:R-:W-:Y:S02]  /*24e0*/  FSEL R6, R2, R8, !P0 ;  /* 0x0000000802067208 */ /* 0x000fe40004000000 */
[----:B------:R-:W-:Y:S02]  /*24f0*/  FSEL R7, R3, R9, !P0 ;  /* 0x0000000903077208 */ /* 0x000fe40004000000 */
[C---:B------:R-:W-:Y:S02]  /*2500*/  ISETP.NE.AND P0, PT, R4.reuse, 0x400, PT ;  /* 0x000004000400780c */ /* 0x040fe40003f05270 */
[----:B------:R-:W-:Y:S02]  /*2510*/  LEA R4, R4, 0x3ff00000, 0x14 ;  /* 0x3ff0000004047811 */ /* 0x000fe400078ea0ff */
[----:B------:R-:W-:Y:S01]  /*2520*/  DFMA R8, R6, UR4, R10 ;  /* 0x0000000406087c2b */ /* 0x000fe2000800000a */
[----:B------:R-:W-:Y:S01]  /*2530*/  UMOV UR4, 0x92ba033d ;  /* 0x92ba033d00047882 */ /* 0x000fe20000000000 */
[----:B------:R-:W-:Y:S01]  /*2540*/  UMOV UR5, 0x3e927e50 ;  /* 0x3e927e5000057882 */ /* 0x000fe20000000000 */
[----:B------:R-:W-:Y:S01]  /*2550*/  SEL R5, R4, 0x7fe00000, P0 ;  /* 0x7fe0000004057807 */ /* 0x000fe20000000000 */
[----:B------:R-:W-:-:S04]  /*2560*/  IMAD.MOV.U32 R4, RZ, RZ, RZ ;  /* 0x000000ffff047224 */ /* 0x000fc800078e00ff */
[----:B------:R-:W-:Y:S01]  /*2570*/  DFMA R8, R6, R8, UR4 ;  /* 0x0000000406087e2b */ /* 0x000fe20008000008 */
[----:B------:R-:W-:Y:S01]  /*2580*/  UMOV UR4, 0x6c5f9da1 ;  /* 0x6c5f9da100047882 */ /* 0x000fe20000000000 */
[----:B------:R-:W-:Y:S01]  /*2590*/  UMOV UR5, 0x3ec71dde ;  /* 0x3ec71dde00057882 */ /* 0x000fe20000000000 */
[----:B------:R-:W-:-:S05]  /*25a0*/  DADD R10, R4, -1 ;  /* 0xbff00000040a7429 */ /* 0x000fca0000000000 */
        /* <DEDUP_REMOVED lines=19> */
[----:B------:R-:W-:-:S08]  /*26e0*/  DFMA R8, R6, R8, 0.5 ;  /* 0x3fe000000608742b */ /* 0x000fd00000000008 */
[----:B------:R-:W-:-:S08]  /*26f0*/  DMUL R8, R6, R8 ;  /* 0x0000000806087228 */ /* 0x000fd00000000000 */
[----:B------:R-:W-:-:S08]  /*2700*/  DFMA R8, R6, R8, R6 ;  /* 0x000000080608722b */ /* 0x000fd00000000006 */
[----:B------:R-:W-:-:S08]  /*2710*/  DFMA R8, R8, R4, R10 ;  /* 0x000000040808722b */ /* 0x000fd0000000000a */
[----:B------:R-:W-:-:S10]  /*2720*/  DADD R4, R8, R8 ;  /* 0x0000000008047229 */ /* 0x000fd40000000008 */
[----:B------:R-:W-:Y:S02]  /*2730*/  FSEL R7, R4, R8, !P0 ;  /* 0x0000000804077208 */ /* 0x000fe40004000000 */
[----:B------:R-:W-:Y:S02]  /*2740*/  FSEL R5, R5, R9, !P0 ;  /* 0x0000000905057208 */ /* 0x000fe40004000000 */
[----:B------:R-:W-:Y:S02]  /*2750*/  FSEL R4, R2, R7, !P1 ;  /* 0x0000000702047208 */ /* 0x000fe40004800000 */
[----:B------:R-:W-:Y:S01]  /*2760*/  FSEL R5, R3, R5, !P1 ;  /* 0x0000000503057208 */ /* 0x000fe20004800000 */
[----:B------:R-:W-:Y:S06]  /*2770*/  BRA `(.L_x_7126) ;  /* 0x00000000001c7947 */ /* 0x000fec0003800000 */
.L_x_7125:
[C-C-:B------:R-:W-:Y:S01]  /*2780*/  DADD R4, R2.reuse, R2.reuse ;  /* 0x0000000002047229 */ /* 0x140fe20000000002 */
[----:B------:R-:W-:Y:S01]  /*2790*/  IMAD.MOV.U32 R0, RZ, RZ, 0x3ff00000 ;  /* 0x3ff00000ff007424 */ /* 0x000fe200078e00ff */
[----:B------:R-:W-:Y:S01]  /*27a0*/  ISETP.GE.AND P1, PT, R3, RZ, PT ;  /* 0x000000ff0300720c */ /* 0x000fe20003f26270 */
[----:B------:R-:W-:-:S03]  /*27b0*/  DSETP.NAN.AND P0, PT, R2, R2, PT ;  /* 0x000000020200722a */ /* 0x000fc60003f08000 */
[----:B------:R-:W-:-:S04]  /*27c0*/  FSEL R3, -R0, +QNAN , !P1 ;  /* 0x7ff0000000037808 */ /* 0x000fc80004800100 */
[----:B------:R-:W-:Y:S02]  /*27d0*/  FSEL R4, R4, RZ, P0 ;  /* 0x000000ff04047208 */ /* 0x000fe40000000000 */
[----:B------:R-:W-:-:S07]  /*27e0*/  FSEL R5, R5, R3, P0 ;  /* 0x0000000305057208 */ /* 0x000fce0000000000 */
.L_x_7126:
[----:B------:R-:W-:Y:S05]  /*27f0*/  BSYNC.RECONVERGENT B0 ;  /* 0x0000000000007941 */ /* 0x000fea0003800200 */
.L_x_7124:
[----:B------:R-:W0:Y:S02]  /*2800*/  LDCU.64 UR4, c[0x0][0x590] ;  /* 0x0000b200ff0477ac */ /* 0x000e240008000a00 */
[----:B0-----:R-:W-:-:S11]  /*2810*/  DMUL R4, R4, UR4 ;  /* 0x0000000404047c28 */ /* 0x001fd60008000000 */
.L_x_7123:
[----:B------:R-:W-:Y:S05]  /*2820*/  BSYNC.RECONVERGENT B6 ;  /* 0x0000000000067941 */ /* 0x000fea0003800200 */
.L_x_7087:
        /* <DEDUP_REMOVED lines=17> */
.L_x_7130:
[----:B------:R-:W0:Y:S02]  /*2940*/  F2I.S64.F64.TRUNC R4, R4 ;  /* 0x0000000400047311 */ /* 0x000e24000030d900 */
[----:B0-----:R-:W-:-:S05]  /*2950*/  IMAD.MOV.U32 R7, RZ, RZ, R4 ;  /* 0x000000ffff077224 */ /* 0x001fca00078e0004 */
[----:B------:R0:W-:Y:S01]  /*2960*/  STG.E.U8 desc[UR36][R2.64], R7 ;  /* 0x0000000702007986 */ /* 0x0001e2000c101124 */
[----:B------:R-:W-:Y:S05]  /*2970*/  BRA `(.L_x_7132) ;  /* 0x0000000c00e47947 */ /* 0x000fea0003800000 */
.L_x_7129:
        /* <DEDUP_REMOVED lines=9> */
.L_x_7134:
[----:B------:R-:W0:Y:S02]  /*2a10*/  F2I.F64.TRUNC R5, R4 ;  /* 0x0000000400057311 */ /* 0x000e24000030d100 */
[----:B0-----:R0:W-:Y:S01]  /*2a20*/  STG.E desc[UR36][R2.64], R5 ;  /* 0x0000000502007986 */ /* 0x0011e2000c101924 */
[----:B------:R-:W-:Y:S05]  /*2a30*/  BRA `(.L_x_7132) ;  /* 0x0000000c00b47947 */ /* 0x000fea0003800000 */
.L_x_7133:
[----:B------:R-:W0:Y:S02]  /*2a40*/  F2I.F64.TRUNC R5, R4 ;  /* 0x0000000400057311 */ /* 0x000e24000030d100 */
[----:B0-----:R0:W-:Y:S01]  /*2a50*/  STG.E.U16 desc[UR36][R2.64], R5 ;  /* 0x0000000502007986 */ /* 0x0011e2000c101524 */
[----:B------:R-:W-:Y:S05]  /*2a60*/  BRA `(.L_x_7132) ;  /* 0x0000000c00a87947 */ /* 0x000fea0003800000 */
.L_x_7128:
        /* <DEDUP_REMOVED lines=13> */
.L_x_7136:
        /* <DEDUP_REMOVED lines=8> */
.L_x_7135:
        /* <DEDUP_REMOVED lines=14> */
.L_x_7138:
        /* <DEDUP_REMOVED lines=9> */
.L_x_7137:
[----:B------:R0:W-:Y:S01]  /*2d30*/  STG.E.64 desc[UR36][R2.64], R4 ;  /* 0x0000000402007986 */ /* 0x0001e2000c101b24 */
[----:B------:R-:W-:Y:S05]  /*2d40*/  BRA `(.L_x_7132) ;  /* 0x0000000800f07947 */ /* 0x000fea0003800000 */
.L_x_7127:
        /* <DEDUP_REMOVED lines=12> */
.L_x_7141:
[----:B------:R-:W-:-:S05]  /*2e10*/  CS2R R6, SRZ ;  /* 0x0000000000067805 */ /* 0x000fca000001ff00 */
[----:B------:R0:W-:Y:S01]  /*2e20*/  STG.E.128 desc[UR36][R2.64], R4 ;  /* 0x0000000402007986 */ /* 0x0001e2000c101d24 */
[----:B------:R-:W-:Y:S05]  /*2e30*/  BRA `(.L_x_7132) ;  /* 0x0000000800b47947 */ /* 0x000fea0003800000 */
.L_x_7140:
        /* <DEDUP_REMOVED lines=11> */
[----:B------:R-:W-:-:S12]  /*2ef0*/  MOV R0, 0x7f ;  /* 0x0000007f00007802 */ /* 0x000fd80000000f00 */
        /* <DEDUP_REMOVED lines=11> */
.L_x_7145:
[----:B------:R-:W-:Y:S05]  /*2fb0*/  BSYNC.RECONVERGENT B0 ;  /* 0x0000000000007941 */ /* 0x000fea0003800200 */
.L_x_7144:
[----:B------:R-:W-:-:S05]  /*2fc0*/  LOP3.LUT R7, R0, 0x80, R7, 0xf8, !PT ;  /* 0x0000008000077812 */ /* 0x000fca00078ef807 */
[----:B------:R0:W-:Y:S01]  /*2fd0*/  STG.E.U8 desc[UR36][R2.64], R7 ;  /* 0x0000000702007986 */ /* 0x0001e2000c101124 */
[----:B------:R-:W-:Y:S05]  /*2fe0*/  BRA `(.L_x_7132) ;  /* 0x0000000800487947 */ /* 0x000fea0003800000 */
.L_x_7143:
        /* <DEDUP_REMOVED lines=19> */
.L_x_7147:
[----:B------:R-:W-:Y:S05]  /*3120*/  BSYNC.RECONVERGENT B0 ;  /* 0x0000000000007941 */ /* 0x000fea0003800200 */
.L_x_7146:
[----:B------:R-:W-:-:S05]  /*3130*/  LOP3.LUT R7, R0, 0x80, R7, 0xf8, !PT ;  /* 0x0000008000077812 */ /* 0x000fca00078ef807 */
[----:B------:R0:W-:Y:S01]  /*3140*/  STG.E.U8 desc[UR36][R2.64], R7 ;  /* 0x0000000702007986 */ /* 0x0001e2000c101124 */
[----:B------:R-:W-:Y:S05]  /*3150*/  BRA `(.L_x_7132) ;  /* 0x0000000400ec7947 */ /* 0x000fea0003800000 */
.L_x_7142:
        /* <DEDUP_REMOVED lines=8> */
.L_x_7139:
        /* <DEDUP_REMOVED lines=11> */
.L_x_7150:
        /* <DEDUP_REMOVED lines=17> */
.L_x_7153:
[----:B------:R-:W-:-:S04]  /*33a0*/  SHF.R.U32.HI R0, RZ, 0x14, R7 ;  /* 0x00000014ff007819 */ /* 0x000fc80000011607 */
[----:B------:R-:W-:-:S04]  /*33b0*/  LOP3.LUT R0, R0, 0x1, RZ, 0xc0, !PT ;  /* 0x0000000100007812 */ /* 0x000fc800078ec0ff */
[----:B------:R-:W-:-:S04]  /*33c0*/  IADD3 R0, PT, PT, R7, 0x487ffff, R0 ;  /* 0x0487ffff07007810 */ /* 0x000fc80007ffe000 */
[----:B------:R-:W-:-:S04]  /*33d0*/  SHF.R.U32.HI R0, RZ, 0x14, R0 ;  /* 0x00000014ff007819 */ /* 0x000fc80000011600 */
[----:B------:R-:W-:-:S07]  /*33e0*/  LOP3.LUT R4, R0, 0xff, RZ, 0xc0, !PT ;  /* 0x000000ff00047812 */ /* 0x000fce00078ec0ff */
.L_x_7154:
[----:B------:R-:W-:-:S04]  /*33f0*/  SHF.R.U32.HI R5, RZ, 0x18, R7 ;  /* 0x00000018ff057819 */ /* 0x000fc80000011607 */
[----:B------:R-:W-:-:S04]  /*3400*/  LOP3.LUT R4, R4, 0x80, R5, 0xf8, !PT ;  /* 0x0000008004047812 */ /* 0x000fc800078ef805 */
[----:B------:R-:W-:-:S07]  /*3410*/  PRMT R0, R4, 0x7610, R0 ;  /* 0x0000761004007816 */ /* 0x000fce0000000000 */
.L_x_7152:
[----:B------:R-:W-:Y:S05]  /*3420*/  BSYNC.RECONVERGENT B0 ;  /* 0x0000000000007941 */ /* 0x000fea0003800200 */
.L_x_7151:
[----:B------:R1:W-:Y:S01]  /*3430*/  STG.E.U8 desc[UR36][R2.64], R0 ;  /* 0x0000000002007986 */ /* 0x0003e2000c101124 */
[----:B------:R-:W-:Y:S05]  /*3440*/  BRA `(.L_x_7132) ;  /* 0x0000000400307947 */ /* 0x000fea0003800000 */
.L_x_7149:
        /* <DEDUP_REMOVED lines=17> */
.L_x_7157:
[----:B------:R-:W-:-:S04]  /*3560*/  SHF.R.U32.HI R0, RZ, 0x15, R7 ;  /* 0x00000015ff007819 */ /* 0x000fc80000011607 */
[----:B------:R-:W-:-:S04]  /*3570*/  LOP3.LUT R0, R0, 0x1, RZ, 0xc0, !PT ;  /* 0x0000000100007812 */ /* 0x000fc800078ec0ff */
[----:B------:R-:W-:-:S04]  /*3580*/  IADD3 R0, PT, PT, R7, 0x88fffff, R0 ;  /* 0x088fffff07007810 */ /* 0x000fc80007ffe000 */
[----:B------:R-:W-:-:S04]  /*3590*/  SHF.R.U32.HI R0, RZ, 0x15, R0 ;  /* 0x00000015ff007819 */ /* 0x000fc80000011600 */
[----:B------:R-:W-:-:S07]  /*35a0*/  LOP3.LUT R4, R0, 0xff, RZ, 0xc0, !PT ;  /* 0x000000ff00047812 */ /* 0x000fce00078ec0ff */
.L_x_7158:
[----:B------:R-:W-:-:S04]  /*35b0*/  SHF.R.U32.HI R5, RZ, 0x18, R7 ;  /* 0x00000018ff057819 */ /* 0x000fc80000011607 */
[----:B------:R-:W-:-:S04]  /*35c0*/  LOP3.LUT R4, R4, 0x80, R5, 0xf8, !PT ;  /* 0x0000008004047812 */ /* 0x000fc800078ef805 */
[----:B------:R-:W-:-:S07]  /*35d0*/  PRMT R0, R4, 0x7610, R0 ;  /* 0x0000761004007816 */ /* 0x000fce0000000000 */
.L_x_7156:
[----:B------:R-:W-:Y:S05]  /*35e0*/  BSYNC.RECONVERGENT B0 ;  /* 0x0000000000007941 */ /* 0x000fea0003800200 */
.L_x_7155:
[----:B------:R0:W-:Y:S01]  /*35f0*/  STG.E.U8 desc[UR36][R2.64], R0 ;  /* 0x0000000002007986 */ /* 0x0001e2000c101124 */
[----:B------:R-:W-:Y:S05]  /*3600*/  BRA `(.L_x_7132) ;  /* 0x0000000000c07947 */ /* 0x000fea0003800000 */
.L_x_7148:
[----:B------:R-:W-:-:S09]  /*3610*/  UISETP.NE.AND UP0, UPT, UR4, 0x1c, UPT ;  /* 0x0000001c0400788c */ /* 0x000fd2000bf05270 */
[----:B------:R-:W-:Y:S05]  /*3620*/  BRA.U !UP0, `(.L_x_7159) ;  /* 0x0000000108b07547 */ /* 0x000fea000b800000 */
[----:B------:R-:W-:-:S09]  /*3630*/  UISETP.NE.AND UP0, UPT, UR4, 0x1d, UPT ;  /* 0x0000001d0400788c */ /* 0x000fd2000bf05270 */
[----:B------:R-:W-:Y:S05]  /*3640*/  BRA.U !UP0, `(.L_x_7160) ;  /* 0x00000001089c7547 */ /* 0x000fea000b800000 */
[----:B------:R-:W-:-:S09]  /*3650*/  UISETP.NE.AND UP0, UPT, UR4, 0x2c, UPT ;  /* 0x0000002c0400788c */ /* 0x000fd2000bf05270 */
[----:B------:R-:W-:Y:S05]  /*3660*/  BRA.U !UP0, `(.L_x_7161) ;  /* 0x0000000108447547 */ /* 0x000fea000b800000 */
.L_x_7131:
        /* <DEDUP_REMOVED lines=16> */
.L_x_7162:
[----:B------:R-:W-:Y:S05]  /*3770*/  BRA `(.L_x_7132) ;  /* 0x0000000000647947 */ /* 0x000fea0003800000 */
.L_x_7161:
        /* <DEDUP_REMOVED lines=20> */
.L_x_7160:
[----:B------:R-:W0:Y:S02]  /*38c0*/  F2I.U64.F64.TRUNC R4, R4 ;  /* 0x0000000400047311 */ /* 0x000e24000030d800 */
[----:B0-----:R0:W-:Y:S01]  /*38d0*/  STG.E.64 desc[UR36][R2.64], R4 ;  /* 0x0000000402007986 */ /* 0x0011e2000c101b24 */
[----:B------:R-:W-:Y:S05]  /*38e0*/  BRA `(.L_x_7132) ;  /* 0x0000000000087947 */ /* 0x000fea0003800000 */
.L_x_7159:
[----:B------:R-:W0:Y:S02]  /*38f0*/  F2I.U32.F64.TRUNC R5, R4 ;  /* 0x0000000400057311 */ /* 0x000e24000030d000 */
[----:B0-----:R3:W-:Y:S02]  /*3900*/  STG.E desc[UR36][R2.64], R5 ;  /* 0x0000000502007986 */ /* 0x0017e4000c101924 */
.L_x_7132:
[----:B------:R-:W-:-:S07]  /*3910*/  VIADD R17, R17, 0x80 ;  /* 0x0000008011117836 */ /* 0x000fce0000000000 */
.L_x_7085:
[----:B------:R-:W-:Y:S05]  /*3920*/  BSYNC.RECONVERGENT B7 ;  /* 0x0000000000077941 */ /* 0x000fea0003800200 */
.L_x_7084:
[----:B------:R-:W5:Y:S01]  /*3930*/  LDCU UR4, c[0x0][0x380] ;  /* 0x00007000ff0477ac */ /* 0x000f620008000800 */
[----:B------:R-:W-:Y:S01]  /*3940*/  BSSY.RECONVERGENT B7, `(.L_x_7163) ;  /* 0x0000383000077945 */ /* 0x000fe20003800200 */
[----:B-----5:R-:W-:-:S13]  /*3950*/  ISETP.GE.AND P0, PT, R17, UR4, PT ;  /* 0x0000000411007c0c */ /* 0x020fda000bf06270 */
[----:B------:R-:W-:Y:S05]  /*3960*/  @P0 BRA `(.L_x_7164) ;  /* 0x0000003800000947 */ /* 0x000fea0003800000 */
[----:B------:R-:W5:Y:S01]  /*3970*/  LDCU UR4, c[0x0][0x388] ;  /* 0x00007100ff0477ac */ /* 0x000f620008000800 */
[----:B01----:R-:W-:Y:S02]  /*3980*/  HFMA2 R0, -RZ, RZ, 0, 0 ;  /* 0x00000000ff007431 */ /* 0x003fe400000001ff */
[----:B------:R-:W-:Y:S01]  /*3990*/  IMAD.MOV.U32 R16, RZ, RZ, RZ ;  /* 0x000000ffff107224 */ /* 0x000fe200078e00ff */
[----:B-----5:R-:W-:-:S09]  /*39a0*/  UISETP.NE.AND UP0, UPT, UR4, URZ, UPT ;  /* 0x000000ff0400728c */ /* 0x020fd2000bf05270 */
[----:B------:R-:W-:Y:S05]  /*39b0*/  BRA.U !UP0, `(.L_x_7165) ;  /* 0x0000001108a87547 */ /* 0x000fea000b800000 */
[----:B------:R-:W2:Y:S01]  /*39c0*/  LDCU.64 UR4, c[0x0][0x390] ;  /* 0x00007200ff0477ac */ /* 0x000ea20008000a00 */
[----:B------:R-:W-:Y:S01]  /*39d0*/  IMAD.MOV.U32 R16, RZ, RZ, RZ ;  /* 0x000000ffff107224 */ /* 0x000fe200078e00ff */
[----:B------:R-:W0:Y:S01]  /*39e0*/  LDCU UR6, c[0x0][0x38c] ;  /* 0x00007180ff0677ac */ /* 0x000e220008000800 */
[----:B------:R-:W1:Y:S01]  /*39f0*/  LDCU.64 UR8, c[0x0][0x4b8] ;  /* 0x00009700ff0877ac */ /* 0x000e620008000a00 */
[----:B------:R-:W-:Y:S01]  /*3a00*/  UISETP.NE.AND UP0, UPT, UR40, URZ, UPT ;  /* 0x000000ff2800728c */ /* 0x000fe2000bf05270 */
[----:B--234-:R-:W-:-:S05]  /*3a10*/  IMAD.HI.U32 R2, R17, UR4, R16 ;  /* 0x0000000411027c27 */ /* 0x01cfca000f8e0010 */
[----:B------:R-:W-:-:S04]  /*3a20*/  SHF.R.U32.HI R3, RZ, UR5, R2 ;  /* 0x00000005ff037c19 */ /* 0x000fc80008011602 */
[----:B------:R-:W-:-:S05]  /*3a30*/  IADD3 R0, PT, PT, -R3, RZ, RZ ;  /* 0x000000ff03007210 */ /* 0x000fca0007ffe1ff */
[----:B0-----:R-:W-:-:S04]  /*3a40*/  IMAD R0, R0, UR6, R17 ;  /* 0x0000000600007c24 */ /* 0x001fc8000f8e0211 */
[C---:B-1----:R-:W-:Y:S02]  /*3a50*/  IMAD R16, R0.reuse, UR8, RZ ;  /* 0x0000000800107c24 */ /* 0x042fe4000f8e02ff */
        /* <DEDUP_REMOVED lines=288> */
.L_x_7165:
[----:B------:R-:W0:Y:S01]  /*4c60*/  LDCU.64 UR6, c[0x0][0x588] ;  /* 0x0000b100ff0677ac */ /* 0x000e220008000a00 */
[----:B------:R-:W-:Y:S01]  /*4c70*/  BSSY.RECONVERGENT B6, `(.L_x_7166) ;  /* 0x0000141000067945 */ /* 0x000fe20003800200 */
[----:B------:R-:W-:-:S04]  /*4c80*/  UPRMT UR4, UR42, 0x9910, URZ ;  /* 0x000099102a047896 */ /* 0x000fc800080000ff */
[----:B------:R-:W-:Y:S01]  /*4c90*/  UISETP.GT.AND UP0, UPT, UR4, 0x9, UPT ;  /* 0x000000090400788c */ /* 0x000fe2000bf04270 */
[----:B0-----:R-:W-:-:S05]  /*4ca0*/  IADD3 R4, P0, PT, R0, UR6, RZ ;  /* 0x0000000600047c10 */ /* 0x001fca000ff1e0ff */
[----:B--234-:R-:W-:-:S03]  /*4cb0*/  IMAD.X R5, RZ, RZ, UR7, P0 ;  /* 0x00000007ff057e24 */ /* 0x01cfc600080e06ff */
        /* <DEDUP_REMOVED lines=12> */
.L_x_7170:
[----:B------:R-:W2:Y:S02]  /*4d80*/  LDG.E.U8 R2, desc[UR36][R4.64] ;  /* 0x0000002404027981 */ /* 0x000ea4000c1e1100 */
[----:B--2---:R-:W0:Y:S01]  /*4d90*/  I2F.F64.U16 R2, R2 ;  /* 0x0000000200027312 */ /* 0x004e220000101800 */
[----:B------:R-:W-:Y:S05]  /*4da0*/  BRA `(.L_x_7172) ;  /* 0x0000000c00747947 */ /* 0x000fea0003800000 */
.L_x_7169:
        /* <DEDUP_REMOVED lines=9> */
.L_x_7174:
[----:B------:R-:W2:Y:S02]  /*4e40*/  LDG.E R2, desc[UR36][R4.64] ;  /* 0x0000002404027981 */ /* 0x000ea4000c1e1900 */
[----:B--2---:R-:W0:Y:S01]  /*4e50*/  I2F.F64 R2, R2 ;  /* 0x0000000200027312 */ /* 0x004e220000201c00 */
[----:B------:R-:W-:Y:S05]  /*4e60*/  BRA `(.L_x_7172) ;  /* 0x0000000c00447947 */ /* 0x000fea0003800000 */
.L_x_7173:
[----:B------:R-:W2:Y:S02]  /*4e70*/  LDG.E.U16 R2, desc[UR36][R4.64] ;  /* 0x0000002404027981 */ /* 0x000ea4000c1e1500 */
[----:B--2---:R-:W0:Y:S01]  /*4e80*/  I2F.F64.S16 R2, R2 ;  /* 0x0000000200027312 */ /* 0x004e220000101c00 */
[----:B------:R-:W-:Y:S05]  /*4e90*/  BRA `(.L_x_7172) ;  /* 0x0000000c00387947 */ /* 0x000fea0003800000 */
.L_x_7168:
        /* <DEDUP_REMOVED lines=10> */
.L_x_7176:
[----:B------:R-:W2:Y:S02]  /*4f40*/  LDG.E.U16 R0, desc[UR36][R4.64] ;  /* 0x0000002404007981 */ /* 0x000ea4000c1e1500 */
[----:B--2---:R-:W-:-:S05]  /*4f50*/  HADD2.F32 R0, -RZ, R0.H0_H0 ;  /* 0x20000000ff007230 */ /* 0x004fca0000004100 */
[----:B------:R-:W-:-:S04]  /*4f60*/  FMUL.FTZ R0, R0, 1 ;  /* 0x3f80000000007820 */ /* 0x000fc80000410000 */
[----:B------:R0:W1:Y:S01]  /*4f70*/  F2F.F64.F32 R2, R0 ;  /* 0x0000000000027310 */ /* 0x0000620000201800 */
[----:B------:R-:W-:Y:S05]  /*4f80*/  BRA `(.L_x_7172) ;  /* 0x0000000800fc7947 */ /* 0x000fea0003800000 */
.L_x_7175:
        /* <DEDUP_REMOVED lines=10> */
.L_x_7178:
[----:B------:R-:W2:Y:S02]  /*5030*/  LDG.E.U16 R4, desc[UR36][R4.64] ;  /* 0x0000002404047981 */ /* 0x000ea4000c1e1500 */
[----:B--2---:R-:W-:-:S05]  /*5040*/  HADD2.F32 R0, -RZ, R4.H0_H0 ;  /* 0x20000004ff007230 */ /* 0x004fca0000004100 */
[----:B------:R-:W-:-:S04]  /*5050*/  FMUL.FTZ R0, R0, 1 ;  /* 0x3f80000000007820 */ /* 0x000fc80000410000 */
[----:B------:R0:W1:Y:S01]  /*5060*/  F2F.F64.F32 R2, R0 ;  /* 0x0000000000027310 */ /* 0x0000620000201800 */
[----:B------:R-:W-:Y:S05]  /*5070*/  BRA `(.L_x_7172) ;  /* 0x0000000800c07947 */ /* 0x000fea0003800000 */
.L_x_7177:
[----:B------:R0:W5:Y:S01]  /*5080*/  LDG.E.64 R2, desc[UR36][R4.64] ;  /* 0x0000002404027981 */ /* 0x000162000c1e1b00 */
[----:B------:R-:W-:Y:S05]  /*5090*/  BRA `(.L_x_7172) ;  /* 0x0000000800b87947 */ /* 0x000fea0003800000 */
.L_x_7167:
        /* <DEDUP_REMOVED lines=13> */
.L_x_7181:
[----:B------:R0:W5:Y:S01]  /*5170*/  LDG.E.64 R2, desc[UR36][R4.64] ;  /* 0x0000002404027981 */ /* 0x000162000c1e1b00 */
[----:B------:R-:W-:Y:S05]  /*5180*/  BRA `(.L_x_7172) ;  /* 0x00000008007c7947 */ /* 0x000fea0003800000 */
.L_x_7180:
        /* <DEDUP_REMOVED lines=27> */
.L_x_7183:
        /* <DEDUP_REMOVED lines=14> */
.L_x_7182:
[----:B------:R-:W2:Y:S02]  /*5420*/  LDG.E.U16 R0, desc[UR36][R4.64] ;  /* 0x0000002404007981 */ /* 0x000ea4000c1e1500 */
[----:B--2---:R-:W-:-:S05]  /*5430*/  SHF.L.U32 R0, R0, 0x10, RZ ;  /* 0x0000001000007819 */ /* 0x004fca00000006ff */
[----:B------:R-:W-:-:S04]  /*5440*/  FMUL.FTZ R0, R0, 1 ;  /* 0x3f80000000007820 */ /* 0x000fc80000410000 */
[----:B------:R0:W1:Y:S01]  /*5450*/  F2F.F64.F32 R2, R0 ;  /* 0x0000000000027310 */ /* 0x0000620000201800 */
[----:B------:R-:W-:Y:S05]  /*5460*/  BRA `(.L_x_7172) ;  /* 0x0000000400c47947 */ /* 0x000fea0003800000 */
.L_x_7179:
        /* <DEDUP_REMOVED lines=10> */
[----:B--2---:R-:W2:Y:S01]  /*5510*/  I2F.F64.U16 R2, R2 ;  /* 0x0000000200027312 */ /* 0x004ea20000101800 */
[----:B------:R-:W-:Y:S05]  /*5520*/  BRA `(.L_x_7172) ;  /* 0x0000000400947947 */ /* 0x000fea0003800000 */
.L_x_7186:
        /* <DEDUP_REMOVED lines=21> */
.L_x_7190:
[----:B------:R-:W-:Y:S05]  /*5680*/  BSYNC.RECONVERGENT B1 ;  /* 0x0000000000017941 */ /* 0x000fea0003800200 */
.L_x_7189:
[----:B------:R-:W-:Y:S01]  /*5690*/  IMAD.SHL.U32 R0, R0, 0x100000, RZ ;  /* 0x0010000000007824 */ /* 0x000fe200078e00ff */
[----:B------:R-:W-:-:S04]  /*56a0*/  LEA R2, R2, 0x3b800000, 0x17 ;  /* 0x3b80000002027811 */ /* 0x000fc800078eb8ff */
[----:B------:R-:W-:-:S05]  /*56b0*/  LOP3.LUT R0, R2, R0, R7, 0xfe, !PT ;  /* 0x0000000002007212 */ /* 0x000fca00078efe07 */
[----:B------:R-:W-:-:S04]  /*56c0*/  FMUL.FTZ R0, R0, 1 ;  /* 0x3f80000000007820 */ /* 0x000fc80000410000 */
[----:B------:R0:W1:Y:S03]  /*56d0*/  F2F.F64.F32 R2, R0 ;  /* 0x0000000000027310 */ /* 0x0000660000201800 */
.L_x_7188:
[----:B------:R-:W-:Y:S05]  /*56e0*/  BSYNC.RECONVERGENT B0 ;  /* 0x0000000000007941 */ /* 0x000fea0003800200 */
.L_x_7187:
[----:B------:R-:W-:Y:S05]  /*56f0*/  BRA `(.L_x_7172) ;  /* 0x0000000400207947 */ /* 0x000fea0003800000 */
.L_x_7185:
[----:B------:R-:W2:Y:S01]  /*5700*/  LDG.E.U8 R4, desc[UR36][R4.64] ;  /* 0x0000002404047981 */ /* 0x000ea2000c1e1100 */
[----:B------:R-:W-:Y:S01]  /*5710*/  BSSY.RECONVERGENT B0, `(.L_x_7191) ;  /* 0x000001a000007945 */ /* 0x000fe20003800200 */
        /* <DEDUP_REMOVED lines=19> */
.L_x_7194:
[----:B------:R-:W-:Y:S05]  /*5850*/  BSYNC.RECONVERGENT B1 ;  /* 0x0000000000017941 */ /* 0x000fea0003800200 */
.L_x_7193:
[----:B------:R-:W-:Y:S01]  /*5860*/  IMAD.SHL.U32 R0, R0, 0x200000, RZ ;  /* 0x0020000000007824 */ /* 0x000fe200078e00ff */
[----:B------:R-:W-:-:S04]  /*5870*/  LEA R2, R2, 0x37800000, 0x17 ;  /* 0x3780000002027811 */ /* 0x000fc800078eb8ff */
[----:B------:R-:W-:-:S05]  /*5880*/  LOP3.LUT R0, R2, R0, R7, 0xfe, !PT ;  /* 0x0000000002007212 */ /* 0x000fca00078efe07 */
[----:B------:R-:W-:-:S04]  /*5890*/  FMUL.FTZ R0, R0, 1 ;  /* 0x3f80000000007820 */ /* 0x000fc80000410000 */
[----:B------:R0:W1:Y:S03]  /*58a0*/  F2F.F64.F32 R2, R0 ;  /* 0x0000000000027310 */ /* 0x0000660000201800 */
.L_x_7192:
[----:B------:R-:W-:Y:S05]  /*58b0*/  BSYNC.RECONVERGENT B0 ;  /* 0x0000000000007941 */ /* 0x000fea0003800200 */
.L_x_7191:
[----:B------:R-:W-:Y:S05]  /*58c0*/  BRA `(.L_x_7172) ;  /* 0x0000000000ac7947 */ /* 0x000fea0003800000 */
.L_x_7184:
        /* <DEDUP_REMOVED lines=18> */
.L_x_7198:
[----:B------:R-:W-:Y:S05]  /*59f0*/  BSYNC.RECONVERGENT B0 ;  /* 0x0000000000007941 */ /* 0x000fea0003800200 */
.L_x_7197:
[----:B------:R-:W-:Y:S05]  /*5a00*/  BRA `(.L_x_7172) ;  /* 0x00000000005c7947 */ /* 0x000fea0003800000 */
.L_x_7171:
        /* <DEDUP_REMOVED lines=16> */
.L_x_7199:
[----:B------:R-:W-:Y:S01]  /*5b10*/  CS2R R2, SRZ ;  /* 0x0000000000027805 */ /* 0x000fe2000001ff00 */
[----:B------:R-:W-:Y:S06]  /*5b20*/  BRA `(.L_x_7200) ;  /* 0x0000000000247947 */ /* 0x000fec0003800000 */
.L_x_7196:
[----:B------:R-:W2:Y:S02]  /*5b30*/  LDG.E.64 R2, desc[UR36][R4.64] ;  /* 0x0000002404027981 */ /* 0x000ea4000c1e1b00 */
[----:B--2---:R-:W3:Y:S01]  /*5b40*/  I2F.F64.U64 R2, R2 ;  /* 0x0000000200027312 */ /* 0x004ee20000301800 */
[----:B------:R-:W-:Y:S05]  /*5b50*/  BRA `(.L_x_7172) ;  /* 0x0000000000087947 */ /* 0x000fea0003800000 */
.L_x_7195:
[----:B------:R-:W2:Y:S02]  /*5b60*/  LDG.E R2, desc[UR36][R4.64] ;  /* 0x0000002404027981 */ /* 0x000ea4000c1e1900 */
[----:B--2---:R-:W4:Y:S02]  /*5b70*/  I2F.F64.U32 R2, R2 ;  /* 0x0000000200027312 */ /* 0x004f240000201800 */
.L_x_7172:
[----:B012345:R-:W-:-:S14]  /*5b80*/  DSETP.GT.AND P0, PT, R2, RZ, PT ;  /* 0x000000ff0200722a */ /* 0x03ffdc0003f04000 */
[----:B------:R-:W0:Y:S02]  /*5b90*/  @P0 LDC.64 R4, c[0x0][0x598] ;  /* 0x00016600ff040b82 */ /* 0x000e240000000a00 */
[----:B0-----:R-:W-:Y:S01]  /*5ba0*/  @P0 DMUL R4, R2, R4 ;  /* 0x0000000402040228 */ /* 0x001fe20000000000 */
[----:B------:R-:W-:Y:S10]  /*5bb0*/  @P0 BRA `(.L_x_7201) ;  /* 0x0000000400300947 */ /* 0x000ff40003800000 */
.L_x_7200:
[----:B------:R-:W0:Y:S01]  /*5bc0*/  LDCU.64 UR4, c[0x0][0x5a0] ;  /* 0x0000b400ff0477ac */ /* 0x000e220008000a00 */
[----:B------:R-:W-:Y:S01]  /*5bd0*/  BSSY.RECONVERGENT B0, `(.L_x_7202) ;  /* 0x0000048000007945 */ /* 0x000fe20003800200 */
[----:B0-----:R-:W-:-:S10]  /*5be0*/  DMUL R2, R2, UR4 ;  /* 0x0000000402027c28 */ /* 0x001fd40008000000 */
[C---:B------:R-:W-:Y:S02]  /*5bf0*/  FSETP.GEU.FTZ.AND P1, PT, R3.reuse, 4.1931471824645996094, PT ;  /* 0x40862e430300780b */ /* 0x040fe40003f3e000 */
[----:B------:R-:W-:-:S13]  /*5c00*/  FSETP.GT.FTZ.AND P0, PT, R3, -3.1640625, PT ;  /* 0xc04a80000300780b */ /* 0x000fda0003f14000 */
[----:B------:R-:W-:Y:S05]  /*5c10*/  @P0 BRA !P1, `(.L_x_7203) ;  /* 0x0000000000200947 */ /* 0x000fea0004800000 */
[C-C-:B------:R-:W-:Y:S01]  /*5c20*/  DADD R4, R2.reuse, R2.reuse ;  /* 0x0000000002047229 */ /* 0x140fe20000000002 */
[----:B------:R-:W-:Y:S01]  /*5c30*/  IMAD.MOV.U32 R0, RZ, RZ, 0x3ff00000 ;  /* 0x3ff00000ff007424 */ /* 0x000fe200078e00ff */
[----:B------:R-:W-:Y:S01]  /*5c40*/  ISETP.GE.AND P1, PT, R3, RZ, PT ;  /* 0x000000ff0300720c */ /* 0x000fe20003f26270 */
[----:B------:R-:W-:-:S03]  /*5c50*/  DSETP.NAN.AND P0, PT, R2, R2, PT ;  /* 0x000000020200722a */ /* 0x000fc60003f08000 */
[----:B------:R-:W-:-:S04]  /*5c60*/  FSEL R3, -R0, +QNAN , !P1 ;  /* 0x7ff0000000037808 */ /* 0x000fc80004800100 */
[----:B------:R-:W-:Y:S02]  /*5c70*/  FSEL R4, R4, RZ, P0 ;  /* 0x000000ff04047208 */ /* 0x000fe40000000000 */
[----:B------:R-:W-:Y:S01]  /*5c80*/  FSEL R5, R5, R3, P0 ;  /* 0x0000000305057208 */ /* 0x000fe20000000000 */
[----:B------:R-:W-:Y:S06]  /*5c90*/  BRA `(.L_x_7204) ;  /* 0x0000000000ec7947 */ /* 0x000fec0003800000 */
.L_x_7203:
        /* <DEDUP_REMOVED lines=58> */
[----:B------:R-:W-:-:S07]  /*6040*/  FSEL R5, R3, R5, !P1 ;  /* 0x0000000503057208 */ /* 0x000fce0004800000 */
.L_x_7204:
[----:B------:R-:W-:Y:S05]  /*6050*/  BSYNC.RECONVERGENT B0 ;  /* 0x0000000000007941 */ /* 0x000fea0003800200 */
.L_x_7202:
[----:B------:R-:W0:Y:S02]  /*6060*/  LDCU.64 UR4, c[0x0][0x590] ;  /* 0x0000b200ff0477ac */ /* 0x000e240008000a00 */
[----:B0-----:R-:W-:-:S11]  /*6070*/  DMUL R4, R4, UR4 ;  /* 0x0000000404047c28 */ /* 0x001fd60008000000 */
.L_x_7201:
[----:B------:R-:W-:Y:S05]  /*6080*/  BSYNC.RECONVERGENT B6 ;  /* 0x0000000000067941 */ /* 0x000fea0003800200 */
.L_x_7166:
        /* <DEDUP_REMOVED lines=17> */
.L_x_7208:
[----:B------:R-:W0:Y:S02]  /*61a0*/  F2I.S64.F64.TRUNC R4, R4 ;  /* 0x0000000400047311 */ /* 0x000e24000030d900 */
[----:B0-----:R-:W-:-:S05]  /*61b0*/  MOV R7, R4 ;  /* 0x0000000400077202 */ /* 0x001fca0000000f00 */
[----:B------:R3:W-:Y:S01]  /*61c0*/  STG.E.U8 desc[UR36][R2.64], R7 ;  /* 0x0000000702007986 */ /* 0x0007e2000c101124 */
[----:B------:R-:W-:Y:S05]  /*61d0*/  BRA `(.L_x_7210) ;  /* 0x0000000c00e07947 */ /* 0x000fea0003800000 */
.L_x_7207:
        /* <DEDUP_REMOVED lines=9> */
.L_x_7212:
[----:B------:R-:W0:Y:S02]  /*6270*/  F2I.F64.TRUNC R5, R4 ;  /* 0x0000000400057311 */ /* 0x000e24000030d100 */
[----:B0-----:R2:W-:Y:S01]  /*6280*/  STG.E desc[UR36][R2.64], R5 ;  /* 0x0000000502007986 */ /* 0x0015e2000c101924 */
[----:B------:R-:W-:Y:S05]  /*6290*/  BRA `(.L_x_7210) ;  /* 0x0000000c00b07947 */ /* 0x000fea0003800000 */
.L_x_7211:
[----:B------:R-:W0:Y:S02]  /*62a0*/  F2I.F64.TRUNC R5, R4 ;  /* 0x0000000400057311 */ /* 0x000e24000030d100 */
[----:B0-----:R0:W-:Y:S01]  /*62b0*/  STG.E.U16 desc[UR36][R2.64], R5 ;  /* 0x0000000502007986 */ /* 0x0011e2000c101524 */
[----:B------:R-:W-:Y:S05]  /*62c0*/  BRA `(.L_x_7210) ;  /* 0x0000000c00a47947 */ /* 0x000fea0003800000 */
.L_x_7206:
        /* <DEDUP_REMOVED lines=13> */
.L_x_7214:
        /* <DEDUP_REMOVED lines=8> */
.L_x_7213:
        /* <DEDUP_REMOVED lines=14> */
.L_x_7216:
        /* <DEDUP_REMOVED lines=9> */
.L_x_7215:
[----:B------:R0:W-:Y:S01]  /*6590*/  STG.E.64 desc[UR36][R2.64], R4 ;  /* 0x0000000402007986 */ /* 0x0001e2000c101b24 */
[----:B------:R-:W-:Y:S05]  /*65a0*/  BRA `(.L_x_7210) ;  /* 0x0000000800ec7947 */ /* 0x000fea0003800000 */
.L_x_7205:
        /* <DEDUP_REMOVED lines=13> */
.L_x_7220:
        /* <DEDUP_REMOVED lines=22> */
.L_x_7223:
[----:B------:R-:W-:-:S04]  /*67e0*/  SHF.R.U32.HI R5, RZ, 0x18, R7 ;  /* 0x00000018ff057819 */ /* 0x000fc80000011607 */
[----:B------:R-:W-:-:S07]  /*67f0*/  LOP3.LUT R0, R0, 0x80, R5, 0xf8, !PT ;  /* 0x0000008000007812 */ /* 0x000fce00078ef805 */
.L_x_7222:
[----:B------:R-:W-:Y:S05]  /*6800*/  BSYNC.RECONVERGENT B0 ;  /* 0x0000000000007941 */ /* 0x000fea0003800200 */
.L_x_7221:
[----:B------:R0:W-:Y:S01]  /*6810*/  STG.E.U8 desc[UR36][R2.64], R0 ;  /* 0x0000000002007986 */ /* 0x0001e2000c101124 */
[----:B------:R-:W-:Y:S05]  /*6820*/  BRA `(.L_x_7210) ;  /* 0x00000008004c7947 */ /* 0x000fea0003800000 */
.L_x_7219:
        /* <DEDUP_REMOVED lines=22> */
.L_x_7226:
[----:B------:R-:W-:-:S04]  /*6990*/  SHF.R.U32.HI R5, RZ, 0x18, R7 ;  /* 0x00000018ff057819 */ /* 0x000fc80000011607 */
[----:B------:R-:W-:-:S07]  /*69a0*/  LOP3.LUT R0, R0, 0x80, R5, 0xf8, !PT ;  /* 0x0000008000007812 */ /* 0x000fce00078ef805 */
.L_x_7225:
[----:B------:R-:W-:Y:S05]  /*69b0*/  BSYNC.RECONVERGENT B0 ;  /* 0x0000000000007941 */ /* 0x000fea0003800200 */
.L_x_7224:
[----:B------:R0:W-:Y:S01]  /*69c0*/  STG.E.U8 desc[UR36][R2.64], R0 ;  /* 0x0000000002007986 */ /* 0x0001e2000c101124 */
[----:B------:R-:W-:Y:S05]  /*69d0*/  BRA `(.L_x_7210) ;  /* 0x0000000400e07947 */ /* 0x000fea0003800000 */
.L_x_7218:
        /* <DEDUP_REMOVED lines=26> */
.L_x_7228:
[----:B------:R-:W0:Y:S02]  /*6b80*/  F2I.U64.F64.TRUNC R4, R4 ;  /* 0x0000000400047311 */ /* 0x000e24000030d800 */
[----:B0-----:R0:W-:Y:S01]  /*6b90*/  STG.E.64 desc[UR36][R2.64], R4 ;  /* 0x0000000402007986 */ /* 0x0011e2000c101b24 */
[----:B------:R-:W-:Y:S05]  /*6ba0*/  BRA `(.L_x_7210) ;  /* 0x00000004006c7947 */ /* 0x000fea0003800000 */
.L_x_7227:
[----:B------:R-:W0:Y:S02]  /*6bb0*/  F2I.U32.F64.TRUNC R5, R4 ;  /* 0x0000000400057311 */ /* 0x000e24000030d000 */
[----:B0-----:R0:W-:Y:S01]  /*6bc0*/  STG.E desc[UR36][R2.64], R5 ;  /* 0x0000000502007986 */ /* 0x0011e2000c101924 */
[----:B------:R-:W-:Y:S05]  /*6bd0*/  BRA `(.L_x_7210) ;  /* 0x0000000400607947 */ /* 0x000fea0003800000 */
.L_x_7217:
        /* <DEDUP_REMOVED lines=10> */
.L_x_7230:
[----:B------:R-:W-:-:S05]  /*6c80*/  CS2R R6, SRZ ;  /* 0x0000000000067805 */ /* 0x000fca000001ff00 */
[----:B------:R0:W-:Y:S01]  /*6c90*/  STG.E.128 desc[UR36][R2.64], R4 ;  /* 0x0000000402007986 */ /* 0x0001e2000c101d24 */
[----:B------:R-:W-:Y:S05]  /*6ca0*/  BRA `(.L_x_7210) ;  /* 0x00000004002c7947 */ /* 0x000fea0003800000 */
.L_x_7229:
[----:B------:R-:W-:-:S09]  /*6cb0*/  UISETP.NE.AND UP0, UPT, UR4, 0xf, UPT ;  /* 0x0000000f0400788c */ /* 0x000fd2000bf05270 */
[----:B------:R-:W-:Y:S05]  /*6cc0*/  BRA.U !UP0, `(.L_x_7231) ;  /* 0x0000000508087547 */ /* 0x000fea000b800000 */
[----:B------:R-:W-:-:S09]  /*6cd0*/  UISETP.NE.AND UP0, UPT, UR4, 0x17, UPT ;  /* 0x000000170400788c */ /* 0x000fd2000bf05270 */
[----:B------:R-:W-:Y:S05]  /*6ce0*/  BRA.U !UP0, `(.L_x_7232) ;  /* 0x0000000108a07547 */ /* 0x000fea000b800000 */
[----:B------:R-:W-:-:S09]  /*6cf0*/  UISETP.NE.AND UP0, UPT, UR4, 0x18, UPT ;  /* 0x000000180400788c */ /* 0x000fd2000bf05270 */
[----:B------:R-:W-:Y:S05]  /*6d00*/  BRA.U !UP0, `(.L_x_7233) ;  /* 0x0000000108447547 */ /* 0x000fea000b800000 */
.L_x_7209:
        /* <DEDUP_REMOVED lines=16> */
.L_x_7234:
[----:B------:R-:W-:Y:S05]  /*6e10*/  BRA `(.L_x_7210) ;  /* 0x0000000000d07947 */ /* 0x000fea0003800000 */
.L_x_7233:
        /* <DEDUP_REMOVED lines=17> */
.L_x_7236:
[----:B------:R-:W-:Y:S05]  /*6f30*/  BSYNC.RECONVERGENT B0 ;  /* 0x0000000000007941 */ /* 0x000fea0003800200 */
.L_x_7235:
[----:B------:R-:W-:-:S05]  /*6f40*/  LOP3.LUT R7, R0, 0x80, R7, 0xf8, !PT ;  /* 0x0000008000077812 */ /* 0x000fca00078ef807 */
[----:B------:R0:W-:Y:S01]  /*6f50*/  STG.E.U8 desc[UR36][R2.64], R7 ;  /* 0x0000000702007986 */ /* 0x0001e2000c101124 */
[----:B------:R-:W-:Y:S05]  /*6f60*/  BRA `(.L_x_7210) ;  /* 0x00000000007c7947 */ /* 0x000fea0003800000 */
.L_x_7232:
        /* <DEDUP_REMOVED lines=16> */
.L_x_7238:
[----:B------:R-:W-:Y:S01]  /*7070*/  IMAD.MOV.U32 R0, RZ, RZ, 0x7f ;  /* 0x0000007fff007424 */ /* 0x000fe200078e00ff */
[----:B------:R-:W-:-:S04]  /*7080*/  ISETP.GT.U32.AND P0, PT, R6, 0x7f800000, PT ;  /* 0x7f8000000600780c */ /* 0x000fc80003f04070 */
[----:B------:R-:W-:-:S09]  /*7090*/  SEL R0, R0, 0x7c, P0 ;  /* 0x0000007c00007807 */ /* 0x000fd20000000000 */
.L_x_7239:
[----:B------:R-:W-:Y:S05]  /*70a0*/  BSYNC.RECONVERGENT B0 ;  /* 0x0000000000007941 */ /* 0x000fea0003800200 */
.L_x_7237:
[----:B------:R-:W-:-:S04]  /*70b0*/  SHF.R.U32.HI R5, RZ, 0x18, R7 ;  /* 0x00000018ff057819 */ /* 0x000fc80000011607 */
[----:B------:R-:W-:-:S05]  /*70c0*/  LOP3.LUT R5, R0, 0x80, R5, 0xf8, !PT ;  /* 0x0000008000057812 */ /* 0x000fca00078ef805 */
[----:B------:R0:W-:Y:S01]  /*70d0*/  STG.E.U8 desc[UR36][R2.64], R5 ;  /* 0x0000000502007986 */ /* 0x0001e2000c101124 */
[----:B------:R-:W-:Y:S05]  /*70e0*/  BRA `(.L_x_7210) ;  /* 0x00000000001c7947 */ /* 0x000fea0003800000 */
.L_x_7231:
[----:B------:R-:W-:Y:S01]  /*70f0*/  UMOV UR4, 0xf0000000 ;  /* 0xf000000000047882 */ /* 0x000fe20000000000 */
[----:B------:R-:W-:Y:S01]  /*7100*/  UMOV UR5, 0x380fffff ;  /* 0x380fffff00057882 */ /* 0x000fe20000000000 */
[----:B------:R-:W0:Y:S01]  /*7110*/  F2F.F32.F64 R0, R4 ;  /* 0x0000000400007310 */ /* 0x000e220000301000 */
[----:B------:R-:W-:-:S14]  /*7120*/  DSETP.GEU.AND P0, PT, |R4|, UR4, PT ;  /* 0x0000000404007e2a */ /* 0x000fdc000bf0e200 */
[----:B0-----:R-:W-:-:S05]  /*7130*/  @!P0 FMUL R0, R0, 1.175494350822287508e-38 ;  /* 0x0080000000008820 */ /* 0x001fca0000400000 */
[----:B------:R-:W-:-:S05]  /*7140*/  F2FP.BF16.F32.PACK_AB R0, RZ, R0 ;  /* 0x00000000ff00723e */ /* 0x000fca00000010ff */
[----:B------:R0:W-:Y:S02]  /*7150*/  STG.E.U16 desc[UR36][R2.64], R0 ;  /* 0x0000000002007986 */ /* 0x0001e4000c101524 */
.L_x_7210:
[----:B------:R-:W-:-:S07]  /*7160*/  IADD3 R17, PT, PT, R17, 0x80, RZ ;  /* 0x0000008011117810 */ /* 0x000fce0007ffe0ff */
.L_x_7164:
[----:B------:R-:W-:Y:S05]  /*7170*/  BSYNC.RECONVERGENT B7 ;  /* 0x0000000000077941 */ /* 0x000fea0003800200 */
.L_x_7163:
[----:B------:R-:W5:Y:S01]  /*7180*/  LDCU UR4, c[0x0][0x380] ;  /* 0x00007000ff0477ac */ /* 0x000f620008000800 */
[----:B------:R-:W-:Y:S01]  /*7190*/  BSSY.RECONVERGENT B7, `(.L_x_7240) ;  /* 0x0000383000077945 */ /* 0x000fe20003800200 */
[----:B-----5:R-:W-:-:S13]  /*71a0*/  ISETP.GE.AND P0, PT, R17, UR4, PT ;  /* 0x0000000411007c0c */ /* 0x020fda000bf06270 */
[----:B------:R-:W-:Y:S05]  /*71b0*/  @P0 BRA `(.L_x_7241) ;  /* 0x0000003800000947 */ /* 0x000fea0003800000 */
[----:B------:R-:W5:Y:S01]  /*71c0*/  LDCU UR4, c[0x0][0x388] ;  /* 0x00007100ff0477ac */ /* 0x000f620008000800 */
[----:B01----:R-:W-:Y:S02]  /*71d0*/  IMAD.MOV.U32 R0, RZ, RZ, RZ ;  /* 0x000000ffff007224 */ /* 0x003fe400078e00ff */
[----:B------:R-:W-:Y:S01]  /*71e0*/  IMAD.MOV.U32 R16, RZ, RZ, RZ ;  /* 0x000000ffff107224 */ /* 0x000fe200078e00ff */
[----:B-----5:R-:W-:-:S09]  /*71f0*/  UISETP.NE.AND UP0, UPT, UR4, URZ, UPT ;  /* 0x000000ff0400728c */ /* 0x020fd2000bf05270 */
[----:B------:R-:W-:Y:S05]  /*7200*/  BRA.U !UP0, `(.L_x_7242) ;  /* 0x0000001108a87547 */ /* 0x000fea000b800000 */
[----:B------:R-:W2:Y:S01]  /*7210*/  LDCU.64 UR4, c[0x0][0x390] ;  /* 0x00007200ff0477ac */ /* 0x000ea20008000a00 */
[----:B------:R-:W-:Y:S01]  /*7220*/  MOV R16, RZ ;  /* 0x000000ff00107202 */ /* 0x000fe20000000f00 */
[----:B------:R-:W0:Y:S01]  /*7230*/  LDCU UR6, c[0x0][0x38c] ;  /* 0x00007180ff0677ac */ /* 0x000e220008000800 */
[----:B------:R-:W1:Y:S01]  /*7240*/  LDCU.64 UR8, c[0x0][0x4b8] ;  /* 0x00009700ff0877ac */ /* 0x000e620008000a00 */
[----:B------:R-:W-:Y:S02]  /*7250*/  UISETP.NE.AND UP0, UPT, UR40, URZ, UPT ;  /* 0x000000ff2800728c */ /* 0x000fe4000bf05270 */
[----:B--234-:R-:W-:-:S05]  /*7260*/  IMAD.HI.U32 R2, R17, UR4, R16 ;  /* 0x0000000411027c27 */ /* 0x01cfca000f8e0010 */
[----:B------:R-:W-:-:S05]  /*7270*/  SHF.R.U32.HI R3, RZ, UR5, R2 ;  /* 0x00000005ff037c19 */ /* 0x000fca0008011602 */
[----:B------:R-:W-:-:S04]  /*7280*/  IMAD.MOV R0, RZ, RZ, -R3 ;  /* 0x000000ffff007224 */ /* 0x000fc800078e0a03 */
        /* <DEDUP_REMOVED lines=290> */
.L_x_7242:
        /* <DEDUP_REMOVED lines=16> */
[----:B--2---:R-:W3:Y:S01]  /*85b0*/  I2F.F64.S16 R2, R2 ;  /* 0x0000000200027312 */ /* 0x004ee20000101c00 */
[----:B------:R-:W-:Y:S05]  /*85c0*/  BRA `(.L_x_7249) ;  /* 0x0000000c00807947 */ /* 0x000fea0003800000 */
.L_x_7247:
[----:B------:R-:W2:Y:S02]  /*85d0*/  LDG.E.U8 R2, desc[UR36][R4.64] ;  /* 0x0000002404027981 */ /* 0x000ea4000c1e1100 */
[----:B--2---:R-:W4:Y:S01]  /*85e0*/  I2F.F64.U16 R2, R2 ;  /* 0x0000000200027312 */ /* 0x004f220000101800 */
[----:B------:R-:W-:Y:S05]  /*85f0*/  BRA `(.L_x_7249) ;  /* 0x0000000c00747947 */ /* 0x000fea0003800000 */
.L_x_7246:
[----:B------:R-:W-:-:S09]  /*8600*/  UISETP.NE.AND UP0, UPT, UR4, 0x2, UPT ;  /* 0x000000020400788c */ /* 0x000fd2000bf05270 */
[----:B------:R-:W-:Y:S05]  /*8610*/  BRA.U !UP0, `(.L_x_7250) ;  /* 0x0000000108287547 */ /* 0x000fea000b800000 */
[----:B------:R-:W-:-:S09]  /*8620*/  UISETP.NE.AND UP0, UPT, UR4, 0x3, UPT ;  /* 0x000000030400788c */ /* 0x000fd2000bf05270 */
[----:B------:R-:W-:Y:S05]  /*8630*/  BRA.U !UP0, `(.L_x_7251) ;  /* 0x0000000108147547 */ /* 0x000fea000b800000 */
[----:B------:R-:W-:-:S09]  /*8640*/  UISETP.NE.AND UP0, UPT, UR4, 0x4, UPT ;  /* 0x000000040400788c */ /* 0x000fd2000bf05270 */
[----:B------:R-:W-:Y:S05]  /*8650*/  BRA.U UP0, `(.L_x_7248) ;  /* 0x0000000d00007547 */ /* 0x000fea000b800000 */
[----:B------:R-:W2:Y:S02]  /*8660*/  LDG.E.64 R2, desc[UR36][R4.64] ;  /* 0x0000002404027981 */ /* 0x000ea4000c1e1b00 */
[----:B--2---:R-:W1:Y:S01]  /*8670*/  I2F.F64.S64 R2, R2 ;  /* 0x0000000200027312 */ /* 0x004e620000301c00 */
[----:B------:R-:W-:Y:S05]  /*8680*/  BRA `(.L_x_7249) ;  /* 0x0000000c00507947 */ /* 0x000fea0003800000 */
.L_x_7251:
[----:B------:R-:W2:Y:S02]  /*8690*/  LDG.E R2, desc[UR36][R4.64] ;  /* 0x0000002404027981 */ /* 0x000ea4000c1e1900 */
[----:B--2---:R-:W2:Y:S01]  /*86a0*/  I2F.F64 R2, R2 ;  /* 0x0000000200027312 */ /* 0x004ea20000201c00 */
[----:B------:R-:W-:Y:S05]  /*86b0*/  BRA `(.L_x_7249) ;  /* 0x0000000c00447947 */ /* 0x000fea0003800000 */
.L_x_7250:
[----:B------:R-:W2:Y:S02]  /*86c0*/  LDG.E.U16 R2, desc[UR36][R4.64] ;  /* 0x0000002404027981 */ /* 0x000ea4000c1e1500 */
[----:B--2---:R-:W0:Y:S01]  /*86d0*/  I2F.F64.S16 R2, R2 ;  /* 0x0000000200027312 */ /* 0x004e220000101c00 */
[----:B------:R-:W-:Y:S05]  /*86e0*/  BRA `(.L_x_7249) ;  /* 0x0000000c00387947 */ /* 0x000fea0003800000 */
.L_x_7245:
        /* <DEDUP_REMOVED lines=10> */
.L_x_7253:
[----:B------:R-:W2:Y:S02]  /*8790*/  LDG.E.U16 R0, desc[UR36][R4.64] ;  /* 0x0000002404007981 */ /* 0x000ea4000c1e1500 */
[----:B--2---:R-:W-:-:S05]  /*87a0*/  HADD2.F32 R0, -RZ, R0.H0_H0 ;  /* 0x20000000ff007230 */ /* 0x004fca0000004100 */
[----:B------:R-:W-:-:S04]  /*87b0*/  FMUL.FTZ R0, R0, 1 ;  /* 0x3f80000000007820 */ /* 0x000fc80000410000 */
[----:B------:R0:W1:Y:S01]  /*87c0*/  F2F.F64.F32 R2, R0 ;  /* 0x0000000000027310 */ /* 0x0000620000201800 */
[----:B------:R-:W-:Y:S05]  /*87d0*/  BRA `(.L_x_7249) ;  /* 0x0000000800fc7947 */ /* 0x000fea0003800000 */
.L_x_7252:
        /* <DEDUP_REMOVED lines=10> */
.L_x_7255:
[----:B------:R-:W2:Y:S02]  /*8880*/  LDG.E.U16 R4, desc[UR36][R4.64] ;  /* 0x0000002404047981 */ /* 0x000ea4000c1e1500 */
[----:B--2---:R-:W-:-:S05]  /*8890*/  HADD2.F32 R0, -RZ, R4.H0_H0 ;  /* 0x20000004ff007230 */ /* 0x004fca0000004100 */
[----:B------:R-:W-:-:S04]  /*88a0*/  FMUL.FTZ R0, R0, 1 ;  /* 0x3f80000000007820 */ /* 0x000fc80000410000 */
[----:B------:R0:W1:Y:S01]  /*88b0*/  F2F.F64.F32 R2, R0 ;  /* 0x0000000000027310 */ /* 0x0000620000201800 */
[----:B------:R-:W-:Y:S05]  /*88c0*/  BRA `(.L_x_7249) ;  /* 0x0000000800c07947 */ /* 0x000fea0003800000 */
.L_x_7254:
[----:B------:R0:W5:Y:S01]  /*88d0*/  LDG.E.64 R2, desc[UR36][R4.64] ;  /* 0x0000002404027981 */ /* 0x000162000c1e1b00 */
[----:B------:R-:W-:Y:S05]  /*88e0*/  BRA `(.L_x_7249) ;  /* 0x0000000800b87947 */ /* 0x000fea0003800000 */
.L_x_7244:
        /* <DEDUP_REMOVED lines=9> */
[----:B------:R-:W-:Y:S01]  /*8980*/  HFMA2 R2, -RZ, RZ, 0, 0 ;  /* 0x00000000ff027431 */ /* 0x000fe200000001ff */
[----:B--2---:R-:W-:-:S04]  /*8990*/  ISETP.NE.AND P0, PT, R4, RZ, PT ;  /* 0x000000ff0400720c */ /* 0x004fc80003f05270 */
[----:B------:R-:W-:Y:S01]  /*89a0*/  FSEL R3, RZ, 1.875, !P0 ;  /* 0x3ff00000ff037808 */ /* 0x000fe20004000000 */
[----:B------:R-:W-:Y:S08]  /*89b0*/  BRA `(.L_x_7249) ;  /* 0x0000000800847947 */ /* 0x000ff00003800000 */
.L_x_7258:
[----:B------:R0:W5:Y:S01]  /*89c0*/  LDG.E.64 R2, desc[UR36][R4.64] ;  /* 0x0000002404027981 */ /* 0x000162000c1e1b00 */
[----:B------:R-:W-:Y:S05]  /*89d0*/  BRA `(.L_x_7249) ;  /* 0x00000008007c7947 */ /* 0x000fea0003800000 */
.L_x_7257:
        /* <DEDUP_REMOVED lines=27> */
.L_x_7260:
        /* <DEDUP_REMOVED lines=14> */
.L_x_7259:
[----:B------:R-:W2:Y:S02]  /*8c70*/  LDG.E.U16 R0, desc[UR36][R4.64] ;  /* 0x0000002404007981 */ /* 0x000ea4000c1e1500 */
[----:B--2---:R-:W-:-:S04]  /*8c80*/  IMAD.U32 R0, R0, 0x10000, RZ ;  /* 0x0001000000007824 */ /* 0x004fc800078e00ff */
[----:B------:R-:W-:-:S04]  /*8c90*/  FMUL.FTZ R0, R0, 1 ;  /* 0x3f80000000007820 */ /* 0x000fc80000410000 */
[----:B------:R0:W1:Y:S01]  /*8ca0*/  F2F.F64.F32 R2, R0 ;  /* 0x0000000000027310 */ /* 0x0000620000201800 */
[----:B------:R-:W-:Y:S05]  /*8cb0*/  BRA `(.L_x_7249) ;  /* 0x0000000400c47947 */ /* 0x000fea0003800000 */
.L_x_7256:
        /* <DEDUP_REMOVED lines=12> */
.L_x_7263:
        /* <DEDUP_REMOVED lines=21> */
.L_x_7267:
[----:B------:R-:W-:Y:S05]  /*8ed0*/  BSYNC.RECONVERGENT B1 ;  /* 0x0000000000017941 */ /* 0x000fea0003800200 */
.L_x_7266:
[----:B------:R-:W-:Y:S02]  /*8ee0*/  SHF.L.U32 R0, R0, 0x14, RZ ;  /* 0x0000001400007819 */ /* 0x000fe400000006ff */
[----:B------:R-:W-:-:S04]  /*8ef0*/  LEA R2, R2, 0x3b800000, 0x17 ;  /* 0x3b80000002027811 */ /* 0x000fc800078eb8ff */
[----:B------:R-:W-:-:S05]  /*8f00*/  LOP3.LUT R0, R2, R0, R7, 0xfe, !PT ;  /* 0x0000000002007212 */ /* 0x000fca00078efe07 */
[----:B------:R-:W-:-:S04]  /*8f10*/  FMUL.FTZ R0, R0, 1 ;  /* 0x3f80000000007820 */ /* 0x000fc80000410000 */
[----:B------:R0:W1:Y:S03]  /*8f20*/  F2F.F64.F32 R2, R0 ;  /* 0x0000000000027310 */ /* 0x0000660000201800 */
.L_x_7265:
[----:B------:R-:W-:Y:S05]  /*8f30*/  BSYNC.RECONVERGENT B0 ;  /* 0x0000000000007941 */ /* 0x000fea0003800200 */
.L_x_7264:
[----:B------:R-:W-:Y:S05]  /*8f40*/  BRA `(.L_x_7249) ;  /* 0x0000000400207947 */ /* 0x000fea0003800000 */
.L_x_7262:
        /* <DEDUP_REMOVED lines=21> */
.L_x_7271:
[----:B------:R-:W-:Y:S05]  /*90a0*/  BSYNC.RECONVERGENT B1 ;  /* 0x0000000000017941 */ /* 0x000fea0003800200 */
.L_x_7270:
[----:B------:R-:W-:Y:S01]  /*90b0*/  IMAD.SHL.U32 R0, R0, 0x200000, RZ ;  /* 0x0020000000007824 */ /* 0x000fe200078e00ff */
[----:B------:R-:W-:-:S04]  /*90c0*/  LEA R2, R2, 0x37800000, 0x17 ;  /* 0x3780000002027811 */ /* 0x000fc800078eb8ff */
[----:B------:R-:W-:-:S05]  /*90d0*/  LOP3.LUT R0, R2, R0, R7, 0xfe, !PT ;  /* 0x0000000002007212 */ /* 0x000fca00078efe07 */
[----:B------:R-:W-:-:S04]  /*90e0*/  FMUL.FTZ R0, R0, 1 ;  /* 0x3f80000000007820 */ /* 0x000fc80000410000 */
[----:B------:R0:W1:Y:S03]  /*90f0*/  F2F.F64.F32 R2, R0 ;  /* 0x0000000000027310 */ /* 0x0000660000201800 */
.L_x_7269:
[----:B------:R-:W-:Y:S05]  /*9100*/  BSYNC.RECONVERGENT B0 ;  /* 0x0000000000007941 */ /* 0x000fea0003800200 */
.L_x_7268:
[----:B------:R-:W-:Y:S05]  /*9110*/  BRA `(.L_x_7249) ;  /* 0x0000000000ac7947 */ /* 0x000fea0003800000 */
.L_x_7261:
        /* <DEDUP_REMOVED lines=8> */
[----:B------:R-:W-:Y:S02]  /*91a0*/  HFMA2 R2, -RZ, RZ, 0, 0 ;  /* 0x00000000ff027431 */ /* 0x000fe400000001ff */
        /* <DEDUP_REMOVED lines=9> */
.L_x_7275:
[----:B------:R-:W-:Y:S05]  /*9240*/  BSYNC.RECONVERGENT B0 ;  /* 0x0000000000007941 */ /* 0x000fea0003800200 */
.L_x_7274:
[----:B------:R-:W-:Y:S05]  /*9250*/  BRA `(.L_x_7249) ;  /* 0x00000000005c7947 */ /* 0x000fea0003800000 */
.L_x_7248:
        /* <DEDUP_REMOVED lines=16> */
.L_x_7276:
[----:B------:R-:W-:Y:S01]  /*9360*/  CS2R R2, SRZ ;  /* 0x0000000000027805 */ /* 0x000fe2000001ff00 */
[----:B------:R-:W-:Y:S06]  /*9370*/  BRA `(.L_x_7277) ;  /* 0x0000000000247947 */ /* 0x000fec0003800000 */
.L_x_7273:
[----:B------:R-:W2:Y:S02]  /*9380*/  LDG.E.64 R2, desc[UR36][R4.64] ;  /* 0x0000002404027981 */ /* 0x000ea4000c1e1b00 */
[----:B--2---:R-:W0:Y:S01]  /*9390*/  I2F.F64.U64 R2, R2 ;  /* 0x0000000200027312 */ /* 0x004e220000301800 */
[----:B------:R-:W-:Y:S05]  /*93a0*/  BRA `(.L_x_7249) ;  /* 0x0000000000087947 */ /* 0x000fea0003800000 */
.L_x_7272:
[----:B------:R-:W2:Y:S02]  /*93b0*/  LDG.E R2, desc[UR36][R4.64] ;  /* 0x0000002404027981 */ /* 0x000ea4000c1e1900 */
[----:B--2---:R-:W0:Y:S02]  /*93c0*/  I2F.F64.U32 R2, R2 ;  /* 0x0000000200027312 */ /* 0x004e240000201800 */
.L_x_7249:
[----:B012345:R-:W-:-:S14]  /*93d0*/  DSETP.GT.AND P0, PT, R2, RZ, PT ;  /* 0x000000ff0200722a */ /* 0x03ffdc0003f04000 */
[----:B------:R-:W0:Y:S02]  /*93e0*/  @P0 LDC.64 R4, c[0x0][0x598] ;  /* 0x00016600ff040b82 */ /* 0x000e240000000a00 */
[----:B0-----:R-:W-:Y:S01]  /*93f0*/  @P0 DMUL R4, R2, R4 ;  /* 0x0000000402040228 */ /* 0x001fe20000000000 */
[----:B------:R-:W-:Y:S10]  /*9400*/  @P0 BRA `(.L_x_7278) ;  /* 0x0000000400300947 */ /* 0x000ff40003800000 */
.L_x_7277:
[----:B------:R-:W0:Y:S01]  /*9410*/  LDCU.64 UR4, c[0x0][0x5a0] ;  /* 0x0000b400ff0477ac */ /* 0x000e220008000a00 */
[----:B------:R-:W-:Y:S01]  /*9420*/  BSSY.RECONVERGENT B0, `(.L_x_7279) ;  /* 0x0000048000007945 */ /* 0x000fe20003800200 */
[----:B0-----:R-:W-:-:S10]  /*9430*/  DMUL R2, R2, UR4 ;  /* 0x0000000402027c28 */ /* 0x001fd40008000000 */
[C---:B------:R-:W-:Y:S02]  /*9440*/  FSETP.GEU.FTZ.AND P1, PT, R3.reuse, 4.1931471824645996094, PT ;  /* 0x40862e430300780b */ /* 0x040fe40003f3e000 */
[----:B------:R-:W-:-:S13]  /*9450*/  FSETP.GT.FTZ.AND P0, PT, R3, -3.1640625, PT ;  /* 0xc04a80000300780b */ /* 0x000fda0003f14000 */
[----:B------:R-:W-:Y:S05]  /*9460*/  @P0 BRA !P1, `(.L_x_7280) ;  /* 0x0000000000200947 */ /* 0x000fea0004800000 */
[C-C-:B------:R-:W-:Y:S01]  /*9470*/  DADD R4, R2.reuse, R2.reuse ;  /* 0x0000000002047229 */ /* 0x140fe20000000002 */
[----:B------:R-:W-:Y:S01]  /*9480*/  ISETP.GE.AND P1, PT, R3, RZ, PT ;  /* 0x000000ff0300720c */ /* 0x000fe20003f26270 */
[----:B------:R-:W-:Y:S01]  /*9490*/  DSETP.NAN.AND P0, PT, R2, R2, PT ;  /* 0x000000020200722a */ /* 0x000fe20003f08000 */
[----:B------:R-:W-:-:S04]  /*94a0*/  MOV R0, 0x3ff00000 ;  /* 0x3ff0000000007802 */ /* 0x000fc80000000f00 */
[----:B------:R-:W-:-:S03]  /*94b0*/  FSEL R3, -R0, +QNAN , !P1 ;  /* 0x7ff0000000037808 */ /* 0x000fc60004800100 */
[----:B------:R-:W-:Y:S02]  /*94c0*/  FSEL R4, R4, RZ, P0 ;  /* 0x000000ff04047208 */ /* 0x000fe40000000000 */
[----:B------:R-:W-:Y:S01]  /*94d0*/  FSEL R5, R5, R3, P0 ;  /* 0x0000000305057208 */ /* 0x000fe20000000000 */
[----:B------:R-:W-:Y:S06]  /*94e0*/  BRA `(.L_x_7281) ;  /* 0x0000000000ec7947 */ /* 0x000fec0003800000 */
.L_x_7280:
[----:B------:R-:W-:Y:S01]  /*94f0*/  IMAD.MOV.U32 R4, RZ, RZ, 0x652b82fe ;  /* 0x652b82feff047424 */ /* 0x000fe200078e00ff */
[----:B------:R-:W-:Y:S01]  /*9500*/  MOV R5, 0x3ff71547 ;  /* 0x3ff7154700057802 */ /* 0x000fe20000000f00 */
[----:B------:R-:W-:Y:S01]  /*9510*/  UMOV UR4, 0xfefa39ef ;  /* 0xfefa39ef00047882 */ /* 0x000fe20000000000 */
[----:B------:R-:W-:Y:S01]  /*9520*/  UMOV UR5, 0x3fe62e42 ;  /* 0x3fe62e4200057882 */ /* 0x000fe20000000000 */
[----:B------:R-:W-:Y:S01]  /*9530*/  IMAD.SHL.U32 R0, R3, 0x2, RZ ;  /* 0x0000000203007824 */ /* 0x000fe200078e00ff */
[----:B------:R-:W-:Y:S01]  /*9540*/  MOV R10, 0x8ebd13cd ;  /* 0x8ebd13cd000a7802 */ /* 0x000fe20000000f00 */
[----:B------:R-:W-:Y:S01]  /*9550*/  IMAD.MOV.U32 R11, RZ, RZ, 0x3e5af86d ;  /* 0x3e5af86dff0b7424 */ /* 0x000fe200078e00ff */
        /* <DEDUP_REMOVED lines=18> */
[----:B------:R-:W-:-:S02]  /*9680*/  SEL R5, R4, 0x7fe00000, P0 ;  /* 0x7fe0000004057807 */ /* 0x000fc40000000000 */
[----:B------:R-:W-:-:S03]  /*9690*/  MOV R4, RZ ;  /* 0x000000ff00047202 */ /* 0x000fc60000000f00 */
        /* <DEDUP_REMOVED lines=32> */
.L_x_7281:
[----:B------:R-:W-:Y:S05]  /*98a0*/  BSYNC.RECONVERGENT B0 ;  /* 0x0000000000007941 */ /* 0x000fea0003800200 */
.L_x_7279:
[----:B------:R-:W0:Y:S02]  /*98b0*/  LDCU.64 UR4, c[0x0][0x590] ;  /* 0x0000b200ff0477ac */ /* 0x000e240008000a00 */
[----:B0-----:R-:W-:-:S11]  /*98c0*/  DMUL R4, R4, UR4 ;  /* 0x0000000404047c28 */ /* 0x001fd60008000000 */
.L_x_7278:
[----:B------:R-:W-:Y:S05]  /*98d0*/  BSYNC.RECONVERGENT B6 ;  /* 0x0000000000067941 */ /* 0x000fea0003800200 */
.L_x_7243:
        /* <DEDUP_REMOVED lines=17> */
.L_x_7285:
[----:B------:R-:W0:Y:S02]  /*99f0*/  F2I.S64.F64.TRUNC R4, R4 ;  /* 0x0000000400047311 */ /* 0x000e24000030d900 */
[----:B0-----:R-:W-:-:S05]  /*9a00*/  MOV R7, R4 ;  /* 0x0000000400077202 */ /* 0x001fca0000000f00 */
[----:B------:R0:W-:Y:S01]  /*9a10*/  STG.E.U8 desc[UR36][R2.64], R7 ;  /* 0x0000000702007986 */ /* 0x0001e2000c101124 */
[----:B------:R-:W-:Y:S05]  /*9a20*/  BRA `(.L_x_7287) ;  /* 0x0000000c00e07947 */ /* 0x000fea0003800000 */
.L_x_7284:
        /* <DEDUP_REMOVED lines=9> */
.L_x_7289:
[----:B------:R-:W0:Y:S02]  /*9ac0*/  F2I.F64.TRUNC R5, R4 ;  /* 0x0000000400057311 */ /* 0x000e24000030d100 */
[----:B0-----:R0:W-:Y:S01]  /*9ad0*/  STG.E desc[UR36][R2.64], R5 ;  /* 0x0000000502007986 */ /* 0x0011e2000c101924 */
[----:B------:R-:W-:Y:S05]  /*9ae0*/  BRA `(.L_x_7287) ;  /* 0x0000000c00b07947 */ /* 0x000fea0003800000 */
.L_x_7288:
[----:B------:R-:W0:Y:S02]  /*9af0*/  F2I.F64.TRUNC R5, R4 ;  /* 0x0000000400057311 */ /* 0x000e24000030d100 */
[----:B0-----:R0:W-:Y:S01]  /*9b00*/  STG.E.U16 desc[UR36][R2.64], R5 ;  /* 0x0000000502007986 */ /* 0x0011e2000c101524 */
[----:B------:R-:W-:Y:S05]  /*9b10*/  BRA `(.L_x_7287) ;  /* 0x0000000c00a47947 */ /* 0x000fea0003800000 */
.L_x_7283:
        /* <DEDUP_REMOVED lines=13> */
.L_x_7291:
        /* <DEDUP_REMOVED lines=8> */
.L_x_7290:
        /* <DEDUP_REMOVED lines=14> */
.L_x_7293:
        /* <DEDUP_REMOVED lines=9> */
.L_x_7292:
[----:B------:R0:W-:Y:S01]  /*9de0*/  STG.E.64 desc[UR36][R2.64], R4 ;  /* 0x0000000402007986 */ /* 0x0001e2000c101b24 */
[----:B------:R-:W-:Y:S05]  /*9df0*/  BRA `(.L_x_7287) ;  /* 0x0000000800ec7947 */ /* 0x000fea0003800000 */
.L_x_7282:
        /* <DEDUP_REMOVED lines=13> */
.L_x_7297:
        /* <DEDUP_REMOVED lines=22> */
.L_x_7300:
[----:B------:R-:W-:-:S04]  /*a030*/  SHF.R.U32.HI R5, RZ, 0x18, R7 ;  /* 0x00000018ff057819 */ /* 0x000fc80000011607 */
[----:B------:R-:W-:-:S07]  /*a040*/  LOP3.LUT R0, R0, 0x80, R5, 0xf8, !PT ;  /* 0x0000008000007812 */ /* 0x000fce00078ef805 */
.L_x_7299:
[----:B------:R-:W-:Y:S05]  /*a050*/  BSYNC.RECONVERGENT B0 ;  /* 0x0000000000007941 */ /* 0x000fea0003800200 */
.L_x_7298:
[----:B------:R0:W-:Y:S01]  /*a060*/  STG.E.U8 desc[UR36][R2.64], R0 ;  /* 0x0000000002007986 */ /* 0x0001e2000c101124 */
[----:B------:R-:W-:Y:S05]  /*a070*/  BRA `(.L_x_7287) ;  /* 0x00000008004c7947 */ /* 0x000fea0003800000 */
.L_x_7296:
        /* <DEDUP_REMOVED lines=22> */
.L_x_7303:
[----:B------:R-:W-:-:S04]  /*a1e0*/  SHF.R.U32.HI R5, RZ, 0x18, R7 ;  /* 0x00000018ff057819 */ /* 0x000fc80000011607 */
[----:B------:R-:W-:-:S07]  /*a1f0*/  LOP3.LUT R0, R0, 0x80, R5, 0xf8, !PT ;  /* 0x0000008000007812 */ /* 0x000fce00078ef805 */
.L_x_7302:
[----:B------:R-:W-:Y:S05]  /*a200*/  BSYNC.RECONVERGENT B0 ;  /* 0x0000000000007941 */ /* 0x000fea0003800200 */
.L_x_7301:
[----:B------:R0:W-:Y:S01]  /*a210*/  STG.E.U8 desc[UR36][R2.64], R0 ;  /* 0x0000000002007986 */ /* 0x0001e2000c101124 */
[----:B------:R-:W-:Y:S05]  /*a220*/  BRA `(.L_x_7287) ;  /* 0x0000000400e07947 */ /* 0x000fea0003800000 */
.L_x_7295:
        /* <DEDUP_REMOVED lines=26> */
.L_x_7305:
[----:B------:R-:W0:Y:S02]  /*a3d0*/  F2I.U64.F64.TRUNC R4, R4 ;  /* 0x0000000400047311 */ /* 0x000e24000030d800 */
[----:B0-----:R0:W-:Y:S01]  /*a3e0*/  STG.E.64 desc[UR36][R2.64], R4 ;  /* 0x0000000402007986 */ /* 0x0011e2000c101b24 */
[----:B------:R-:W-:Y:S05]  /*a3f0*/  BRA `(.L_x_7287) ;  /* 0x00000004006c7947 */ /* 0x000fea0003800000 */
.L_x_7304:
[----:B------:R-:W0:Y:S02]  /*a400*/  F2I.U32.F64.TRUNC R5, R4 ;  /* 0x0000000400057311 */ /* 0x000e24000030d000 */
[----:B0-----:R0:W-:Y:S01]  /*a410*/  STG.E desc[UR36][R2.64], R5 ;  /* 0x0000000502007986 */ /* 0x0011e2000c101924 */
[----:B------:R-:W-:Y:S05]  /*a420*/  BRA `(.L_x_7287) ;  /* 0x0000000400607947 */ /* 0x000fea0003800000 */
.L_x_7294:
        /* <DEDUP_REMOVED lines=10> */
.L_x_7307:
[----:B------:R-:W-:-:S05]  /*a4d0*/  CS2R R6, SRZ ;  /* 0x0000000000067805 */ /* 0x000fca000001ff00 */
[----:B------:R1:W-:Y:S01]  /*a4e0*/  STG.E.128 desc[UR36][R2.64], R4 ;  /* 0x0000000402007986 */ /* 0x0003e2000c101d24 */
[----:B------:R-:W-:Y:S05]  /*a4f0*/  BRA `(.L_x_7287) ;  /* 0x00000004002c7947 */ /* 0x000fea0003800000 */
.L_x_7306:
[----:B------:R-:W-:-:S09]  /*a500*/  UISETP.NE.AND UP0, UPT, UR4, 0xf, UPT ;  /* 0x0000000f0400788c */ /* 0x000fd2000bf05270 */
[----:B------:R-:W-:Y:S05]  /*a510*/  BRA.U !UP0, `(.L_x_7308) ;  /* 0x0000000508087547 */ /* 0x000fea000b800000 */
[----:B------:R-:W-:-:S09]  /*a520*/  UISETP.NE.AND UP0, UPT, UR4, 0x17, UPT ;  /* 0x000000170400788c */ /* 0x000fd2000bf05270 */
[----:B------:R-:W-:Y:S05]  /*a530*/  BRA.U !UP0, `(.L_x_7309) ;  /* 0x0000000108a07547 */ /* 0x000fea000b800000 */
[----:B------:R-:W-:-:S09]  /*a540*/  UISETP.NE.AND UP0, UPT, UR4, 0x18, UPT ;  /* 0x000000180400788c */ /* 0x000fd2000bf05270 */
[----:B------:R-:W-:Y:S05]  /*a550*/  BRA.U !UP0, `(.L_x_7310) ;  /* 0x0000000108447547 */ /* 0x000fea000b800000 */
.L_x_7286:
        /* <DEDUP_REMOVED lines=16> */
.L_x_7311:
[----:B------:R-:W-:Y:S05]  /*a660*/  BRA `(.L_x_7287) ;  /* 0x0000000000d07947 */ /* 0x000fea0003800000 */
.L_x_7310:
        /* <DEDUP_REMOVED lines=17> */
.L_x_7313:
[----:B------:R-:W-:Y:S05]  /*a780*/  BSYNC.RECONVERGENT B0 ;  /* 0x0000000000007941 */ /* 0x000fea0003800200 */
.L_x_7312:
[----:B------:R-:W-:-:S05]  /*a790*/  LOP3.LUT R7, R0, 0x80, R7, 0xf8, !PT ;  /* 0x0000008000077812 */ /* 0x000fca00078ef807 */
[----:B------:R3:W-:Y:S01]  /*a7a0*/  STG.E.U8 desc[UR36][R2.64], R7 ;  /* 0x0000000702007986 */ /* 0x0007e2000c101124 */
[----:B------:R-:W-:Y:S05]  /*a7b0*/  BRA `(.L_x_7287) ;  /* 0x00000000007c7947 */ /* 0x000fea0003800000 */
.L_x_7309:
        /* <DEDUP_REMOVED lines=16> */
.L_x_7315:
[----:B------:R-:W-:Y:S02]  /*a8c0*/  ISETP.GT.U32.AND P0, PT, R6, 0x7f800000, PT ;  /* 0x7f8000000600780c */ /* 0x000fe40003f04070 */
[----:B------:R-:W-:-:S04]  /*a8d0*/  MOV R0, 0x7f ;  /* 0x0000007f00007802 */ /* 0x000fc80000000f00 */
[----:B------:R-:W-:-:S07]  /*a8e0*/  SEL R0, R0, 0x7c, P0 ;  /* 0x0000007c00007807 */ /* 0x000fce0000000000 */
.L_x_7316:
[----:B------:R-:W-:Y:S05]  /*a8f0*/  BSYNC.RECONVERGENT B0 ;  /* 0x0000000000007941 */ /* 0x000fea0003800200 */
.L_x_7314:
[----:B------:R-:W-:-:S04]  /*a900*/  SHF.R.U32.HI R5, RZ, 0x18, R7 ;  /* 0x00000018ff057819 */ /* 0x000fc80000011607 */
[----:B------:R-:W-:-:S05]  /*a910*/  LOP3.LUT R5, R0, 0x80, R5, 0xf8, !PT ;  /* 0x0000008000057812 */ /* 0x000fca00078ef805 */
[----:B------:R2:W-:Y:S01]  /*a920*/  STG.E.U8 desc[UR36][R2.64], R5 ;  /* 0x0000000502007986 */ /* 0x0005e2000c101124 */
[----:B------:R-:W-:Y:S05]  /*a930*/  BRA `(.L_x_7287) ;  /* 0x00000000001c7947 */ /* 0x000fea0003800000 */
.L_x_7308:
[----:B------:R-:W-:Y:S01]  /*a940*/  UMOV UR4, 0xf0000000 ;  /* 0xf000000000047882 */ /* 0x000fe20000000000 */
[----:B------:R-:W-:Y:S01]  /*a950*/  UMOV UR5, 0x380fffff ;  /* 0x380fffff00057882 */ /* 0x000fe20000000000 */
[----:B------:R-:W0:Y:S01]  /*a960*/  F2F.F32.F64 R0, R4 ;  /* 0x0000000400007310 */ /* 0x000e220000301000 */
[----:B------:R-:W-:-:S14]  /*a970*/  DSETP.GEU.AND P0, PT, |R4|, UR4, PT ;  /* 0x0000000404007e2a */ /* 0x000fdc000bf0e200 */
[----:B0-----:R-:W-:-:S05]  /*a980*/  @!P0 FMUL R0, R0, 1.175494350822287508e-38 ;  /* 0x0080000000008820 */ /* 0x001fca0000400000 */
[----:B------:R-:W-:-:S05]  /*a990*/  F2FP.BF16.F32.PACK_AB R0, RZ, R0 ;  /* 0x00000000ff00723e */ /* 0x000fca00000010ff */
[----:B------:R4:W-:Y:S02]  /*a9a0*/  STG.E.U16 desc[UR36][R2.64], R0 ;  /* 0x0000000002007986 */ /* 0x0009e4000c101524 */
.L_x_7287:
[----:B------:R-:W-:-:S07]  /*a9b0*/  VIADD R17, R17, 0x80 ;  /* 0x0000008011117836 */ /* 0x000fce0000000000 */
.L_x_7241:
[----:B------:R-:W-:Y:S05]  /*a9c0*/  BSYNC.RECONVERGENT B7 ;  /* 0x0000000000077941 */ /* 0x000fea0003800200 */
.L_x_7240:
        /* <DEDUP_REMOVED lines=8> */
[----:B------:R-:W2:Y:S01]  /*aa50*/  LDCU.64 UR4, c[0x0][0x390] ;  /* 0x00007200ff0477ac */ /* 0x000ea20008000a00 */
[----:B------:R-:W-:Y:S01]  /*aa60*/  HFMA2 R16, -RZ, RZ, 0, 0 ;  /* 0x00000000ff107431 */ /* 0x000fe200000001ff */
[----:B------:R-:W0:Y:S01]  /*aa70*/  LDCU UR6, c[0x0][0x38c] ;  /* 0x00007180ff0677ac */ /* 0x000e220008000800 */
[----:B------:R-:W1:Y:S01]  /*aa80*/  LDCU.64 UR8, c[0x0][0x4b8] ;  /* 0x00009700ff0877ac */ /* 0x000e620008000a00 */
[----:B------:R-:W-:Y:S02]  /*aa90*/  UISETP.NE.AND UP0, UPT, UR40, URZ, UPT ;  /* 0x000000ff2800728c */ /* 0x000fe4000bf05270 */
[----:B--23--:R-:W-:-:S05]  /*aaa0*/  IMAD.HI.U32 R2, R17, UR4, R16 ;  /* 0x0000000411027c27 */ /* 0x00cfca000f8e0010 */
[----:B------:R-:W-:-:S05]  /*aab0*/  SHF.R.U32.HI R3, RZ, UR5, R2 ;  /* 0x00000005ff037c19 */ /* 0x000fca0008011602 */
[----:B------:R-:W-:-:S04]  /*aac0*/  IMAD.MOV R0, RZ, RZ, -R3 ;  /* 0x000000ffff007224 */ /* 0x000fc800078e0a03 */
[----:B0-----:R-:W-:-:S04]  /*aad0*/  IMAD R0, R0, UR6, R17 ;  /* 0x0000000600007c24 */ /* 0x001fc8000f8e0211 */
[C---:B-1----:R-:W-:Y:S02]  /*aae0*/  IMAD R16, R0.reuse, UR8, RZ ;  /* 0x0000000800107c24 */ /* 0x042fe4000f8e02ff */
        /* <DEDUP_REMOVED lines=288> */
.L_x_7317:
[----:B------:R-:W0:Y:S01]  /*bcf0*/  LDCU.128 UR8, c[0x0][0x580] ;  /* 0x0000b000ff0877ac */ /* 0x000e220008000c00 */
[----:B------:R-:W-:Y:S01]  /*bd00*/  BSSY.RECONVERGENT B6, `(.L_x_7318) ;  /* 0x0000143000067945 */ /* 0x000fe20003800200 */
[----:B------:R-:W-:-:S04]  /*bd10*/  UPRMT UR4, UR42, 0x9910, URZ ;  /* 0x000099102a047896 */ /* 0x000fc800080000ff */
[----:B------:R-:W-:Y:S01]  /*bd20*/  UISETP.GT.AND UP0, UPT, UR4, 0x9, UPT ;  /* 0x000000090400788c */ /* 0x000fe2000bf04270 */
[----:B0-----:R-:W-:Y:S02]  /*bd30*/  IADD3 R4, P1, PT, R0, UR10, RZ ;  /* 0x0000000a00047c10 */ /* 0x001fe4000ff3e0ff */
[----:B------:R-:W-:-:S03]  /*bd40*/  IADD3 R16, P0, PT, R16, UR8, RZ ;  /* 0x0000000810107c10 */ /* 0x000fc6000ff1e0ff */
[----:B--23--:R-:W-:Y:S01]  /*bd50*/  IMAD.X R5, RZ, RZ, UR11, P1 ;  /* 0x0000000bff057e24 */ /* 0x00cfe200088e06ff */
        /* <DEDUP_REMOVED lines=13> */
.L_x_7322:
[----:B------:R-:W2:Y:S02]  /*be30*/  LDG.E.U8 R2, desc[UR36][R4.64] ;  /* 0x0000002404027981 */ /* 0x000ea4000c1e1100 */
[----:B--2---:R-:W0:Y:S01]  /*be40*/  I2F.F64.U16 R2, R2 ;  /* 0x0000000200027312 */ /* 0x004e220000101800 */
[----:B------:R-:W-:Y:S05]  /*be50*/  BRA `(.L_x_7324) ;  /* 0x0000000c00747947 */ /* 0x000fea0003800000 */
.L_x_7321:
        /* <DEDUP_REMOVED lines=9> */
.L_x_7326:
[----:B------:R-:W2:Y:S02]  /*bef0*/  LDG.E R2, desc[UR36][R4.64] ;  /* 0x0000002404027981 */ /* 0x000ea4000c1e1900 */
[----:B--2---:R-:W0:Y:S01]  /*bf00*/  I2F.F64 R2, R2 ;  /* 0x0000000200027312 */ /* 0x004e220000201c00 */
[----:B------:R-:W-:Y:S05]  /*bf10*/  BRA `(.L_x_7324) ;  /* 0x0000000c00447947 */ /* 0x000fea0003800000 */
.L_x_7325:
[----:B------:R-:W2:Y:S02]  /*bf20*/  LDG.E.U16 R2, desc[UR36][R4.64] ;  /* 0x0000002404027981 */ /* 0x000ea4000c1e1500 */
[----:B--2---:R-:W0:Y:S01]  /*bf30*/  I2F.F64.S16 R2, R2 ;  /* 0x0000000200027312 */ /* 0x004e220000101c00 */
[----:B------:R-:W-:Y:S05]  /*bf40*/  BRA `(.L_x_7324) ;  /* 0x0000000c00387947 */ /* 0x000fea0003800000 */
.L_x_7320:
        /* <DEDUP_REMOVED lines=10> */
.L_x_7328:
[----:B------:R-:W2:Y:S02]  /*bff0*/  LDG.E.U16 R0, desc[UR36][R4.64] ;  /* 0x0000002404007981 */ /* 0x000ea4000c1e1500 */
[----:B--2---:R-:W-:-:S05]  /*c000*/  HADD2.F32 R0, -RZ, R0.H0_H0 ;  /* 0x20000000ff007230 */ /* 0x004fca0000004100 */
[----:B------:R-:W-:-:S04]  /*c010*/  FMUL.FTZ R0, R0, 1 ;  /* 0x3f80000000007820 */ /* 0x000fc80000410000 */
[----:B------:R0:W1:Y:S01]  /*c020*/  F2F.F64.F32 R2, R0 ;  /* 0x0000000000027310 */ /* 0x0000620000201800 */
[----:B------:R-:W-:Y:S05]  /*c030*/  BRA `(.L_x_7324) ;  /* 0x0000000800fc7947 */ /* 0x000fea0003800000 */
.L_x_7327:
        /* <DEDUP_REMOVED lines=10> */
.L_x_7330:
[----:B------:R-:W2:Y:S02]  /*c0e0*/  LDG.E.U16 R4, desc[UR36][R4.64] ;  /* 0x0000002404047981 */ /* 0x000ea4000c1e1500 */
[----:B--2---:R-:W-:-:S05]  /*c0f0*/  HADD2.F32 R0, -RZ, R4.H0_H0 ;  /* 0x20000004ff007230 */ /* 0x004fca0000004100 */
[----:B------:R-:W-:-:S04]  /*c100*/  FMUL.FTZ R0, R0, 1 ;  /* 0x3f80000000007820 */ /* 0x000fc80000410000 */
[----:B------:R0:W1:Y:S01]  /*c110*/  F2F.F64.F32 R2, R0 ;  /* 0x0000000000027310 */ /* 0x0000620000201800 */
[----:B------:R-:W-:Y:S05]  /*c120*/  BRA `(.L_x_7324) ;  /* 0x0000000800c07947 */ /* 0x000fea0003800000 */
.L_x_7329:
[----:B------:R0:W5:Y:S01]  /*c130*/  LDG.E.64 R2, desc[UR36][R4.64] ;  /* 0x0000002404027981 */ /* 0x000162000c1e1b00 */
[----:B------:R-:W-:Y:S05]  /*c140*/  BRA `(.L_x_7324) ;  /* 0x0000000800b87947 */ /* 0x000fea0003800000 */
.L_x_7319:
        /* <DEDUP_REMOVED lines=13> */
.L_x_7333:
[----:B------:R0:W5:Y:S01]  /*c220*/  LDG.E.64 R2, desc[UR36][R4.64] ;  /* 0x0000002404027981 */ /* 0x000162000c1e1b00 */
[----:B------:R-:W-:Y:S05]  /*c230*/  BRA `(.L_x_7324) ;  /* 0x00000008007c7947 */ /* 0x000fea0003800000 */
.L_x_7332:
        /* <DEDUP_REMOVED lines=27> */
.L_x_7335:
        /* <DEDUP_REMOVED lines=14> */
.L_x_7334:
[----:B------:R-:W2:Y:S02]  /*c4d0*/  LDG.E.U16 R0, desc[UR36][R4.64] ;  /* 0x0000002404007981 */ /* 0x000ea4000c1e1500 */
[----:B--2---:R-:W-:-:S05]  /*c4e0*/  SHF.L.U32 R0, R0, 0x10, RZ ;  /* 0x0000001000007819 */ /* 0x004fca00000006ff */
[----:B------:R-:W-:-:S04]  /*c4f0*/  FMUL.FTZ R0, R0, 1 ;  /* 0x3f80000000007820 */ /* 0x000fc80000410000 */
[----:B------:R4:W0:Y:S01]  /*c500*/  F2F.F64.F32 R2, R0 ;  /* 0x0000000000027310 */ /* 0x0008220000201800 */
[----:B------:R-:W-:Y:S05]  /*c510*/  BRA `(.L_x_7324) ;  /* 0x0000000400c47947 */ /* 0x000fea0003800000 */
.L_x_7331:
        /* <DEDUP_REMOVED lines=12> */
.L_x_7338:
        /* <DEDUP_REMOVED lines=21> */
.L_x_7342:
[----:B------:R-:W-:Y:S05]  /*c730*/  BSYNC.RECONVERGENT B1 ;  /* 0x0000000000017941 */ /* 0x000fea0003800200 */
.L_x_7341:
[----:B------:R-:W-:Y:S01]  /*c740*/  IMAD.SHL.U32 R0, R0, 0x100000, RZ ;  /* 0x0010000000007824 */ /* 0x000fe200078e00ff */
[----:B------:R-:W-:-:S04]  /*c750*/  LEA R2, R2, 0x3b800000, 0x17 ;  /* 0x3b80000002027811 */ /* 0x000fc800078eb8ff */
[----:B------:R-:W-:-:S05]  /*c760*/  LOP3.LUT R0, R2, R0, R7, 0xfe, !PT ;  /* 0x0000000002007212 */ /* 0x000fca00078efe07 */
[----:B------:R-:W-:-:S04]  /*c770*/  FMUL.FTZ R0, R0, 1 ;  /* 0x3f80000000007820 */ /* 0x000fc80000410000 */
[----:B------:R0:W1:Y:S03]  /*c780*/  F2F.F64.F32 R2, R0 ;  /* 0x0000000000027310 */ /* 0x0000660000201800 */
.L_x_7340:
[----:B------:R-:W-:Y:S05]  /*c790*/  BSYNC.RECONVERGENT B0 ;  /* 0x0000000000007941 */ /* 0x000fea0003800200 */
.L_x_7339:
[----:B------:R-:W-:Y:S05]  /*c7a0*/  BRA `(.L_x_7324) ;  /* 0x0000000400207947 */ /* 0x000fea0003800000 */
.L_x_7337:
        /* <DEDUP_REMOVED lines=21> */
.L_x_7346:
[----:B------:R-:W-:Y:S05]  /*c900*/  BSYNC.RECONVERGENT B1 ;  /* 0x0000000000017941 */ /* 0x000fea0003800200 */
.L_x_7345:
[----:B------:R-:W-:Y:S02]  /*c910*/  SHF.L.U32 R0, R0, 0x15, RZ ;  /* 0x0000001500007819 */ /* 0x000fe400000006ff */
[----:B------:R-:W-:-:S04]  /*c920*/  LEA R2, R2, 0x37800000, 0x17 ;  /* 0x3780000002027811 */ /* 0x000fc800078eb8ff */
[----:B------:R-:W-:-:S05]  /*c930*/  LOP3.LUT R0, R2, R0, R7, 0xfe, !PT ;  /* 0x0000000002007212 */ /* 0x000fca00078efe07 */
[----:B------:R-:W-:-:S04]  /*c940*/  FMUL.FTZ R0, R0, 1 ;  /* 0x3f80000000007820 */ /* 0x000fc80000410000 */
[----:B------:R0:W1:Y:S03]  /*c950*/  F2F.F64.F32 R2, R0 ;  /* 0x0000000000027310 */ /* 0x0000660000201800 */
.L_x_7344:
[----:B------:R-:W-:Y:S05]  /*c960*/  BSYNC.RECONVERGENT B0 ;  /* 0x0000000000007941 */ /* 0x000fea0003800200 */
.L_x_7343:
[----:B------:R-:W-:Y:S05]  /*c970*/  BRA `(.L_x_7324) ;  /* 0x0000000000ac7947 */ /* 0x000fea0003800000 */
.L_x_7336:
        /* <DEDUP_REMOVED lines=18> */
.L_x_7350:
[----:B------:R-:W-:Y:S05]  /*caa0*/  BSYNC.RECONVERGENT B0 ;  /* 0x0000000000007941 */ /* 0x000fea0003800200 */
.L_x_7349:
[----:B------:R-:W-:Y:S05]  /*cab0*/  BRA `(.L_x_7324) ;  /* 0x00000000005c7947 */ /* 0x000fea0003800000 */
.L_x_7323:
[----:B------:R-:W-:Y:S01]  /*cac0*/  MOV R0, 0x0 ;  /* 0x0000000000007802 */ /* 0x000fe20000000f00 */
[----:B------:R-:W0:Y:S01]  /*cad0*/  LDCU.64 UR4, c[0x4][0x128] ;  /* 0x01002500ff0477ac */ /* 0x000e220008000a00 */
[----:B------:R-:W-:Y:S02]  /*cae0*/  HFMA2 R8, -RZ, RZ, 0, 4.64916229248046875e-06 ;  /* 0x0000004eff087431 */ /* 0x000fe400000001ff */
        /* <DEDUP_REMOVED lines=13> */
.L_x_7351:
[----:B------:R-:W-:Y:S01]  /*cbc0*/  CS2R R2, SRZ ;  /* 0x0000000000027805 */ /* 0x000fe2000001ff00 */
[----:B------:R-:W-:Y:S06]  /*cbd0*/  BRA `(.L_x_7352) ;  /* 0x0000000000247947 */ /* 0x000fec0003800000 */
.L_x_7348:
[----:B------:R-:W2:Y:S02]  /*cbe0*/  LDG.E.64 R2, desc[UR36][R4.64] ;  /* 0x0000002404027981 */ /* 0x000ea4000c1e1b00 */
[----:B--2---:R-:W3:Y:S01]  /*cbf0*/  I2F.F64.U64 R2, R2 ;  /* 0x0000000200027312 */ /* 0x004ee20000301800 */
[----:B------:R-:W-:Y:S05]  /*cc00*/  BRA `(.L_x_7324) ;  /* 0x0000000000087947 */ /* 0x000fea0003800000 */
.L_x_7347:
[----:B------:R-:W2:Y:S02]  /*cc10*/  LDG.E R2, desc[UR36][R4.64] ;  /* 0x0000002404027981 */ /* 0x000ea4000c1e1900 */
[----:B--2---:R-:W2:Y:S02]  /*cc20*/  I2F.F64.U32 R2, R2 ;  /* 0x0000000200027312 */ /* 0x004ea40000201800 */
.L_x_7324:
[----:B0123-5:R-:W-:-:S14]  /*cc30*/  DSETP.GT.AND P0, PT, R2, RZ, PT ;  /* 0x000000ff0200722a */ /* 0x02ffdc0003f04000 */
[----:B------:R-:W0:Y:S02]  /*cc40*/  @P0 LDC.64 R4, c[0x0][0x598] ;  /* 0x00016600ff040b82 */ /* 0x000e240000000a00 */
[----:B0-----:R-:W-:Y:S01]  /*cc50*/  @P0 DMUL R4, R2, R4 ;  /* 0x0000000402040228 */ /* 0x001fe20000000000 */
[----:B------:R-:W-:Y:S10]  /*cc60*/  @P0 BRA `(.L_x_7353) ;  /* 0x0000000400300947 */ /* 0x000ff40003800000 */
.L_x_7352:
[----:B------:R-:W0:Y:S01]  /*cc70*/  LDCU.64 UR4, c[0x0][0x5a0] ;  /* 0x0000b400ff0477ac */ /* 0x000e220008000a00 */
[----:B------:R-:W-:Y:S01]  /*cc80*/  BSSY.RECONVERGENT B0, `(.L_x_7354) ;  /* 0x0000048000007945 */ /* 0x000fe20003800200 */
[----:B0-----:R-:W-:-:S10]  /*cc90*/  DMUL R2, R2, UR4 ;  /* 0x0000000402027c28 */ /* 0x001fd40008000000 */
[C---:B------:R-:W-:Y:S02]  /*cca0*/  FSETP.GEU.FTZ.AND P1, PT, R3.reuse, 4.1931471824645996094, PT ;  /* 0x40862e430300780b */ /* 0x040fe40003f3e000 */
[----:B------:R-:W-:-:S13]  /*ccb0*/  FSETP.GT.FTZ.AND P0, PT, R3, -3.1640625, PT ;  /* 0xc04a80000300780b */ /* 0x000fda0003f14000 */
[----:B------:R-:W-:Y:S05]  /*ccc0*/  @P0 BRA !P1, `(.L_x_7355) ;  /* 0x0000000000200947 */ /* 0x000fea0004800000 */
[C-C-:B------:R-:W-:Y:S01]  /*ccd0*/  DADD R4, R2.reuse, R2.reuse ;  /* 0x0000000002047229 */ /* 0x140fe20000000002 */
[----:B----4-:R-:W-:Y:S01]  /*cce0*/  IMAD.MOV.U32 R0, RZ, RZ, 0x3ff00000 ;  /* 0x3ff00000ff007424 */ /* 0x010fe200078e00ff */
[----:B------:R-:W-:Y:S01]  /*ccf0*/  ISETP.GE.AND P1, PT, R3, RZ, PT ;  /* 0x000000ff0300720c */ /* 0x000fe20003f26270 */
[----:B------:R-:W-:-:S03]  /*cd00*/  DSETP.NAN.AND P0, PT, R2, R2, PT ;  /* 0x000000020200722a */ /* 0x000fc60003f08000 */
[----:B------:R-:W-:-:S04]  /*cd10*/  FSEL R3, -R0, +QNAN , !P1 ;  /* 0x7ff0000000037808 */ /* 0x000fc80004800100 */
[----:B------:R-:W-:Y:S02]  /*cd20*/  FSEL R4, R4, RZ, P0 ;  /* 0x000000ff04047208 */ /* 0x000fe40000000000 */
[----:B------:R-:W-:Y:S01]  /*cd30*/  FSEL R5, R5, R3, P0 ;  /* 0x0000000305057208 */ /* 0x000fe20000000000 */
[----:B------:R-:W-:Y:S06]  /*cd40*/  BRA `(.L_x_7356) ;  /* 0x0000000000ec7947 */ /* 0x000fec0003800000 */
.L_x_7355:
[----:B------:R-:W-:Y:S01]  /*cd50*/  MOV R4, 0x652b82fe ;  /* 0x652b82fe00047802 */ /* 0x000fe20000000f00 */
[----:B------:R-:W-:Y:S01]  /*cd60*/  IMAD.MOV.U32 R5, RZ, RZ, 0x3ff71547 ;  /* 0x3ff71547ff057424 */ /* 0x000fe200078e00ff */
[----:B------:R-:W-:Y:S01]  /*cd70*/  UMOV UR4, 0xfefa39ef ;  /* 0xfefa39ef00047882 */ /* 0x000fe20000000000 */
[----:B------:R-:W-:Y:S01]  /*cd80*/  UMOV UR5, 0x3fe62e42 ;  /* 0x3fe62e4200057882 */ /* 0x000fe20000000000 */
[----:B----4-:R-:W-:Y:S01]  /*cd90*/  SHF.L.U32 R0, R3, 0x1, RZ ;  /* 0x0000000103007819 */ /* 0x010fe200000006ff */
[----:B------:R-:W-:Y:S01]  /*cda0*/  IMAD.MOV.U32 R10, RZ, RZ, -0x7142ec33 ;  /* 0x8ebd13cdff0a7424 */ /* 0x000fe200078e00ff */
[----:B------:R-:W-:Y:S01]  /*cdb0*/  MOV R11, 0x3e5af86d ;  /* 0x3e5af86d000b7802 */ /* 0x000fe20000000f00 */
[----:B------:R-:W-:Y:S01]  /*cdc0*/  DFMA R4, R2, R4, 6.75539944105574400000e+15 ;  /* 0x433800000204742b */ /* 0x000fe20000000004 */
[C---:B------:R-:W-:Y:S02]  /*cdd0*/  ISETP.GE.U32.AND P0, PT, R0.reuse, 0x7fb3e647, PT ;  /* 0x7fb3e6470000780c */ /* 0x040fe40003f06070 */
[----:B------:R-:W-:-:S05]  /*cde0*/  ISETP.NE.AND P1, PT, R0, RZ, PT ;  /* 0x000000ff0000720c */ /* 0x000fca0003f25270 */
        /* <DEDUP_REMOVED lines=49> */
.L_x_7356:
[----:B------:R-:W-:Y:S05]  /*d100*/  BSYNC.RECONVERGENT B0 ;  /* 0x0000000000007941 */ /* 0x000fea0003800200 */
.L_x_7354:
[----:B------:R-:W0:Y:S02]  /*d110*/  LDCU.64 UR4, c[0x0][0x590] ;  /* 0x0000b200ff0477ac */ /* 0x000e240008000a00 */
[----:B0-----:R-:W-:-:S11]  /*d120*/  DMUL R4, R4, UR4 ;  /* 0x0000000404047c28 */ /* 0x001fd60008000000 */
.L_x_7353:
[----:B------:R-:W-:Y:S05]  /*d130*/  BSYNC.RECONVERGENT B6 ;  /* 0x0000000000067941 */ /* 0x000fea0003800200 */
.L_x_7318:
        /* <DEDUP_REMOVED lines=14> */
.L_x_7360:
[----:B------:R-:W0:Y:S02]  /*d220*/  F2I.S64.F64.TRUNC R4, R4 ;  /* 0x0000000400047311 */ /* 0x000e24000030d900 */
[----:B0-----:R-:W-:-:S05]  /*d230*/  MOV R3, R4 ;  /* 0x0000000400037202 */ /* 0x001fca0000000f00 */
[----:B------:R-:W-:Y:S01]  /*d240*/  STG.E.U8 desc[UR36][R16.64], R3 ;  /* 0x0000000310007986 */ /* 0x000fe2000c101124 */
[----:B------:R-:W-:Y:S05]  /*d250*/  EXIT ;  /* 0x000000000000794d */ /* 0x000fea0003800000 */
.L_x_7359:
        /* <DEDUP_REMOVED lines=9> */
.L_x_7363:
[----:B------:R-:W0:Y:S02]  /*d2f0*/  F2I.F64.TRUNC R5, R4 ;  /* 0x0000000400057311 */ /* 0x000e24000030d100 */
[----:B0-----:R-:W-:Y:S01]  /*d300*/  STG.E desc[UR36][R16.64], R5 ;  /* 0x0000000510007986 */ /* 0x001fe2000c101924 */
[----:B------:R-:W-:Y:S05]  /*d310*/  EXIT ;  /* 0x000000000000794d */ /* 0x000fea0003800000 */
.L_x_7362:
[----:B------:R-:W0:Y:S02]  /*d320*/  F2I.F64.TRUNC R5, R4 ;  /* 0x0000000400057311 */ /* 0x000e24000030d100 */
[----:B0-----:R-:W-:Y:S01]  /*d330*/  STG.E.U16 desc[UR36][R16.64], R5 ;  /* 0x0000000510007986 */ /* 0x001fe2000c101524 */
[----:B------:R-:W-:Y:S05]  /*d340*/  EXIT ;  /* 0x000000000000794d */ /* 0x000fea0003800000 */
.L_x_7358:
        /* <DEDUP_REMOVED lines=13> */
.L_x_7365:
[----:B------:R-:W-:Y:S01]  /*d420*/  UMOV UR4, 0xf0000000 ;  /* 0xf000000000047882 */ /* 0x000fe20000000000 */
[----:B------:R-:W-:Y:S01]  /*d430*/  UMOV UR5, 0x380fffff ;  /* 0x380fffff00057882 */ /* 0x000fe20000000000 */
[----:B----4-:R-:W0:Y:S01]  /*d440*/  F2F.F32.F64 R0, R4 ;  /* 0x0000000400007310 */ /* 0x010e220000301000 */
[----:B------:R-:W-:-:S14]  /*d450*/  DSETP.GEU.AND P0, PT, |R4|, UR4, PT ;  /* 0x0000000404007e2a */ /* 0x000fdc000bf0e200 */
[----:B0-----:R-:W-:-:S05]  /*d460*/  @!P0 FMUL R0, R0, 1.175494350822287508e-38 ;  /* 0x0080000000008820 */ /* 0x001fca0000400000 */
[----:B------:R-:W-:-:S05]  /*d470*/  F2FP.F16.F32.PACK_AB R0, RZ, R0 ;  /* 0x00000000ff00723e */ /* 0x000fca00000000ff */
[----:B------:R-:W-:Y:S01]  /*d480*/  STG.E.U16 desc[UR36][R16.64], R0 ;  /* 0x0000000010007986 */ /* 0x000fe2000c101524 */
[----:B------:R-:W-:Y:S05]  /*d490*/  EXIT ;  /* 0x000000000000794d */ /* 0x000fea0003800000 */
.L_x_7364:
        /* <DEDUP_REMOVED lines=14> */
.L_x_7367:
[----:B------:R-:W-:Y:S01]  /*d580*/  UMOV UR4, 0xf0000000 ;  /* 0xf000000000047882 */ /* 0x000fe20000000000 */
[----:B------:R-:W-:Y:S01]  /*d590*/  UMOV UR5, 0x380fffff ;  /* 0x380fffff00057882 */ /* 0x000fe20000000000 */
[----:B----4-:R-:W0:Y:S01]  /*d5a0*/  F2F.F32.F64 R0, R4 ;  /* 0x0000000400007310 */ /* 0x010e220000301000 */
[----:B------:R-:W-:-:S14]  /*d5b0*/  DSETP.GEU.AND P0, PT, |R4|, UR4, PT ;  /* 0x0000000404007e2a */ /* 0x000fdc000bf0e200 */
[----:B0-----:R-:W-:-:S05]  /*d5c0*/  @!P0 FMUL R0, R0, 1.175494350822287508e-38 ;  /* 0x0080000000008820 */ /* 0x001fca0000400000 */
[----:B------:R-:W-:-:S04]  /*d5d0*/  F2FP.F16.F32.PACK_AB R3, RZ, R0 ;  /* 0x00000000ff03723e */ /* 0x000fc800000000ff */
[----:B------:R-:W-:-:S05]  /*d5e0*/  PRMT R3, R3, 0x5410, RZ ;  /* 0x0000541003037816 */ /* 0x000fca00000000ff */
[----:B------:R-:W-:Y:S01]  /*d5f0*/  STG.E desc[UR36][R16.64], R3 ;  /* 0x0000000310007986 */ /* 0x000fe2000c101924 */
[----:B------:R-:W-:Y:S05]  /*d600*/  EXIT ;  /* 0x000000000000794d */ /* 0x000fea0003800000 */
.L_x_7366:
[----:B------:R-:W-:Y:S01]  /*d610*/  STG.E.64 desc[UR36][R16.64], R4 ;  /* 0x0000000410007986 */ /* 0x000fe2000c101b24 */
[----:B------:R-:W-:Y:S05]  /*d620*/  EXIT ;  /* 0x000000000000794d */ /* 0x000fea0003800000 */
.L_x_7357:
        /* <DEDUP_REMOVED lines=13> */
.L_x_7371:
        /* <DEDUP_REMOVED lines=21> */
.L_x_7374:
[----:B------:R-:W-:-:S04]  /*d850*/  SHF.R.U32.HI R3, RZ, 0x18, R3 ;  /* 0x00000018ff037819 */ /* 0x000fc80000011603 */
[----:B------:R-:W-:-:S04]  /*d860*/  LOP3.LUT R0, R0, 0x80, R3, 0xf8, !PT ;  /* 0x0000008000007812 */ /* 0x000fc800078ef803 */
[----:B------:R-:W-:-:S07]  /*d870*/  PRMT R8, R0, 0x7610, R8 ;  /* 0x0000761000087816 */ /* 0x000fce0000000008 */
.L_x_7373:
[----:B------:R-:W-:Y:S05]  /*d880*/  BSYNC.RECONVERGENT B0 ;  /* 0x0000000000007941 */ /* 0x000fea0003800200 */
.L_x_7372:
[----:B------:R-:W-:Y:S01]  /*d890*/  STG.E.U8 desc[UR36][R16.64], R8 ;  /* 0x0000000810007986 */ /* 0x000fe2000c101124 */
[----:B------:R-:W-:Y:S05]  /*d8a0*/  EXIT ;  /* 0x000000000000794d */ /* 0x000fea0003800000 */
.L_x_7370:
        /* <DEDUP_REMOVED lines=21> */
.L_x_7377:
[----:B------:R-:W-:-:S04]  /*da00*/  SHF.R.U32.HI R3, RZ, 0x18, R3 ;  /* 0x00000018ff037819 */ /* 0x000fc80000011603 */
[----:B------:R-:W-:-:S04]  /*da10*/  LOP3.LUT R0, R0, 0x80, R3, 0xf8, !PT ;  /* 0x0000008000007812 */ /* 0x000fc800078ef803 */
[----:B------:R-:W-:-:S07]  /*da20*/  PRMT R8, R0, 0x7610, R8 ;  /* 0x0000761000087816 */ /* 0x000fce0000000008 */
.L_x_7376:
[----:B------:R-:W-:Y:S05]  /*da30*/  BSYNC.RECONVERGENT B0 ;  /* 0x0000000000007941 */ /* 0x000fea0003800200 */
.L_x_7375:
[----:B------:R-:W-:Y:S01]  /*da40*/  STG.E.U8 desc[UR36][R16.64], R8 ;  /* 0x0000000810007986 */ /* 0x000fe2000c101124 */
[----:B------:R-:W-:Y:S05]  /*da50*/  EXIT ;  /* 0x000000000000794d */ /* 0x000fea0003800000 */
.L_x_7369:
        /* <DEDUP_REMOVED lines=14> */
[--C-:B----4-:R-:W-:Y:S02]  /*db40*/  @P1 SHF.R.U32.HI R0, RZ, 0x16, R6.reuse ;  /* 0x00000016ff001819 */ /* 0x110fe40000011606 */
        /* <DEDUP_REMOVED lines=11> */
.L_x_7379:
[----:B------:R-:W0:Y:S02]  /*dc00*/  F2I.U64.F64.TRUNC R4, R4 ;  /* 0x0000000400047311 */ /* 0x000e24000030d800 */
[----:B0-----:R-:W-:Y:S01]  /*dc10*/  STG.E.64 desc[UR36][R16.64], R4 ;  /* 0x0000000410007986 */ /* 0x001fe2000c101b24 */
[----:B------:R-:W-:Y:S05]  /*dc20*/  EXIT ;  /* 0x000000000000794d */ /* 0x000fea0003800000 */
.L_x_7378:
[----:B------:R-:W0:Y:S02]  /*dc30*/  F2I.U32.F64.TRUNC R5, R4 ;  /* 0x0000000400057311 */ /* 0x000e24000030d000 */
[----:B0-----:R-:W-:Y:S01]  /*dc40*/  STG.E desc[UR36][R16.64], R5 ;  /* 0x0000000510007986 */ /* 0x001fe2000c101924 */
[----:B------:R-:W-:Y:S05]  /*dc50*/  EXIT ;  /* 0x000000000000794d */ /* 0x000fea0003800000 */
.L_x_7368:
        /* <DEDUP_REMOVED lines=10> */
.L_x_7381:
[----:B------:R-:W-:-:S05]  /*dd00*/  CS2R R6, SRZ ;  /* 0x0000000000067805 */ /* 0x000fca000001ff00 */
[----:B------:R-:W-:Y:S01]  /*dd10*/  STG.E.128 desc[UR36][R16.64], R4 ;  /* 0x0000000410007986 */ /* 0x000fe2000c101d24 */
[----:B------:R-:W-:Y:S05]  /*dd20*/  EXIT ;  /* 0x000000000000794d */ /* 0x000fea0003800000 */
.L_x_7380:
[----:B------:R-:W-:-:S09]  /*dd30*/  UISETP.NE.AND UP0, UPT, UR4, 0xf, UPT ;  /* 0x0000000f0400788c */ /* 0x000fd2000bf05270 */
[----:B------:R-:W-:Y:S05]  /*dd40*/  BRA.U !UP0, `(.L_x_7382) ;  /* 0x0000000508087547 */ /* 0x000fea000b800000 */
[----:B------:R-:W-:-:S09]  /*dd50*/  UISETP.NE.AND UP0, UPT, UR4, 0x17, UPT ;  /* 0x000000170400788c */ /* 0x000fd2000bf05270 */
[----:B------:R-:W-:Y:S05]  /*dd60*/  BRA.U !UP0, `(.L_x_7383) ;  /* 0x0000000108a07547 */ /* 0x000fea000b800000 */
[----:B------:R-:W-:-:S09]  /*dd70*/  UISETP.NE.AND UP0, UPT, UR4, 0x18, UPT ;  /* 0x000000180400788c */ /* 0x000fd2000bf05270 */
[----:B------:R-:W-:Y:S05]  /*dd80*/  BRA.U !UP0, `(.L_x_7384) ;  /* 0x0000000108447547 */ /* 0x000fea000b800000 */
.L_x_7361:
[----:B----4-:R-:W-:Y:S01]  /*dd90*/  MOV R0, 0x0 ;  /* 0x0000000000007802 */ /* 0x010fe20000000f00 */
        /* <DEDUP_REMOVED lines=15> */
.L_x_7385:
[----:B------:R-:W-:Y:S05]  /*de90*/  EXIT ;  /* 0x000000000000794d */ /* 0x000fea0003800000 */
.L_x_7384:
[----:B------:R-:W-:Y:S01]  /*dea0*/  UMOV UR4, 0xf0000000 ;  /* 0xf000000000047882 */ /* 0x000fe20000000000 */
[----:B------:R-:W-:Y:S01]  /*deb0*/  UMOV UR5, 0x380fffff ;  /* 0x380fffff00057882 */ /* 0x000fe20000000000 */
[----:B------:R-:W0:Y:S01]  /*dec0*/  F2F.F32.F64 R7, R4 ;  /* 0x0000000400077310 */ /* 0x000e220000301000 */
[----:B------:R-:W-:Y:S01]  /*ded0*/  DSETP.GEU.AND P0, PT, |R4|, UR4, PT ;  /* 0x0000000404007e2a */ /* 0x000fe2000bf0e200 */
[----:B------:R-:W-:Y:S01]  /*dee0*/  BSSY.RECONVERGENT B0, `(.L_x_7386) ;  /* 0x000000d000007945 */ /* 0x000fe20003800200 */
[----:B----4-:R-:W-:-:S12]  /*def0*/  IMAD.MOV.U32 R0, RZ, RZ, 0x7f ;  /* 0x0000007fff007424 */ /* 0x010fd800078e00ff */
        /* <DEDUP_REMOVED lines=11> */
.L_x_7387:
[----:B------:R-:W-:Y:S05]  /*dfb0*/  BSYNC.RECONVERGENT B0 ;  /* 0x0000000000007941 */ /* 0x000fea0003800200 */
.L_x_7386:
[----:B------:R-:W-:-:S05]  /*dfc0*/  LOP3.LUT R3, R0, 0x80, R3, 0xf8, !PT ;  /* 0x0000008000037812 */ /* 0x000fca00078ef803 */
[----:B------:R-:W-:Y:S01]  /*dfd0*/  STG.E.U8 desc[UR36][R16.64], R3 ;  /* 0x0000000310007986 */ /* 0x000fe2000c101124 */
[----:B------:R-:W-:Y:S05]  /*dfe0*/  EXIT ;  /* 0x000000000000794d */ /* 0x000fea0003800000 */
.L_x_7383:
        /* <DEDUP_REMOVED lines=16> */
.L_x_7389:
[----:B------:R-:W-:Y:S02]  /*e0f0*/  ISETP.GT.U32.AND P0, PT, R2, 0x7f800000, PT ;  /* 0x7f8000000200780c */ /* 0x000fe40003f04070 */
[----:B----4-:R-:W-:-:S04]  /*e100*/  MOV R0, 0x7f ;  /* 0x0000007f00007802 */ /* 0x010fc80000000f00 */
[----:B------:R-:W-:-:S07]  /*e110*/  SEL R0, R0, 0x7c, P0 ;  /* 0x0000007c00007807 */ /* 0x000fce0000000000 */
.L_x_7390:
[----:B------:R-:W-:Y:S05]  /*e120*/  BSYNC.RECONVERGENT B0 ;  /* 0x0000000000007941 */ /* 0x000fea0003800200 */
.L_x_7388:
[----:B------:R-:W-:-:S04]  /*e130*/  SHF.R.U32.HI R3, RZ, 0x18, R3 ;  /* 0x00000018ff037819 */ /* 0x000fc80000011603 */
[----:B------:R-:W-:-:S05]  /*e140*/  LOP3.LUT R3, R0, 0x80, R3, 0xf8, !PT ;  /* 0x0000008000037812 */ /* 0x000fca00078ef803 */
[----:B------:R-:W-:Y:S01]  /*e150*/  STG.E.U8 desc[UR36][R16.64], R3 ;  /* 0x0000000310007986 */ /* 0x000fe2000c101124 */
[----:B------:R-:W-:Y:S05]  /*e160*/  EXIT ;  /* 0x000000000000794d */ /* 0x000fea0003800000 */
.L_x_7382:
[----:B------:R-:W-:Y:S01]  /*e170*/  UMOV UR4, 0xf0000000 ;  /* 0xf000000000047882 */ /* 0x000fe20000000000 */
[----:B------:R-:W-:Y:S01]  /*e180*/  UMOV UR5, 0x380fffff ;  /* 0x380fffff00057882 */ /* 0x000fe20000000000 */
[----:B----4-:R-:W0:Y:S01]  /*e190*/  F2F.F32.F64 R0, R4 ;  /* 0x0000000400007310 */ /* 0x010e220000301000 */
[----:B------:R-:W-:-:S14]  /*e1a0*/  DSETP.GEU.AND P0, PT, |R4|, UR4, PT ;  /* 0x0000000404007e2a */ /* 0x000fdc000bf0e200 */
[----:B0-----:R-:W-:-:S05]  /*e1b0*/  @!P0 FMUL R0, R0, 1.175494350822287508e-38 ;  /* 0x0080000000008820 */ /* 0x001fca0000400000 */
[----:B------:R-:W-:-:S05]  /*e1c0*/  F2FP.BF16.F32.PACK_AB R0, RZ, R0 ;  /* 0x00000000ff00723e */ /* 0x000fca00000010ff */
[----:B------:R-:W-:Y:S01]  /*e1d0*/  STG.E.U16 desc[UR36][R16.64], R0 ;  /* 0x0000000010007986 */ /* 0x000fe2000c101524 */
[----:B------:R-:W-:Y:S05]  /*e1e0*/  EXIT ;  /* 0x000000000000794d */ /* 0x000fea0003800000 */
.L_x_7391:
        /* <DEDUP_REMOVED lines=9> */
.L_x_7988:


//--------------------- .text._ZN2at6native27unrolled_elementwise_kernelIZZZNS0_60_GLOBAL__N__171e0b9f_22_ActivationEluKernel_cu_9e10b42f_306110elu_kernelERNS_18TensorIteratorBaseERKN3c106ScalarES8_S8_ENKUlvE_clEvENKUlvE_clEvEUldE_St5arrayIPcLm2EELi4E23TrivialOffsetCalculatorILi1EjESG_NS0_6memory12LoadWithCastILi1EEENSH_13StoreWithCastILi1EEEEEviT_T0_T2_T3_T4_T5_ --------------------------
	.section	.text._ZN2at6native27unrolled_elementwise_kernelIZZZNS0_60_GLOBAL__N__171e0b9f_22_ActivationEluKernel_cu_9e10b42f_306110elu_kernelERNS_18TensorIteratorBaseERKN3c106ScalarES8_S8_ENKUlvE_clEvENKUlvE_clEvEUldE_St5arrayIPcLm2EELi4E23TrivialOffsetCalculatorILi1EjESG_NS0_6memory12LoadWithCastILi1EEENSH_13StoreWithCastILi1EEEEEviT_T0_T2_T3_T4_T5_,"ax",@progbits
	.align	128
        .global         _ZN2at6native27unrolled_elementwise_kernelIZZZNS0_60_GLOBAL__N__171e0b9f_22_ActivationEluKernel_cu_9e10b42f_306110elu_kernelERNS_18TensorIteratorBaseERKN3c106ScalarES8_S8_ENKUlvE_clEvENKUlvE_clEvEUldE_St5arrayIPcLm2EELi4E23TrivialOffsetCalculatorILi1EjESG_NS0_6memory12LoadWithCastILi1EEENSH_13StoreWithCastILi1EEEEEviT_T0_T2_T3_T4_T5_
        .type           _ZN2at6native27unrolled_elementwise_kernelIZZZNS0_60_GLOBAL__N__171e0b9f_22_ActivationEluKernel_cu_9e10b42f_306110elu_kernelERNS_18TensorIteratorBaseERKN3c106ScalarES8_S8_ENKUlvE_clEvENKUlvE_clEvEUldE_St5arrayIPcLm2EELi4E23TrivialOffsetCalculatorILi1EjESG_NS0_6memory12LoadWithCastILi1EEENSH_13StoreWithCastILi1EEEEEviT_T0_T2_T3_T4_T5_,@function
        .size           _ZN2at6native27unrolled_elementwise_kernelIZZZNS0_60_GLOBAL__N__171e0b9f_22_ActivationEluKernel_cu_9e10b42f_306110elu_kernelERNS_18TensorIteratorBaseERKN3c106ScalarES8_S8_ENKUlvE_clEvENKUlvE_clEvEUldE_St5arrayIPcLm2EELi4E23TrivialOffsetCalculatorILi1EjESG_NS0_6memory12LoadWithCastILi1EEENSH_13StoreWithCastILi1EEEEEviT_T0_T2_T3_T4_T5_,(.L_x_7989 - _ZN2at6native27unrolled_elementwise_kernelIZZZNS0_60_GLOBAL__N__171e0b9f_22_ActivationEluKernel_cu_9e10b42f_306110elu_kernelERNS_18TensorIteratorBaseERKN3c106ScalarES8_S8_ENKUlvE_clEvENKUlvE_clEvEUldE_St5arrayIPcLm2EELi4E23TrivialOffsetCalculatorILi1EjESG_NS0_6memory12LoadWithCastILi1EEENSH_13StoreWithCastILi1EEEEEviT_T0_T2_T3_T4_T5_)
        .other          _ZN2at6native27unrolled_elementwise_kernelIZZZNS0_60_GLOBAL__N__171e0b9f_22_ActivationEluKernel_cu_9e10b42f_306110elu_kernelERNS_18TensorIteratorBaseERKN3c106ScalarES8_S8_ENKUlvE_clEvENKUlvE_clEvEUldE_St5arrayIPcLm2EELi4E23TrivialOffsetCalculatorILi1EjESG_NS0_6memory12LoadWithCastILi1EEENSH_13StoreWithCastILi1EEEEEviT_T0_T2_T3_T4_T5_,@"STO_CUDA_ENTRY STV_DEFAULT"
_ZN2at6native27unrolled_elementwise_kernelIZZZNS0_60_GLOBAL__N__171e0b9f_22_ActivationEluKernel_cu_9e10b42f_306110elu_kernelERNS_18TensorIteratorBaseERKN3c106ScalarES8_S8_ENKUlvE_clEvENKUlvE_clEvEUldE_St5arrayIPcLm2EELi4E23TrivialOffsetCalculatorILi1EjESG_NS0_6memory12LoadWithCastILi1EEENSH_13StoreWithCastILi1EEEEEviT_T0_T2_T3_T4_T5_:
.text._ZN2at6native27unrolled_elementwise_kernelIZZZNS0_60_GLOBAL__N__171e0b9f_22_ActivationEluKernel_cu_9e10b42f_306110elu_kernelERNS_18TensorIteratorBaseERKN3c106ScalarES8_S8_ENKUlvE_clEvENKUlvE_clEvEUldE_St5arrayIPcLm2EELi4E23TrivialOffsetCalculatorILi1EjESG_NS0_6memory12LoadWithCastILi1EEENSH_13StoreWithCastILi1EEEEEviT_T0_T2_T3_T4_T5_:
        /* <DEDUP_REMOVED lines=33> */
.L_x_7398:
[----:B------:R-:W2:Y:S02]  /*0210*/  LDG.E.U8 R2, desc[UR36][R2.64] ;  /* 0x0000002402027981 */ /* 0x000ea4000c1e1100 */
[----:B--2---:R0:W1:Y:S01]  /*0220*/  I2F.F64.U16 R26, R2 ;  /* 0x00000002001a7312 */ /* 0x0040620000101800 */
[----:B------:R-:W-:Y:S05]  /*0230*/  BRA `(.L_x_7400) ;  /* 0x0000000c00607947 */ /* 0x000fea0003800000 */
.L_x_7397:
        /* <DEDUP_REMOVED lines=9> */
.L_x_7402:
[----:B------:R-:W2:Y:S02]  /*02d0*/  LDG.E R2, desc[UR36][R2.64] ;  /* 0x0000002402027981 */ /* 0x000ea4000c1e1900 */
[----:B--2---:R1:W2:Y:S01]  /*02e0*/  I2F.F64 R26, R2 ;  /* 0x00000002001a7312 */ /* 0x0042a20000201c00 */
[----:B------:R-:W-:Y:S05]  /*02f0*/  BRA `(.L_x_7400) ;  /* 0x0000000c00307947 */ /* 0x000fea0003800000 */
.L_x_7401:
[----:B------:R-:W2:Y:S02]  /*0300*/  LDG.E.U16 R2, desc[UR36][R2.64] ;  /* 0x0000002402027981 */ /* 0x000ea4000c1e1500 */
[----:B--2---:R3:W4:Y:S01]  /*0310*/  I2F.F64.S16 R26, R2 ;  /* 0x00000002001a7312 */ /* 0x0047220000101c00 */
[----:B------:R-:W-:Y:S05]  /*0320*/  BRA `(.L_x_7400) ;  /* 0x0000000c00247947 */ /* 0x000fea0003800000 */
.L_x_7396:
        /* <DEDUP_REMOVED lines=10> */
.L_x_7404:
[----:B------:R-:W2:Y:S02]  /*03d0*/  LDG.E.U16 R0, desc[UR36][R2.64] ;  /* 0x0000002402007981 */ /* 0x000ea4000c1e1500 */
[----:B--2---:R-:W-:-:S05]  /*03e0*/  HADD2.F32 R0, -RZ, R0.H0_H0 ;  /* 0x20000000ff007230 */ /* 0x004fca0000004100 */
[----:B------:R-:W-:-:S04]  /*03f0*/  FMUL.FTZ R0, R0, 1 ;  /* 0x3f80000000007820 */ /* 0x000fc80000410000 */
[----:B------:R0:W1:Y:S01]  /*0400*/  F2F.F64.F32 R26, R0 ;  /* 0x00000000001a7310 */ /* 0x0000620000201800 */
[----:B------:R-:W-:Y:S05]  /*0410*/  BRA `(.L_x_7400) ;  /* 0x0000000800e87947 */ /* 0x000fea0003800000 */
.L_x_7403:
        /* <DEDUP_REMOVED lines=10> */
.L_x_7406:
[----:B------:R-:W2:Y:S02]  /*04c0*/  LDG.E.U16 R2, desc[UR36][R2.64] ;  /* 0x0000002402027981 */ /* 0x000ea4000c1e1500 */
[----:B--2---:R-:W-:-:S05]  /*04d0*/  HADD2.F32 R0, -RZ, R2.H0_H0 ;  /* 0x20000002ff007230 */ /* 0x004fca0000004100 */
[----:B------:R-:W-:-:S04]  /*04e0*/  FMUL.FTZ R0, R0, 1 ;  /* 0x3f80000000007820 */ /* 0x000fc80000410000 */
[----:B------:R0:W1:Y:S01]  /*04f0*/  F2F.F64.F32 R26, R0 ;  /* 0x00000000001a7310 */ /* 0x0000620000201800 */
[----:B------:R-:W-:Y:S05]  /*0500*/  BRA `(.L_x_7400) ;  /* 0x0000000800ac7947 */ /* 0x000fea0003800000 */
.L_x_7405:
[----:B------:R0:W5:Y:S01]  /*0510*/  LDG.E.64 R26, desc[UR36][R2.64] ;  /* 0x00000024021a7981 */ /* 0x000162000c1e1b00 */
[----:B------:R-:W-:Y:S05]  /*0520*/  BRA `(.L_x_7400) ;  /* 0x0000000800a47947 */ /* 0x000fea0003800000 */
.L_x_7395:
        /* <DEDUP_REMOVED lines=13> */
.L_x_7409:
[----:B------:R0:W5:Y:S01]  /*0600*/  LDG.E.64 R26, desc[UR36][R2.64] ;  /* 0x00000024021a7981 */ /* 0x000162000c1e1b00 */
[----:B------:R-:W-:Y:S05]  /*0610*/  BRA `(.L_x_7400) ;  /* 0x0000000800687947 */ /* 0x000fea0003800000 */
.L_x_7408:
        /* <DEDUP_REMOVED lines=27> */
.L_x_7411:
        /* <DEDUP_REMOVED lines=14> */
.L_x_7410:
[----:B------:R-:W2:Y:S02]  /*08b0*/  LDG.E.U16 R0, desc[UR36][R2.64] ;  /* 0x0000002402007981 */ /* 0x000ea4000c1e1500 */
[----:B--2---:R-:W-:-:S04]  /*08c0*/  IMAD.U32 R0, R0, 0x10000, RZ ;  /* 0x0001000000007824 */ /* 0x004fc800078e00ff */
[----:B------:R-:W-:-:S04]  /*08d0*/  FMUL.FTZ R0, R0, 1 ;  /* 0x3f80000000007820 */ /* 0x000fc80000410000 */
[----:B------:R0:W1:Y:S01]  /*08e0*/  F2F.F64.F32 R26, R0 ;  /* 0x00000000001a7310 */ /* 0x0000620000201800 */
[----:B------:R-:W-:Y:S05]  /*08f0*/  BRA `(.L_x_7400) ;  /* 0x0000000400b07947 */ /* 0x000fea0003800000 */
.L_x_7407:
        /* <DEDUP_REMOVED lines=11> */
.L_x_7414:
        /* <DEDUP_REMOVED lines=21> */
.L_x_7416:
[----:B------:R-:W-:Y:S05]  /*0b00*/  BSYNC.RECONVERGENT B0 ;  /* 0x0000000000007941 */ /* 0x000fea0003800200 */
.L_x_7415:
[----:B------:R-:W-:Y:S01]  /*0b10*/  IMAD.SHL.U32 R0, R0, 0x100000, RZ ;  /* 0x0010000000007824 */ /* 0x000fe200078e00ff */
[----:B------:R-:W-:-:S04]  /*0b20*/  LEA R2, R2, 0x3b800000, 0x17 ;  /* 0x3b80000002027811 */ /* 0x000fc800078eb8ff */
[----:B------:R-:W-:-:S05]  /*0b30*/  LOP3.LUT R0, R2, R0, R7, 0xfe, !PT ;  /* 0x0000000002007212 */ /* 0x000fca00078efe07 */
[----:B------:R-:W-:-:S04]  /*0b40*/  FMUL.FTZ R0, R0, 1 ;  /* 0x3f80000000007820 */ /* 0x000fc80000410000 */
[----:B------:R0:W1:Y:S01]  /*0b50*/  F2F.F64.F32 R26, R0 ;  /* 0x00000000001a7310 */ /* 0x0000620000201800 */
[----:B------:R-:W-:Y:S05]  /*0b60*/  BRA `(.L_x_7400) ;  /* 0x0000000400147947 */ /* 0x000fea0003800000 */
.L_x_7413:
        /* <DEDUP_REMOVED lines=21> */
.L_x_7418:
[----:B------:R-:W-:Y:S05]  /*0cc0*/  BSYNC.RECONVERGENT B0 ;  /* 0x0000000000007941 */ /* 0x000fea0003800200 */
.L_x_7417:
[----:B------:R-:W-:Y:S01]  /*0cd0*/  IMAD.SHL.U32 R0, R0, 0x200000, RZ ;  /* 0x0020000000007824 */ /* 0x000fe200078e00ff */
[----:B------:R-:W-:-:S04]  /*0ce0*/  LEA R2, R2, 0x37800000, 0x17 ;  /* 0x3780000002027811 */ /* 0x000fc800078eb8ff */
[----:B------:R-:W-:-:S05]  /*0cf0*/  LOP3.LUT R0, R2, R0, R7, 0xfe, !PT ;  /* 0x0000000002007212 */ /* 0x000fca00078efe07 */
[----:B------:R-:W-:-:S04]  /*0d00*/  FMUL.FTZ R0, R0, 1 ;  /* 0x3f80000000007820 */ /* 0x000fc80000410000 */
[----:B------:R0:W1:Y:S01]  /*0d10*/  F2F.F64.F32 R26, R0 ;  /* 0x00000000001a7310 */ /* 0x0000620000201800 */
[----:B------:R-:W-:Y:S05]  /*0d20*/  BRA `(.L_x_7400) ;  /* 0x0000000000a47947 */ /* 0x000fea0003800000 */
.L_x_7412:
[----:B------:R-:W-:-:S09]  /*0d30*/  UISETP.NE.AND UP0, UPT, UR4, 0x1c, UPT ;  /* 0x0000001c0400788c */ /* 0x000fd2000bf05270 */
[----:B------:R-:W-:Y:S05]  /*0d40*/  BRA.U !UP0, `(.L_x_7419) ;  /* 0x0000000108947547 */ /* 0x000fea000b800000 */
[----:B------:R-:W-:-:S09]  /*0d50*/  UISETP.NE.AND UP0, UPT, UR4, 0x1d, UPT ;  /* 0x0000001d0400788c */ /* 0x000fd2000bf05270 */
[----:B------:R-:W-:Y:S05]  /*0d60*/  BRA.U !UP0, `(.L_x_7420) ;  /* 0x0000000108807547 */ /* 0x000fea000b800000 */
[----:B------:R-:W-:-:S09]  /*0d70*/  UISETP.NE.AND UP0, UPT, UR4, 0x2c, UPT ;  /* 0x0000002c0400788c */ /* 0x000fd2000bf05270 */
[----:B------:R-:W-:Y:S05]  /*0d80*/  BRA.U !UP0, `(.L_x_7421) ;  /* 0x0000000108487547 */ /* 0x000fea000b800000 */
.L_x_7399:
        /* <DEDUP_REMOVED lines=16> */
.L_x_7422:
[----:B------:R-:W-:Y:S01]  /*0e90*/  CS2R R26, SRZ ;  /* 0x00000000001a7805 */ /* 0x000fe2000001ff00 */
[----:B------:R-:W-:Y:S06]  /*0ea0*/  BRA `(.L_x_7400) ;  /* 0x0000000000447947 */ /* 0x000fec0003800000 */
.L_x_7421:
        /* <DEDUP_REMOVED lines=12> */
.L_x_7420:
[----:B------:R-:W2:Y:S02]  /*0f70*/  LDG.E.64 R26, desc[UR36][R2.64] ;  /* 0x00000024021a7981 */ /* 0x000ea4000c1e1b00 */
[----:B--2---:R-:W0:Y:S01]  /*0f80*/  I2F.F64.U64 R26, R26 ;  /* 0x0000001a001a7312 */ /* 0x004e220000301800 */
[----:B------:R-:W-:Y:S05]  /*0f90*/  BRA `(.L_x_7400) ;  /* 0x0000000000087947 */ /* 0x000fea0003800000 */
.L_x_7419:
[----:B------:R-:W2:Y:S02]  /*0fa0*/  LDG.E R2, desc[UR36][R2.64] ;  /* 0x0000002402027981 */ /* 0x000ea4000c1e1900 */
[----:B--2---:R0:W1:Y:S02]  /*0fb0*/  I2F.F64.U32 R26, R2 ;  /* 0x00000002001a7312 */ /* 0x0040640000201800 */
.L_x_7400:
[----:B------:R-:W-:Y:S05]  /*0fc0*/  BSYNC.RECONVERGENT B6 ;  /* 0x0000000000067941 */ /* 0x000fea0003800200 */
.L_x_7394:
[----:B01-3--:R-:W-:-:S07]  /*0fd0*/  VIADD R2, R23, 0x80 ;  /* 0x0000008017027836 */ /* 0x00bfce0000000000 */
.L_x_7393:
[----:B------:R-:W-:Y:S05]  /*0fe0*/  BSYNC.RECONVERGENT B7 ;  /* 0x0000000000077941 */ /* 0x000fea0003800200 */
.L_x_7392:
[----:B------:R-:W-:Y:S01]  /*0ff0*/  ISETP.GE.AND P0, PT, R2, R19, PT ;  /* 0x000000130200720c */ /* 0x000fe20003f06270 */
[----:B------:R-:W-:Y:S01]  /*1000*/  BSSY.RECONVERGENT B7, `(.L_x_7423) ;  /* 0x00000f6000077945 */ /* 0x000fe20003800200 */
[----:B------:R-:W-:-:S11]  /*1010*/  CS2R R28, SRZ ;  /* 0x00000000001c7805 */ /* 0x000fd6000001ff00 */
[----:B------:R-:W-:Y:S05]  /*1020*/  @P0 BRA `(.L_x_7424) ;  /* 0x0000000c00cc0947 */ /* 0x000fea0003800000 */
        /* <DEDUP_REMOVED lines=21> */
.L_x_7429:
[----:B------:R-:W3:Y:S02]  /*1180*/  LDG.E.U8 R4, desc[UR36][R4.64] ;  /* 0x0000002404047981 */ /* 0x000ee4000c1e1100 */
[----:B---3--:R0:W1:Y:S01]  /*1190*/  I2F.F64.U16 R28, R4 ;  /* 0x00000004001c7312 */ /* 0x0080620000101800 */
[----:B------:R-:W-:Y:S05]  /*11a0*/  BRA `(.L_x_7431) ;  /* 0x0000000c00647947 */ /* 0x000fea0003800000 */
.L_x_7428:
        /* <DEDUP_REMOVED lines=9> */
.L_x_7433:
[----:B------:R-:W3:Y:S02]  /*1240*/  LDG.E R4, desc[UR36][R4.64] ;  /* 0x0000002404047981 */ /* 0x000ee4000c1e1900 */
[----:B---3--:R0:W1:Y:S01]  /*1250*/  I2F.F64 R28, R4 ;  /* 0x00000004001c7312 */ /* 0x0080620000201c00 */
[----:B------:R-:W-:Y:S05]  /*1260*/  BRA `(.L_x_7431) ;  /* 0x0000000c00347947 */ /* 0x000fea0003800000 */
.L_x_7432:
[----:B------:R-:W3:Y:S02]  /*1270*/  LDG.E.U16 R4, desc[UR36][R4.64] ;  /* 0x0000002404047981 */ /* 0x000ee4000c1e1500 */
[----:B---3--:R0:W1:Y:S01]  /*1280*/  I2F.F64.S16 R28, R4 ;  /* 0x00000004001c7312 */ /* 0x0080620000101c00 */
[----:B------:R-:W-:Y:S05]  /*1290*/  BRA `(.L_x_7431) ;  /* 0x0000000c00287947 */ /* 0x000fea0003800000 */
.L_x_7427:
        /* <DEDUP_REMOVED lines=8> */
[----:B------:R-:W3:Y:S01]  /*1320*/  F2F.F64.F32 R28, R28 ;  /* 0x0000001c001c7310 */ /* 0x000ee20000201800 */
[----:B------:R-:W-:Y:S05]  /*1330*/  BRA `(.L_x_7431) ;  /* 0x0000000c00007947 */ /* 0x000fea0003800000 */
.L_x_7435:
[----:B------:R-:W3:Y:S02]  /*1340*/  LDG.E.U16 R0, desc[UR36][R4.64] ;  /* 0x0000002404007981 */ /* 0x000ee4000c1e1500 */
[----:B---3--:R-:W-:-:S05]  /*1350*/  HADD2.F32 R0, -RZ, R0.H0_H0 ;  /* 0x20000000ff007230 */ /* 0x008fca0000004100 */
[----:B------:R-:W-:-:S04]  /*1360*/  FMUL.FTZ R0, R0, 1 ;  /* 0x3f80000000007820 */ /* 0x000fc80000410000 */
[----:B------:R0:W1:Y:S01]  /*1370*/  F2F.F64.F32 R28, R0 ;  /* 0x00000000001c7310 */ /* 0x0000620000201800 */
[----:B------:R-:W-:Y:S05]  /*1380*/  BRA `(.L_x_7431) ;  /* 0x0000000800ec7947 */ /* 0x000fea0003800000 */
.L_x_7434:
        /* <DEDUP_REMOVED lines=10> */
.L_x_7437:
[----:B------:R-:W3:Y:S02]  /*1430*/  LDG.E.U16 R4, desc[UR36][R4.64] ;  /* 0x0000002404047981 */ /* 0x000ee4000c1e1500 */
[----:B---3--:R-:W-:-:S05]  /*1440*/  HADD2.F32 R0, -RZ, R4.H0_H0 ;  /* 0x20000004ff007230 */ /* 0x008fca0000004100 */
[----:B------:R-:W-:-:S04]  /*1450*/  FMUL.FTZ R0, R0, 1 ;  /* 0x3f80000000007820 */ /* 0x000fc80000410000 */
[----:B------:R0:W1:Y:S01]  /*1460*/  F2F.F64.F32 R28, R0 ;  /* 0x00000000001c7310 */ /* 0x0000620000201800 */
[----:B------:R-:W-:Y:S05]  /*1470*/  BRA `(.L_x_7431) ;  /* 0x0000000800b07947 */ /* 0x000fea0003800000 */
.L_x_7436:
[----:B------:R0:W5:Y:S01]  /*1480*/  LDG.E.64 R28, desc[UR36][R4.64] ;  /* 0x00000024041c7981 */ /* 0x000162000c1e1b00 */
[----:B------:R-:W-:Y:S05]  /*1490*/  BRA `(.L_x_7431) ;  /* 0x0000000800a87947 */ /* 0x000fea0003800000 */
.L_x_7426:
        /* <DEDUP_REMOVED lines=13> */
.L_x_7440:
[----:B------:R0:W5:Y:S01]  /*1570*/  LDG.E.64 R28, desc[UR36][R4.64] ;  /* 0x00000024041c7981 */ /* 0x000162000c1e1b00 */
[----:B------:R-:W-:Y:S05]  /*1580*/  BRA `(.L_x_7431) ;  /* 0x00000008006c7947 */ /* 0x000fea0003800000 */
.L_x_7439:
        /* <DEDUP_REMOVED lines=27> */
.L_x_7442:
        /* <DEDUP_REMOVED lines=15> */
.L_x_7441:
[----:B------:R-:W3:Y:S02]  /*1830*/  LDG.E.U16 R0, desc[UR36][R4.64] ;  /* 0x0000002404007981 */ /* 0x000ee4000c1e1500 */
[----:B---3--:R-:W-:-:S04]  /*1840*/  IMAD.U32 R0, R0, 0x10000, RZ ;  /* 0x0001000000007824 */ /* 0x008fc800078e00ff */
[----:B------:R-:W-:-:S04]  /*1850*/  FMUL.FTZ R0, R0, 1 ;  /* 0x3f80000000007820 */ /* 0x000fc80000410000 */
[----:B------:R0:W1:Y:S01]  /*1860*/  F2F.F64.F32 R28, R0 ;  /* 0x00000000001c7310 */ /* 0x0000620000201800 */
[----:B------:R-:W-:Y:S05]  /*1870*/  BRA `(.L_x_7431) ;  /* 0x0000000400b07947 */ /* 0x000fea0003800000 */
.L_x_7438:
        /* <DEDUP_REMOVED lines=11> */
.L_x_7445:
        /* <DEDUP_REMOVED lines=21> */
.L_x_7447:
[----:B------:R-:W-:Y:S05]  /*1a80*/  BSYNC.RECONVERGENT B0 ;  /* 0x0000000000007941 */ /* 0x000fea0003800200 */
.L_x_7446:
[----:B------:R-:W-:Y:S01]  /*1a90*/  IMAD.SHL.U32 R0, R0, 0x100000, RZ ;  /* 0x0010000000007824 */ /* 0x000fe200078e00ff */
[----:B------:R-:W-:-:S04]  /*1aa0*/  LEA R3, R3, 0x3b800000, 0x17 ;  /* 0x3b80000003037811 */ /* 0x000fc800078eb8ff */
[----:B------:R-:W-:-:S05]  /*1ab0*/  LOP3.LUT R0, R3, R0, R7, 0xfe, !PT ;  /* 0x0000000003007212 */ /* 0x000fca00078efe07 */
[----:B------:R-:W-:-:S04]  /*1ac0*/  FMUL.FTZ R0, R0, 1 ;  /* 0x3f80000000007820 */ /* 0x000fc80000410000 */
[----:B------:R0:W1:Y:S01]  /*1ad0*/  F2F.F64.F32 R28, R0 ;  /* 0x00000000001c7310 */ /* 0x0000620000201800 */
[----:B------:R-:W-:Y:S05]  /*1ae0*/  BRA `(.L_x_7431) ;  /* 0x0000000400147947 */ /* 0x000fea0003800000 */
.L_x_7444:
        /* <DEDUP_REMOVED lines=21> */
.L_x_7449:
[----:B------:R-:W-:Y:S05]  /*1c40*/  BSYNC.RECONVERGENT B0 ;  /* 0x0000000000007941 */ /* 0x000fea0003800200 */
.L_x_7448:
[----:B------:R-:W-:Y:S01]  /*1c50*/  IMAD.SHL.U32 R0, R0, 0x200000, RZ ;  /* 0x0020000000007824 */ /* 0x000fe200078e00ff */
[----:B------:R-:W-:-:S04]  /*1c60*/  LEA R3, R3, 0x37800000, 0x17 ;  /* 0x3780000003037811 */ /* 0x000fc800078eb8ff */
[----:B------:R-:W-:-:S05]  /*1c70*/  LOP3.LUT R0, R3, R0, R7, 0xfe, !PT ;  /* 0x0000000003007212 */ /* 0x000fca00078efe07 */
[----:B------:R-:W-:-:S04]  /*1c80*/  FMUL.FTZ R0, R0, 1 ;  /* 0x3f80000000007820 */ /* 0x000fc80000410000 */
[----:B------:R0:W1:Y:S01]  /*1c90*/  F2F.F64.F32 R28, R0 ;  /* 0x00000000001c7310 */ /* 0x0000620000201800 */
[----:B------:R-:W-:Y:S05]  /*1ca0*/  BRA `(.L_x_7431) ;  /* 0x0000000000a47947 */ /* 0x000fea0003800000 */
.L_x_7443:
        /* <DEDUP_REMOVED lines=18> */
.L_x_7430:
        /* <DEDUP_REMOVED lines=16> */
.L_x_7452:
[----:B------:R-:W-:Y:S01]  /*1ed0*/  CS2R R28, SRZ ;  /* 0x00000000001c7805 */ /* 0x000fe2000001ff00 */
[----:B------:R-:W-:Y:S06]  /*1ee0*/  BRA `(.L_x_7431) ;  /* 0x0000000000147947 */ /* 0x000fec0003800000 */
.L_x_7451:
[----:B------:R-:W3:Y:S02]  /*1ef0*/  LDG.E.64 R28, desc[UR36][R4.64] ;  /* 0x00000024041c7981 */ /* 0x000ee4000c1e1b00 */
[----:B---3--:R-:W0:Y:S01]  /*1f00*/  I2F.F64.U64 R28, R28 ;  /* 0x0000001c001c7312 */ /* 0x008e220000301800 */
[----:B------:R-:W-:Y:S05]  /*1f10*/  BRA `(.L_x_7431) ;  /* 0x0000000000087947 */ /* 0x000fea0003800000 */
.L_x_7450:
[----:B------:R-:W3:Y:S02]  /*1f20*/  LDG.E R4, desc[UR36][R4.64] ;  /* 0x0000002404047981 */ /* 0x000ee4000c1e1900 */
[----:B---3--:R0:W1:Y:S02]  /*1f30*/  I2F.F64.U32 R28, R4 ;  /* 0x00000004001c7312 */ /* 0x0080640000201800 */
.L_x_7431:
[----:B------:R-:W-:Y:S05]  /*1f40*/  BSYNC.RECONVERGENT B6 ;  /* 0x0000000000067941 */ /* 0x000fea0003800200 */
.L_x_7425:
[----:B------:R-:W-:-:S07]  /*1f50*/  VIADD R2, R2, 0x80 ;  /* 0x0000008002027836 */ /* 0x000fce0000000000 */
.L_x_7424:
[----:B------:R-:W-:Y:S05]  /*1f60*/  BSYNC.RECONVERGENT B7 ;  /* 0x0000000000077941 */ /* 0x000fea0003800200 */
.L_x_7423:
[----:B------:R-:W-:Y:S01]  /*1f70*/  ISETP.GE.AND P0, PT, R2, R19, PT ;  /* 0x000000130200720c */ /* 0x000fe20003f06270 */
[----:B------:R-:W-:Y:S01]  /*1f80*/  BSSY.RECONVERGENT B7, `(.L_x_7453) ;  /* 0x00000f6000077945 */ /* 0x000fe20003800200 */
[----:B------:R-:W-:-:S11]  /*1f90*/  CS2R R24, SRZ ;  /* 0x0000000000187805 */ /* 0x000fd6000001ff00 */
        /* <DEDUP_REMOVED lines=22> */
.L_x_7459:
[----:B------:R-:W2:Y:S02]  /*2100*/  LDG.E.U8 R4, desc[UR36][R4.64] ;  /* 0x0000002404047981 */ /* 0x000ea4000c1e1100 */
[----:B--2---:R0:W1:Y:S01]  /*2110*/  I2F.F64.U16 R24, R4 ;  /* 0x0000000400187312 */ /* 0x0040620000101800 */
[----:B------:R-:W-:Y:S05]  /*2120*/  BRA `(.L_x_7461) ;  /* 0x0000000c00647947 */ /* 0x000fea0003800000 */
.L_x_7458:
        /* <DEDUP_REMOVED lines=9> */
.L_x_7463:
[----:B------:R-:W2:Y:S02]  /*21c0*/  LDG.E R4, desc[UR36][R4.64] ;  /* 0x0000002404047981 */ /* 0x000ea4000c1e1900 */
[----:B--2---:R1:W2:Y:S01]  /*21d0*/  I2F.F64 R24, R4 ;  /* 0x0000000400187312 */ /* 0x0042a20000201c00 */
[----:B------:R-:W-:Y:S05]  /*21e0*/  BRA `(.L_x_7461) ;  /* 0x0000000c00347947 */ /* 0x000fea0003800000 */
.L_x_7462:
[----:B------:R-:W2:Y:S02]  /*21f0*/  LDG.E.U16 R4, desc[UR36][R4.64] ;  /* 0x0000002404047981 */ /* 0x000ea4000c1e1500 */
[----:B--2---:R0:W1:Y:S01]  /*2200*/  I2F.F64.S16 R24, R4 ;  /* 0x0000000400187312 */ /* 0x0040620000101c00 */
[----:B------:R-:W-:Y:S05]  /*2210*/  BRA `(.L_x_7461) ;  /* 0x0000000c00287947 */ /* 0x000fea0003800000 */
.L_x_7457:
        /* <DEDUP_REMOVED lines=10> */
.L_x_7465:
[----:B------:R-:W2:Y:S02]  /*22c0*/  LDG.E.U16 R0, desc[UR36][R4.64] ;  /* 0x0000002404007981 */ /* 0x000ea4000c1e1500 */
[----:B--2---:R-:W-:-:S05]  /*22d0*/  HADD2.F32 R0, -RZ, R0.H0_H0 ;  /* 0x20000000ff007230 */ /* 0x004fca0000004100 */
[----:B------:R-:W-:-:S04]  /*22e0*/  FMUL.FTZ R0, R0, 1 ;  /* 0x3f80000000007820 */ /* 0x000fc80000410000 */
[----:B------:R0:W1:Y:S01]  /*22f0*/  F2F.F64.F32 R24, R0 ;  /* 0x0000000000187310 */ /* 0x0000620000201800 */
[----:B------:R-:W-:Y:S05]  /*2300*/  BRA `(.L_x_7461) ;  /* 0x0000000800ec7947 */ /* 0x000fea0003800000 */
.L_x_7464:
        /* <DEDUP_REMOVED lines=10> */
.L_x_7467:
[----:B------:R-:W2:Y:S02]  /*23b0*/  LDG.E.U16 R4, desc[UR36][R4.64] ;  /* 0x0000002404047981 */ /* 0x000ea4000c1e1500 */
[----:B--2---:R-:W-:-:S05]  /*23c0*/  HADD2.F32 R0, -RZ, R4.H0_H0 ;  /* 0x20000004ff007230 */ /* 0x004fca0000004100 */
[----:B------:R-:W-:-:S04]  /*23d0*/  FMUL.FTZ R0, R0, 1 ;  /* 0x3f80000000007820 */ /* 0x000fc80000410000 */
[----:B------:R0:W1:Y:S01]  /*23e0*/  F2F.F64.F32 R24, R0 ;  /* 0x0000000000187310 */ /* 0x0000620000201800 */
[----:B------:R-:W-:Y:S05]  /*23f0*/  BRA `(.L_x_7461) ;  /* 0x0000000800b07947 */ /* 0x000fea0003800000 */
.L_x_7466:
[----:B------:R0:W5:Y:S01]  /*2400*/  LDG.E.64 R24, desc[UR36][R4.64] ;  /* 0x0000002404187981 */ /* 0x000162000c1e1b00 */
[----:B------:R-:W-:Y:S05]  /*2410*/  BRA `(.L_x_7461) ;  /* 0x0000000800a87947 */ /* 0x000fea0003800000 */
.L_x_7456:
        /* <DEDUP_REMOVED lines=13> */
.L_x_7470:
[----:B------:R0:W5:Y:S01]  /*24f0*/  LDG.E.64 R24, desc[UR36][R4.64] ;  /* 0x0000002404187981 */ /* 0x000162000c1e1b00 */
[----:B------:R-:W-:Y:S05]  /*2500*/  BRA `(.L_x_7461) ;  /* 0x00000008006c7947 */ /* 0x000fea0003800000 */
.L_x_7469:
        /* <DEDUP_REMOVED lines=27> */
.L_x_7472:
        /* <DEDUP_REMOVED lines=15> */
.L_x_7471:
[----:B------:R-:W2:Y:S02]  /*27b0*/  LDG.E.U16 R0, desc[UR36][R4.64] ;  /* 0x0000002404007981 */ /* 0x000ea4000c1e1500 */
[----:B--2---:R-:W-:-:S04]  /*27c0*/  IMAD.U32 R0, R0, 0x10000, RZ ;  /* 0x0001000000007824 */ /* 0x004fc800078e00ff */
[----:B------:R-:W-:-:S04]  /*27d0*/  FMUL.FTZ R0, R0, 1 ;  /* 0x3f80000000007820 */ /* 0x000fc80000410000 */
[----:B------:R0:W1:Y:S01]  /*27e0*/  F2F.F64.F32 R24, R0 ;  /* 0x0000000000187310 */ /* 0x0000620000201800 */
[----:B------:R-:W-:Y:S05]  /*27f0*/  BRA `(.L_x_7461) ;  /* 0x0000000400b07947 */ /* 0x000fea0003800000 */
.L_x_7468:
        /* <DEDUP_REMOVED lines=11> */
.L_x_7475:
        /* <DEDUP_REMOVED lines=21> */
.L_x_7477:
[----:B------:R-:W-:Y:S05]  /*2a00*/  BSYNC.RECONVERGENT B0 ;  /* 0x0000000000007941 */ /* 0x000fea0003800200 */
.L_x_7476:
[----:B------:R-:W-:Y:S01]  /*2a10*/  IMAD.SHL.U32 R0, R0, 0x100000, RZ ;  /* 0x0010000000007824 */ /* 0x000fe200078e00ff */
[----:B------:R-:W-:-:S04]  /*2a20*/  LEA R3, R3, 0x3b800000, 0x17 ;  /* 0x3b80000003037811 */ /* 0x000fc800078eb8ff */
[----:B------:R-:W-:-:S05]  /*2a30*/  LOP3.LUT R0, R3, R0, R7, 0xfe, !PT ;  /* 0x0000000003007212 */ /* 0x000fca00078efe07 */
[----:B------:R-:W-:-:S04]  /*2a40*/  FMUL.FTZ R0, R0, 1 ;  /* 0x3f80000000007820 */ /* 0x000fc80000410000 */
[----:B------:R0:W1:Y:S01]  /*2a50*/  F2F.F64.F32 R24, R0 ;  /* 0x0000000000187310 */ /* 0x0000620000201800 */
[----:B------:R-:W-:Y:S05]  /*2a60*/  BRA `(.L_x_7461) ;  /* 0x0000000400147947 */ /* 0x000fea0003800000 */
.L_x_7474:
        /* <DEDUP_REMOVED lines=21> */
.L_x_7479:
[----:B------:R-:W-:Y:S05]  /*2bc0*/  BSYNC.RECONVERGENT B0 ;  /* 0x0000000000007941 */ /* 0x000fea0003800200 */
.L_x_7478:
[----:B------:R-:W-:Y:S01]  /*2bd0*/  IMAD.SHL.U32 R0, R0, 0x200000, RZ ;  /* 0x0020000000007824 */ /* 0x000fe200078e00ff */
[----:B------:R-:W-:-:S04]  /*2be0*/  LEA R3, R3, 0x37800000, 0x17 ;  /* 0x3780000003037811 */ /* 0x000fc800078eb8ff */
[----:B------:R-:W-:-:S05]  /*2bf0*/  LOP3.LUT R0, R3, R0, R7, 0xfe, !PT ;  /* 0x0000000003007212 */ /* 0x000fca00078efe07 */
[----:B------:R-:W-:-:S04]  /*2c00*/  FMUL.FTZ R0, R0, 1 ;  /* 0x3f80000000007820 */ /* 0x000fc80000410000 */
[----:B------:R0:W1:Y:S01]  /*2c10*/  F2F.F64.F32 R24, R0 ;  /* 0x0000000000187310 */ /* 0x0000620000201800 */
[----:B------:R-:W-:Y:S05]  /*2c20*/  BRA `(.L_x_7461) ;  /* 0x0000000000a47947 */ /* 0x000fea0003800000 */
.L_x_7473:
        /* <DEDUP_REMOVED lines=18> */
.L_x_7460:
        /* <DEDUP_REMOVED lines=16> */
.L_x_7482:
[----:B------:R-:W-:Y:S01]  /*2e50*/  CS2R R24, SRZ ;  /* 0x0000000000187805 */ /* 0x000fe2000001ff00 */
[----:B------:R-:W-:Y:S06]  /*2e60*/  BRA `(.L_x_7461) ;  /* 0x0000000000147947 */ /* 0x000fec0003800000 */
.L_x_7481:
[----:B------:R-:W2:Y:S02]  /*2e70*/  LDG.E.64 R24, desc[UR36][R4.64] ;  /* 0x0000002404187981 */ /* 0x000ea4000c1e1b00 */
[----:B--2---:R-:W0:Y:S01]  /*2e80*/  I2F.F64.U64 R24, R24 ;  /* 0x0000001800187312 */ /* 0x004e220000301800 */
[----:B------:R-:W-:Y:S05]  /*2e90*/  BRA `(.L_x_7461) ;  /* 0x0000000000087947 */ /* 0x000fea0003800000 */
.L_x_7480:
[----:B------:R-:W2:Y:S02]  /*2ea0*/  LDG.E R4, desc[UR36][R4.64] ;  /* 0x0000002404047981 */ /* 0x000ea4000c1e1900 */
[----:B--2---:R0:W1:Y:S02]  /*2eb0*/  I2F.F64.U32 R24, R4 ;  /* 0x0000000400187312 */ /* 0x0040640000201800 */
.L_x_7461:
[----:B------:R-:W-:Y:S05]  /*2ec0*/  BSYNC.RECONVERGENT B6 ;  /* 0x0000000000067941 */ /* 0x000fea0003800200 */
.L_x_7455:
[----:B------:R-:W-:-:S07]  /*2ed0*/  VIADD R2, R2, 0x80 ;  /* 0x0000008002027836 */ /* 0x000fce0000000000 */
.L_x_7454:
[----:B------:R-:W-:Y:S05]  /*2ee0*/  BSYNC.RECONVERGENT B7 ;  /* 0x0000000000077941 */ /* 0x000fea0003800200 */
.L_x_7453:
[----:B------:R-:W-:Y:S01]  /*2ef0*/  ISETP.GE.AND P0, PT, R2, R19, PT ;  /* 0x000000130200720c */ /* 0x000fe20003f06270 */
[----:B------:R-:W-:Y:S01]  /*2f00*/  BSSY.RECONVERGENT B6, `(.L_x_7483) ;  /* 0x00000ef000067945 */ /* 0x000fe20003800200 */
[----:B------:R-:W-:-:S11]  /*2f10*/  CS2R R16, SRZ ;  /* 0x0000000000107805 */ /* 0x000fd6000001ff00 */
        /* <DEDUP_REMOVED lines=21> */
.L_x_7488:
[----:B------:R-:W2:Y:S02]  /*3070*/  LDG.E.U8 R2, desc[UR36][R2.64] ;  /* 0x0000002402027981 */ /* 0x000ea4000c1e1100 */
[----:B--2---:R0:W1:Y:S01]  /*3080*/  I2F.F64.U16 R16, R2 ;  /* 0x0000000200107312 */ /* 0x0040620000101800 */
[----:B------:R-:W-:Y:S05]  /*3090*/  BRA `(.L_x_7484) ;  /* 0x0000000c00547947 */ /* 0x000fea0003800000 */
.L_x_7487:
        /* <DEDUP_REMOVED lines=9> */
.L_x_7491:
[----:B------:R-:W2:Y:S02]  /*3130*/  LDG.E R2, desc[UR36][R2.64] ;  /* 0x0000002402027981 */ /* 0x000ea4000c1e1900 */
[----:B--2---:R0:W1:Y:S01]  /*3140*/  I2F.F64 R16, R2 ;  /* 0x0000000200107312 */ /* 0x0040620000201c00 */
[----:B------:R-:W-:Y:S05]  /*3150*/  BRA `(.L_x_7484) ;  /* 0x0000000c00247947 */ /* 0x000fea0003800000 */
.L_x_7490:
[----:B------:R-:W2:Y:S02]  /*3160*/  LDG.E.U16 R2, desc[UR36][R2.64] ;  /* 0x0000002402027981 */ /* 0x000ea4000c1e1500 */
[----:B--2---:R0:W1:Y:S01]  /*3170*/  I2F.F64.S16 R16, R2 ;  /* 0x0000000200107312 */ /* 0x0040620000101c00 */
[----:B------:R-:W-:Y:S05]  /*3180*/  BRA `(.L_x_7484) ;  /* 0x0000000c00187947 */ /* 0x000fea0003800000 */
.L_x_7486:
        /* <DEDUP_REMOVED lines=10> */
.L_x_7493:
[----:B------:R-:W2:Y:S02]  /*3230*/  LDG.E.U16 R0, desc[UR36][R2.64] ;  /* 0x0000002402007981 */ /* 0x000ea4000c1e1500 */
[----:B--2---:R-:W-:-:S05]  /*3240*/  HADD2.F32 R0, -RZ, R0.H0_H0 ;  /* 0x20000000ff007230 */ /* 0x004fca0000004100 */
[----:B------:R-:W-:-:S04]  /*3250*/  FMUL.FTZ R0, R0, 1 ;  /* 0x3f80000000007820 */ /* 0x000fc80000410000 */
[----:B------:R0:W1:Y:S01]  /*3260*/  F2F.F64.F32 R16, R0 ;  /* 0x0000000000107310 */ /* 0x0000620000201800 */
[----:B------:R-:W-:Y:S05]  /*3270*/  BRA `(.L_x_7484) ;  /* 0x0000000800dc7947 */ /* 0x000fea0003800000 */
.L_x_7492:
        /* <DEDUP_REMOVED lines=10> */
.L_x_7495:
[----:B------:R-:W2:Y:S02]  /*3320*/  LDG.E.U16 R2, desc[UR36][R2.64] ;  /* 0x0000002402027981 */ /* 0x000ea4000c1e1500 */
[----:B--2---:R-:W-:-:S05]  /*3330*/  HADD2.F32 R0, -RZ, R2.H0_H0 ;  /* 0x20000002ff007230 */ /* 0x004fca0000004100 */
[----:B------:R-:W-:-:S04]  /*3340*/  FMUL.FTZ R0, R0, 1 ;  /* 0x3f80000000007820 */ /* 0x000fc80000410000 */
[----:B------:R0:W1:Y:S01]  /*3350*/  F2F.F64.F32 R16, R0 ;  /* 0x0000000000107310 */ /* 0x0000620000201800 */
[----:B------:R-:W-:Y:S05]  /*3360*/  BRA `(.L_x_7484) ;  /* 0x0000000800a07947 */ /* 0x000fea0003800000 */
.L_x_7494:
[----:B------:R0:W5:Y:S01]  /*3370*/  LDG.E.64 R16, desc[UR36][R2.64] ;  /* 0x0000002402107981 */ /* 0x000162000c1e1b00 */
[----:B------:R-:W-:Y:S05]  /*3380*/  BRA `(.L_x_7484) ;  /* 0x0000000800987947 */ /* 0x000fea0003800000 */
.L_x_7485:
        /* <DEDUP_REMOVED lines=13> */
.L_x_7498:
[----:B------:R0:W5:Y:S01]  /*3460*/  LDG.E.64 R16, desc[UR36][R2.64] ;  /* 0x0000002402107981 */ /* 0x000162000c1e1b00 */
[----:B------:R-:W-:Y:S05]  /*3470*/  BRA `(.L_x_7484) ;  /* 0x00000008005c7947 */ /* 0x000fea0003800000 */
.L_x_7497:
        /* <DEDUP_REMOVED lines=27> */
.L_x_7500:
        /* <DEDUP_REMOVED lines=14> */
.L_x_7499:
[----:B------:R-:W2:Y:S02]  /*3710*/  LDG.E.U16 R0, desc[UR36][R2.64] ;  /* 0x0000002402007981 */ /* 0x000ea4000c1e1500 */
[----:B--2---:R-:W-:-:S04]  /*3720*/  IMAD.U32 R0, R0, 0x10000, RZ ;  /* 0x0001000000007824 */ /* 0x004fc800078e00ff */
[----:B------:R-:W-:-:S04]  /*3730*/  FMUL.FTZ R0, R0, 1 ;  /* 0x3f80000000007820 */ /* 0x000fc80000410000 */
[----:B------:R0:W1:Y:S01]  /*3740*/  F2F.F64.F32 R16, R0 ;  /* 0x0000000000107310 */ /* 0x0000620000201800 */
[----:B------:R-:W-:Y:S05]  /*3750*/  BRA `(.L_x_7484) ;  /* 0x0000000400a47947 */ /* 0x000fea0003800000 */
.L_x_7496:
        /* <DEDUP_REMOVED lines=11> */
.L_x_7503:
[----:B------:R-:W2:Y:S02]  /*3810*/  LDG.E.U8 R3, desc[UR36][R2.64] ;  /* 0x0000002402037981 */ /* 0x000ea4000c1e1100 */
        /* <DEDUP_REMOVED lines=19> */
.L_x_7505:
[----:B------:R-:W-:Y:S05]  /*3950*/  BSYNC.RECONVERGENT B0 ;  /* 0x0000000000007941 */ /* 0x000fea0003800200 */
.L_x_7504:
[----:B------:R-:W-:Y:S01]  /*3960*/  IMAD.SHL.U32 R0, R0, 0x100000, RZ ;  /* 0x0010000000007824 */ /* 0x000fe200078e00ff */
[----:B------:R-:W-:-:S04]  /*3970*/  LEA R2, R2, 0x3b800000, 0x17 ;  /* 0x3b80000002027811 */ /* 0x000fc800078eb8ff */
[----:B------:R-:W-:-:S05]  /*3980*/  LOP3.LUT R0, R2, R0, R7, 0xfe, !PT ;  /* 0x0000000002007212 */ /* 0x000fca00078efe07 */
[----:B------:R-:W-:-:S04]  /*3990*/  FMUL.FTZ R0, R0, 1 ;  /* 0x3f80000000007820 */ /* 0x000fc80000410000 */
[----:B------:R0:W1:Y:S01]  /*39a0*/  F2F.F64.F32 R16, R0 ;  /* 0x0000000000107310 */ /* 0x0000620000201800 */
[----:B------:R-:W-:Y:S05]  /*39b0*/  BRA `(.L_x_7484) ;  /* 0x00000004000c7947 */ /* 0x000fea0003800000 */
.L_x_7502:
        /* <DEDUP_REMOVED lines=20> */
.L_x_7507:
[----:B------:R-:W-:Y:S05]  /*3b00*/  BSYNC.RECONVERGENT B0 ;  /* 0x0000000000007941 */ /* 0x000fea0003800200 */
.L_x_7506:
[----:B------:R-:W-:Y:S01]  /*3b10*/  IMAD.SHL.U32 R0, R0, 0x200000, RZ ;  /* 0x0020000000007824 */ /* 0x000fe200078e00ff */
[----:B------:R-:W-:-:S04]  /*3b20*/  LEA R2, R2, 0x37800000, 0x17 ;  /* 0x3780000002027811 */ /* 0x000fc800078eb8ff */
[----:B------:R-:W-:-:S05]  /*3b30*/  LOP3.LUT R0, R2, R0, R7, 0xfe, !PT ;  /* 0x0000000002007212 */ /* 0x000fca00078efe07 */
[----:B------:R-:W-:-:S04]  /*3b40*/  FMUL.FTZ R0, R0, 1 ;  /* 0x3f80000000007820 */ /* 0x000fc80000410000 */
[----:B------:R0:W1:Y:S01]  /*3b50*/  F2F.F64.F32 R16, R0 ;  /* 0x0000000000107310 */ /* 0x0000620000201800 */
[----:B------:R-:W-:Y:S05]  /*3b60*/  BRA `(.L_x_7484) ;  /* 0x0000000000a07947 */ /* 0x000fea0003800000 */
.L_x_7501:
        /* <DEDUP_REMOVED lines=18> */
.L_x_7489:
        /* <DEDUP_REMOVED lines=16> */
.L_x_7510:
[----:B------:R-:W-:Y:S05]  /*3d90*/  BRA `(.L_x_7484) ;  /* 0x0000000000147947 */ /* 0x000fea0003800000 */
.L_x_7509:
[----:B------:R-:W2:Y:S02]  /*3da0*/  LDG.E.64 R16, desc[UR36][R2.64] ;  /* 0x0000002402107981 */ /* 0x000ea4000c1e1b00 */
[----:B--2---:R-:W0:Y:S01]  /*3db0*/  I2F.F64.U64 R16, R16 ;  /* 0x0000001000107312 */ /* 0x004e220000301800 */
[----:B------:R-:W-:Y:S05]  /*3dc0*/  BRA `(.L_x_7484) ;  /* 0x0000000000087947 */ /* 0x000fea0003800000 */
.L_x_7508:
[----:B------:R-:W2:Y:S02]  /*3dd0*/  LDG.E R2, desc[UR36][R2.64] ;  /* 0x0000002402027981 */ /* 0x000ea4000c1e1900 */
[----:B--2---:R0:W1:Y:S02]  /*3de0*/  I2F.F64.U32 R16, R2 ;  /* 0x0000000200107312 */ /* 0x0040640000201800 */
.L_x_7484:
[----:B------:R-:W-:Y:S05]  /*3df0*/  BSYNC.RECONVERGENT B6 ;  /* 0x0000000000067941 */ /* 0x000fea0003800200 */
.L_x_7483:
[----:B------:R-:W-:Y:S01]  /*3e00*/  ISETP.GE.AND P1, PT, R23, R19, PT ;  /* 0x000000131700720c */ /* 0x000fe20003f26270 */
[----:B------:R-:W-:-:S12]  /*3e10*/  BSSY.RECONVERGENT B0, `(.L_x_7511) ;  /* 0x0000053000007945 */ /* 0x000fd80003800200 */
[----:B------:R-:W-:Y:S05]  /*3e20*/  @P1 BRA `(.L_x_7512) ;  /* 0x0000000400441947 */ /* 0x000fea0003800000 */
[----:B--2-45:R-:W-:-:S14]  /*3e30*/  DSETP.GT.AND P0, PT, R26, RZ, PT ;  /* 0x000000ff1a00722a */ /* 0x034fdc0003f04000 */
[----:B01----:R-:W0:Y:S02]  /*3e40*/  @P0 LDC.64 R4, c[0x0][0x390] ;  /* 0x0000e400ff040b82 */ /* 0x003e240000000a00 */
[----:B0-----:R-:W-:Y:S01]  /*3e50*/  @P0 DMUL R4, R26, R4 ;  /* 0x000000041a040228 */ /* 0x001fe20000000000 */
[----:B------:R-:W-:Y:S10]  /*3e60*/  @P0 BRA `(.L_x_7512) ;  /* 0x0000000400340947 */ /* 0x000ff40003800000 */
        /* <DEDUP_REMOVED lines=8> */
[----:B------:R-:W-:Y:S01]  /*3ef0*/  UMOV UR4, 0xfefa39ef ;  /* 0xfefa39ef00047882 */ /* 0x000fe20000000000 */
[----:B------:R-:W-:Y:S01]  /*3f00*/  IMAD.MOV.U32 R3, RZ, RZ, 0x3ff71547 ;  /* 0x3ff71547ff037424 */ /* 0x000fe200078e00ff */
[----:B------:R-:W-:Y:S01]  /*3f10*/  UMOV UR5, 0x3fe62e42 ;  /* 0x3fe62e4200057882 */ /* 0x000fe20000000000 */
[----:B------:R-:W-:Y:S02]  /*3f20*/  IMAD.SHL.U32 R0, R27, 0x2, RZ ;  /* 0x000000021b007824 */ /* 0x000fe400078e00ff */
[----:B------:R-:W-:Y:S02]  /*3f30*/  IMAD.MOV.U32 R8, RZ, RZ, -0x7142ec33 ;  /* 0x8ebd13cdff087424 */ /* 0x000fe400078e00ff */
[----:B------:R-:W-:Y:S01]  /*3f40*/  DFMA R2, R26, R2, 6.75539944105574400000e+15 ;  /* 0x433800001a02742b */ /* 0x000fe20000000002 */
[C---:B------:R-:W-:Y:S01]  /*3f50*/  ISETP.GE.U32.AND P0, PT, R0.reuse, 0x7fb3e647, PT ;  /* 0x7fb3e6470000780c */ /* 0x040fe20003f06070 */
[----:B------:R-:W-:Y:S01]  /*3f60*/  IMAD.MOV.U32 R9, RZ, RZ, 0x3e5af86d ;  /* 0x3e5af86dff097424 */ /* 0x000fe200078e00ff */
        /* <DEDUP_REMOVED lines=51> */
.L_x_7514:
[C-C-:B------:R-:W-:Y:S01]  /*42a0*/  DADD R2, R26.reuse, R26.reuse ;  /* 0x000000001a027229 */ /* 0x140fe2000000001a */
[----:B------:R-:W-:Y:S01]  /*42b0*/  IMAD.MOV.U32 R5, RZ, RZ, 0x3ff00000 ;  /* 0x3ff00000ff057424 */ /* 0x000fe200078e00ff */
[----:B------:R-:W-:Y:S01]  /*42c0*/  ISETP.GE.AND P2, PT, R27, RZ, PT ;  /* 0x000000ff1b00720c */ /* 0x000fe20003f46270 */
[----:B------:R-:W-:-:S03]  /*42d0*/  DSETP.NAN.AND P0, PT, R26, R26, PT ;  /* 0x0000001a1a00722a */ /* 0x000fc60003f08000 */
[----:B------:R-:W-:-:S04]  /*42e0*/  FSEL R5, -R5, +QNAN , !P2 ;  /* 0x7ff0000005057808 */ /* 0x000fc80005000100 */
[----:B------:R-:W-:Y:S02]  /*42f0*/  FSEL R4, R2, RZ, P0 ;  /* 0x000000ff02047208 */ /* 0x000fe40000000000 */
[----:B------:R-:W-:-:S07]  /*4300*/  FSEL R5, R3, R5, P0 ;  /* 0x0000000503057208 */ /* 0x000fce0000000000 */
.L_x_7515:
[----:B------:R-:W-:Y:S05]  /*4310*/  BSYNC.RECONVERGENT B1 ;  /* 0x0000000000017941 */ /* 0x000fea0003800200 */
.L_x_7513:
[----:B------:R-:W0:Y:S02]  /*4320*/  LDCU.64 UR4, c[0x0][0x388] ;  /* 0x00007100ff0477ac */ /* 0x000e240008000a00 */
[----:B0-----:R-:W-:-:S11]  /*4330*/  DMUL R4, R4, UR4 ;  /* 0x0000000404047c28 */ /* 0x001fd60008000000 */
.L_x_7512:
[----:B------:R-:W-:Y:S05]  /*4340*/  BSYNC.RECONVERGENT B0 ;  /* 0x0000000000007941 */ /* 0x000fea0003800200 */
.L_x_7511:
[----:B------:R-:W-:Y:S01]  /*4350*/  VIADD R22, R23, 0x80 ;  /* 0x0000008017167836 */ /* 0x000fe20000000000 */
[----:B------:R-:W-:Y:S04]  /*4360*/  BSSY.RECONVERGENT B0, `(.L_x_7516) ;  /* 0x0000054000007945 */ /* 0x000fe80003800200 */
[----:B------:R-:W-:-:S13]  /*4370*/  ISETP.GE.AND P0, PT, R22, R19, PT ;  /* 0x000000131600720c */ /* 0x000fda0003f06270 */
[----:B------:R-:W-:Y:S05]  /*4380*/  @P0 BRA `(.L_x_7517) ;  /* 0x0000000400440947 */ /* 0x000fea0003800000 */
[----:B01-3-5:R-:W-:-:S14]  /*4390*/  DSETP.GT.AND P0, PT, R28, RZ, PT ;  /* 0x000000ff1c00722a */ /* 0x02bfdc0003f04000 */
[----:B------:R-:W-:Y:S05]  /*43a0*/  @P0 BRA `(.L_x_7518) ;  /* 0x0000000400340947 */ /* 0x000fea0003800000 */
[----:B------:R-:W0:Y:S02]  /*43b0*/  LDCU.64 UR4, c[0x0][0x398] ;  /* 0x00007300ff0477ac */ /* 0x000e240008000a00 */
[----:B0-----:R-:W-:-:S10]  /*43c0*/  DMUL R28, R28, UR4 ;  /* 0x000000041c1c7c28 */ /* 0x001fd40008000000 */
[C---:B------:R-:W-:Y:S02]  /*43d0*/  FSETP.GEU.FTZ.AND P2, PT, R29.reuse, 4.1931471824645996094, PT ;  /* 0x40862e431d00780b */ /* 0x040fe40003f5e000 */
[----:B------:R-:W-:-:S13]  /*43e0*/  FSETP.GT.FTZ.AND P0, PT, R29, -3.1640625, PT ;  /* 0xc04a80001d00780b */ /* 0x000fda0003f14000 */
[----:B------:R-:W-:Y:S05]  /*43f0*/  @P0 BRA !P2, `(.L_x_7519) ;  /* 0x0000000000280947 */ /* 0x000fea0005000000 */
[----:B------:R-:W0:Y:S01]  /*4400*/  LDCU.64 UR4, c[0x0][0x388] ;  /* 0x00007100ff0477ac */ /* 0x000e220008000a00 */
[C-C-:B------:R-:W-:Y:S01]  /*4410*/  DADD R2, R28.reuse, R28.reuse ;  /* 0x000000001c027229 */ /* 0x140fe2000000001c */
[----:B------:R-:W-:Y:S01]  /*4420*/  IMAD.MOV.U32 R7, RZ, RZ, 0x3ff00000 ;  /* 0x3ff00000ff077424 */ /* 0x000fe200078e00ff */
[----:B------:R-:W-:Y:S01]  /*4430*/  ISETP.GE.AND P2, PT, R29, RZ, PT ;  /* 0x000000ff1d00720c */ /* 0x000fe20003f46270 */
[----:B------:R-:W-:-:S03]  /*4440*/  DSETP.NAN.AND P0, PT, R28, R28, PT ;  /* 0x0000001c1c00722a */ /* 0x000fc60003f08000 */
[----:B------:R-:W-:-:S04]  /*4450*/  FSEL R7, -R7, +QNAN , !P2 ;  /* 0x7ff0000007077808 */ /* 0x000fc80005000100 */
[----:B------:R-:W-:Y:S02]  /*4460*/  FSEL R28, R2, RZ, P0 ;  /* 0x000000ff021c7208 */ /* 0x000fe40000000000 */
[----:B------:R-:W-:-:S06]  /*4470*/  FSEL R29, R3, R7, P0 ;  /* 0x00000007031d7208 */ /* 0x000fcc0000000000 */
[----:B0-----:R-:W-:Y:S01]  /*4480*/  DMUL R28, R28, UR4 ;  /* 0x000000041c1c7c28 */ /* 0x001fe20008000000 */
[----:B------:R-:W-:Y:S10]  /*4490*/  BRA `(.L_x_7517) ;  /* 0x0000000400007947 */ /* 0x000ff40003800000 */
.L_x_7519:
        /* <DEDUP_REMOVED lines=59> */
[----:B------:R-:W-:-:S06]  /*4850*/  FSEL R29, R29, R3, !P2 ;  /* 0x000000031d1d7208 */ /* 0x000fcc0005000000 */
[----:B0-----:R-:W-:Y:S01]  /*4860*/  DMUL R28, R28, UR4 ;  /* 0x000000041c1c7c28 */ /* 0x001fe20008000000 */
[----:B------:R-:W-:Y:S10]  /*4870*/  BRA `(.L_x_7517) ;  /* 0x0000000000087947 */ /* 0x000ff40003800000 */
.L_x_7518:
[----:B------:R-:W0:Y:S02]  /*4880*/  LDCU.64 UR4, c[0x0][0x390] ;  /* 0x00007200ff0477ac */ /* 0x000e240008000a00 */
[----:B0-----:R-:W-:-:S11]  /*4890*/  DMUL R28, R28, UR4 ;  /* 0x000000041c1c7c28 */ /* 0x001fd60008000000 */
.L_x_7517:
[----:B------:R-:W-:Y:S05]  /*48a0*/  BSYNC.RECONVERGENT B0 ;  /* 0x0000000000007941 */ /* 0x000fea0003800200 */
.L_x_7516:
[----:B0-----:R-:W-:Y:S01]  /*48b0*/  VIADD R0, R23, 0x100 ;  /* 0x0000010017007836 */ /* 0x001fe20000000000 */
[----:B------:R-:W-:Y:S04]  /*48c0*/  BSSY.RECONVERGENT B0, `(.L_x_7520) ;  /* 0x0000054000007945 */ /* 0x000fe80003800200 */
[----:B------:R-:W-:-:S13]  /*48d0*/  ISETP.GE.AND P0, PT, R0, R19, PT ;  /* 0x000000130000720c */ /* 0x000fda0003f06270 */
[----:B------:R-:W-:Y:S05]  /*48e0*/  @P0 BRA `(.L_x_7521) ;  /* 0x0000000400440947 */ /* 0x000fea0003800000 */
[----:B-12--5:R-:W-:-:S14]  /*48f0*/  DSETP.GT.AND P0, PT, R24, RZ, PT ;  /* 0x000000ff1800722a */ /* 0x026fdc0003f04000 */
        /* <DEDUP_REMOVED lines=16> */
.L_x_7523:
        /* <DEDUP_REMOVED lines=62> */
.L_x_7522:
[----:B------:R-:W0:Y:S02]  /*4de0*/  LDCU.64 UR4, c[0x0][0x390] ;  /* 0x00007200ff0477ac */ /* 0x000e240008000a00 */
[----:B0-----:R-:W-:-:S11]  /*4df0*/  DMUL R24, R24, UR4 ;  /* 0x0000000418187c28 */ /* 0x001fd60008000000 */
.L_x_7521:
[----:B------:R-:W-:Y:S05]  /*4e00*/  BSYNC.RECONVERGENT B0 ;  /* 0x0000000000007941 */ /* 0x000fea0003800200 */
.L_x_7520:
[----:B------:R-:W-:Y:S01]  /*4e10*/  VIADD R0, R23, 0x180 ;  /* 0x0000018017007836 */ /* 0x000fe20000000000 */
[----:B------:R-:W-:Y:S04]  /*4e20*/  BSSY.RECONVERGENT B0, `(.L_x_7524) ;  /* 0x0000054000007945 */ /* 0x000fe80003800200 */
[----:B------:R-:W-:-:S13]  /*4e30*/  ISETP.GE.AND P0, PT, R0, R19, PT ;  /* 0x000000130000720c */ /* 0x000fda0003f06270 */
[----:B------:R-:W-:Y:S05]  /*4e40*/  @P0 BRA `(.L_x_7525) ;  /* 0x0000000400440947 */ /* 0x000fea0003800000 */
[----:B-1---5:R-:W-:-:S14]  /*4e50*/  DSETP.GT.AND P0, PT, R16, RZ, PT ;  /* 0x000000ff1000722a */ /* 0x022fdc0003f04000 */
        /* <DEDUP_REMOVED lines=16> */
.L_x_7527:
        /* <DEDUP_REMOVED lines=62> */
.L_x_7526:
[----:B------:R-:W0:Y:S02]  /*5340*/  LDCU.64 UR4, c[0x0][0x390] ;  /* 0x00007200ff0477ac */ /* 0x000e240008000a00 */
[----:B0-----:R-:W-:-:S11]  /*5350*/  DMUL R16, R16, UR4 ;  /* 0x0000000410107c28 */ /* 0x001fd60008000000 */
.L_x_7525:
[----:B------:R-:W-:Y:S05]  /*5360*/  BSYNC.RECONVERGENT B0 ;  /* 0x0000000000007941 */ /* 0x000fea0003800200 */
.L_x_7524:
[----:B------:R-:W0:Y:S01]  /*5370*/  LDC.U8 R2, c[0x0][0x3c4] ;  /* 0x0000f100ff027b82 */ /* 0x000e220000000000 */
        /* <DEDUP_REMOVED lines=20> */
[----:B------:R-:W0:Y:S01]  /*54c0*/  F2I.F64.TRUNC R5, R4 ;  /* 0x0000000400057311 */ /* 0x000e22000030d100 */
[----:B------:R-:W-:Y:S01]  /*54d0*/  IMAD.MOV.U32 R23, RZ, RZ, R22 ;  /* 0x000000ffff177224 */ /* 0x000fe200078e0016 */
[----:B0-----:R0:W-:Y:S01]  /*54e0*/  STG.E.U8 desc[UR36][R8.64], R5 ;  /* 0x0000000508007986 */ /* 0x0011e2000c101124 */
[----:B------:R-:W-:Y:S05]  /*54f0*/  BRA `(.L_x_7529) ;  /* 0x0000001000407947 */ /* 0x000fea0003800000 */
.L_x_7533:
[----:B------:R-:W0:Y:S01]  /*5500*/  F2I.S64.F64.TRUNC R4, R4 ;  /* 0x0000000400047311 */ /* 0x000e22000030d900 */
[----:B------:R-:W-:Y:S02]  /*5510*/  IMAD.MOV.U32 R23, RZ, RZ, R22 ;  /* 0x000000ffff177224 */ /* 0x000fe400078e0016 */
[----:B0-----:R-:W-:-:S05]  /*5520*/  IMAD.MOV.U32 R3, RZ, RZ, R4 ;  /* 0x000000ffff037224 */ /* 0x001fca00078e0004 */
[----:B------:R0:W-:Y:S01]  /*5530*/  STG.E.U8 desc[UR36][R8.64], R3 ;  /* 0x0000000308007986 */ /* 0x0001e2000c101124 */
[----:B------:R-:W-:Y:S05]  /*5540*/  BRA `(.L_x_7529) ;  /* 0x00000010002c7947 */ /* 0x000fea0003800000 */
.L_x_7532:
[----:B------:R-:W-:-:S13]  /*5550*/  ISETP.NE.AND P0, PT, R0, 0x2, PT ;  /* 0x000000020000780c */ /* 0x000fda0003f05270 */
[----:B------:R-:W-:Y:S05]  /*5560*/  @!P0 BRA `(.L_x_7535) ;  /* 0x0000000000308947 */ /* 0x000fea0003800000 */
[----:B------:R-:W-:-:S13]  /*5570*/  ISETP.NE.AND P0, PT, R0, 0x3, PT ;  /* 0x000000030000780c */ /* 0x000fda0003f05270 */
[----:B------:R-:W-:Y:S05]  /*5580*/  @!P0 BRA `(.L_x_7536) ;  /* 0x0000000000188947 */ /* 0x000fea0003800000 */
[----:B------:R-:W-:-:S13]  /*5590*/  ISETP.NE.AND P0, PT, R0, 0x4, PT ;  /* 0x000000040000780c */ /* 0x000fda0003f05270 */
[----:B------:R-:W-:Y:S05]  /*55a0*/  @P0 BRA `(.L_x_7534) ;  /* 0x0000000c005c0947 */ /* 0x000fea0003800000 */
[----:B------:R-:W0:Y:S01]  /*55b0*/  F2I.S64.F64.TRUNC R4, R4 ;  /* 0x0000000400047311 */ /* 0x000e22000030d900 */
[----:B------:R-:W-:Y:S01]  /*55c0*/  IMAD.MOV.U32 R23, RZ, RZ, R22 ;  /* 0x000000ffff177224 */ /* 0x000fe200078e0016 */
[----:B0-----:R0:W-:Y:S01]  /*55d0*/  STG.E.64 desc[UR36][R8.64], R4 ;  /* 0x0000000408007986 */ /* 0x0011e2000c101b24 */
[----:B------:R-:W-:Y:S05]  /*55e0*/  BRA `(.L_x_7529) ;  /* 0x0000001000047947 */ /* 0x000fea0003800000 */
.L_x_7536:
[----:B------:R-:W0:Y:S01]  /*55f0*/  F2I.F64.TRUNC R5, R4 ;  /* 0x0000000400057311 */ /* 0x000e22000030d100 */
[----:B------:R-:W-:Y:S01]  /*5600*/  IMAD.MOV.U32 R23, RZ, RZ, R22 ;  /* 0x000000ffff177224 */ /* 0x000fe200078e0016 */
[----:B0-----:R0:W-:Y:S01]  /*5610*/  STG.E desc[UR36][R8.64], R5 ;  /* 0x0000000508007986 */ /* 0x0011e2000c101924 */
[----:B------:R-:W-:Y:S05]  /*5620*/  BRA `(.L_x_7529) ;  /* 0x0000000c00f47947 */ /* 0x000fea0003800000 */
.L_x_7535:
[----:B------:R-:W0:Y:S01]  /*5630*/  F2I.F64.TRUNC R5, R4 ;  /* 0x0000000400057311 */ /* 0x000e22000030d100 */
[----:B------:R-:W-:Y:S01]  /*5640*/  IMAD.MOV.U32 R23, RZ, RZ, R22 ;  /* 0x000000ffff177224 */ /* 0x000fe200078e0016 */
[----:B0-----:R0:W-:Y:S01]  /*5650*/  STG.E.U16 desc[UR36][R8.64], R5 ;  /* 0x0000000508007986 */ /* 0x0011e2000c101524 */
[----:B------:R-:W-:Y:S05]  /*5660*/  BRA `(.L_x_7529) ;  /* 0x0000000c00e47947 */ /* 0x000fea0003800000 */
.L_x_7531:
        /* <DEDUP_REMOVED lines=10> */
[----:B------:R-:W-:-:S13]  /*5710*/  IMAD.MOV.U32 R23, RZ, RZ, R22 ;  /* 0x000000ffff177224 */ /* 0x000fda00078e0016 */
[----:B0-----:R-:W-:-:S05]  /*5720*/  @!P0 FMUL R3, R3, 1.175494350822287508e-38 ;  /* 0x0080000003038820 */ /* 0x001fca0000400000 */
[----:B------:R0:W-:Y:S01]  /*5730*/  STG.E desc[UR36][R8.64], R3 ;  /* 0x0000000308007986 */ /* 0x0001e2000c101924 */
[----:B------:R-:W-:Y:S05]  /*5740*/  BRA `(.L_x_7529) ;  /* 0x0000000c00ac7947 */ /* 0x000fea0003800000 */
.L_x_7538:
[----:B------:R-:W-:Y:S01]  /*5750*/  UMOV UR4, 0xf0000000 ;  /* 0xf000000000047882 */ /* 0x000fe20000000000 */
[----:B------:R-:W-:Y:S01]  /*5760*/  UMOV UR5, 0x380fffff ;  /* 0x380fffff00057882 */ /* 0x000fe20000000000 */
[----:B------:R-:W0:Y:S01]  /*5770*/  F2F.F32.F64 R0, R4 ;  /* 0x0000000400007310 */ /* 0x000e220000301000 */
[----:B------:R-:W-:Y:S01]  /*5780*/  DSETP.GEU.AND P0, PT, |R4|, UR4, PT ;  /* 0x0000000404007e2a */ /* 0x000fe2000bf0e200 */
[----:B------:R-:W-:-:S13]  /*5790*/  IMAD.MOV.U32 R23, RZ, RZ, R22 ;  /* 0x000000ffff177224 */ /* 0x000fda00078e0016 */
[----:B0-----:R-:W-:-:S05]  /*57a0*/  @!P0 FMUL R0, R0, 1.175494350822287508e-38 ;  /* 0x0080000000008820 */ /* 0x001fca0000400000 */
[----:B------:R-:W-:-:S05]  /*57b0*/  F2FP.F16.F32.PACK_AB R0, RZ, R0 ;  /* 0x00000000ff00723e */ /* 0x000fca00000000ff */
[----:B------:R0:W-:Y:S01]  /*57c0*/  STG.E.U16 desc[UR36][R8.64], R0 ;  /* 0x0000000008007986 */ /* 0x0001e2000c101524 */
[----:B------:R-:W-:Y:S05]  /*57d0*/  BRA `(.L_x_7529) ;  /* 0x0000000c00887947 */ /* 0x000fea0003800000 */
.L_x_7537:
        /* <DEDUP_REMOVED lines=10> */
[----:B------:R-:W-:Y:S02]  /*5880*/  IMAD.MOV.U32 R7, RZ, RZ, RZ ;  /* 0x000000ffff077224 */ /* 0x000fe400078e00ff */
[----:B------:R-:W-:-:S11]  /*5890*/  IMAD.MOV.U32 R23, RZ, RZ, R22 ;  /* 0x000000ffff177224 */ /* 0x000fd600078e0016 */
[----:B0-----:R-:W-:-:S05]  /*58a0*/  @!P0 FMUL R6, R6, 1.175494350822287508e-38 ;  /* 0x0080000006068820 */ /* 0x001fca0000400000 */
[----:B------:R0:W-:Y:S01]  /*58b0*/  STG.E.64 desc[UR36][R8.64], R6 ;  /* 0x0000000608007986 */ /* 0x0001e2000c101b24 */
[----:B------:R-:W-:Y:S05]  /*58c0*/  BRA `(.L_x_7529) ;  /* 0x0000000c004c7947 */ /* 0x000fea0003800000 */
.L_x_7540:
[----:B------:R-:W-:Y:S01]  /*58d0*/  UMOV UR4, 0xf0000000 ;  /* 0xf000000000047882 */ /* 0x000fe20000000000 */
[----:B------:R-:W-:Y:S01]  /*58e0*/  UMOV UR5, 0x380fffff ;  /* 0x380fffff00057882 */ /* 0x000fe20000000000 */
[----:B------:R-:W0:Y:S01]  /*58f0*/  F2F.F32.F64 R0, R4 ;  /* 0x0000000400007310 */ /* 0x000e220000301000 */
[----:B------:R-:W-:Y:S01]  /*5900*/  DSETP.GEU.AND P0, PT, |R4|, UR4, PT ;  /* 0x0000000404007e2a */ /* 0x000fe2000bf0e200 */
[----:B------:R-:W-:-:S13]  /*5910*/  IMAD.MOV.U32 R23, RZ, RZ, R22 ;  /* 0x000000ffff177224 */ /* 0x000fda00078e0016 */
[----:B0-----:R-:W-:-:S05]  /*5920*/  @!P0 FMUL R0, R0, 1.175494350822287508e-38 ;  /* 0x0080000000008820 */ /* 0x001fca0000400000 */
[----:B------:R-:W-:-:S04]  /*5930*/  F2FP.F16.F32.PACK_AB R3, RZ, R0 ;  /* 0x00000000ff03723e */ /* 0x000fc800000000ff */
[----:B------:R-:W-:-:S05]  /*5940*/  PRMT R3, R3, 0x5410, RZ ;  /* 0x0000541003037816 */ /* 0x000fca00000000ff */
[----:B------:R0:W-:Y:S01]  /*5950*/  STG.E desc[UR36][R8.64], R3 ;  /* 0x0000000308007986 */ /* 0x0001e2000c101924 */
[----:B------:R-:W-:Y:S05]  /*5960*/  BRA `(.L_x_7529) ;  /* 0x0000000c00247947 */ /* 0x000fea0003800000 */
.L_x_7539:
[----:B------:R0:W-:Y:S01]  /*5970*/  STG.E.64 desc[UR36][R8.64], R4 ;  /* 0x0000000408007986 */ /* 0x0001e2000c101b24 */
[----:B------:R-:W-:Y:S01]  /*5980*/  IMAD.MOV.U32 R23, RZ, RZ, R22 ;  /* 0x000000ffff177224 */ /* 0x000fe200078e0016 */
[----:B------:R-:W-:Y:S06]  /*5990*/  BRA `(.L_x_7529) ;  /* 0x0000000c00187947 */ /* 0x000fec0003800000 */
.L_x_7530:
        /* <DEDUP_REMOVED lines=8> */
[----:B------:R-:W-:Y:S01]  /*5a20*/  DSETP.NEU.AND P0, PT, R4, RZ, PT ;  /* 0x000000ff0400722a */ /* 0x000fe20003f0d000 */
[----:B------:R-:W-:-:S05]  /*5a30*/  IMAD.MOV.U32 R23, RZ, RZ, R22 ;  /* 0x000000ffff177224 */ /* 0x000fca00078e0016 */
[----:B------:R-:W-:-:S05]  /*5a40*/  SEL R3, RZ, 0x1, !P0 ;  /* 0x00000001ff037807 */ /* 0x000fca0004000000 */
[----:B------:R0:W-:Y:S01]  /*5a50*/  STG.E.U8 desc[UR36][R8.64], R3 ;  /* 0x0000000308007986 */ /* 0x0001e2000c101124 */
[----:B------:R-:W-:Y:S05]  /*5a60*/  BRA `(.L_x_7529) ;  /* 0x0000000800e47947 */ /* 0x000fea0003800000 */
.L_x_7543:
[----:B------:R-:W-:Y:S01]  /*5a70*/  CS2R R6, SRZ ;  /* 0x0000000000067805 */ /* 0x000fe2000001ff00 */
[----:B------:R-:W-:-:S04]  /*5a80*/  IMAD.MOV.U32 R23, RZ, RZ, R22 ;  /* 0x000000ffff177224 */ /* 0x000fc800078e0016 */
[----:B------:R0:W-:Y:S01]  /*5a90*/  STG.E.128 desc[UR36][R8.64], R4 ;  /* 0x0000000408007986 */ /* 0x0001e2000c101d24 */
[----:B------:R-:W-:Y:S05]  /*5aa0*/  BRA `(.L_x_7529) ;  /* 0x0000000800d47947 */ /* 0x000fea0003800000 */
.L_x_7542:
        /* <DEDUP_REMOVED lines=23> */
.L_x_7547:
[----:B------:R-:W-:Y:S05]  /*5c20*/  BSYNC.RECONVERGENT B0 ;  /* 0x0000000000007941 */ /* 0x000fea0003800200 */
.L_x_7546:
[----:B------:R-:W-:Y:S01]  /*5c30*/  LOP3.LUT R7, R0, 0x80, R7, 0xf8, !PT ;  /* 0x0000008000077812 */ /* 0x000fe200078ef807 */
[----:B------:R-:W-:-:S04]  /*5c40*/  IMAD.MOV.U32 R23, RZ, RZ, R22 ;  /* 0x000000ffff177224 */ /* 0x000fc800078e0016 */
[----:B------:R0:W-:Y:S01]  /*5c50*/  STG.E.U8 desc[UR36][R8.64], R7 ;  /* 0x0000000708007986 */ /* 0x0001e2000c101124 */
[----:B------:R-:W-:Y:S05]  /*5c60*/  BRA `(.L_x_7529) ;  /* 0x0000000800647947 */ /* 0x000fea0003800000 */
.L_x_7545:
        /* <DEDUP_REMOVED lines=19> */
.L_x_7549:
[----:B------:R-:W-:Y:S05]  /*5da0*/  BSYNC.RECONVERGENT B0 ;  /* 0x0000000000007941 */ /* 0x000fea0003800200 */
.L_x_7548:
[----:B------:R-:W-:Y:S01]  /*5db0*/  LOP3.LUT R7, R0, 0x80, R7, 0xf8, !PT ;  /* 0x0000008000077812 */ /* 0x000fe200078ef807 */
[----:B------:R-:W-:-:S04]  /*5dc0*/  IMAD.MOV.U32 R23, RZ, RZ, R22 ;  /* 0x000000ffff177224 */ /* 0x000fc800078e0016 */
[----:B------:R0:W-:Y:S01]  /*5dd0*/  STG.E.U8 desc[UR36][R8.64], R7 ;  /* 0x0000000708007986 */ /* 0x0001e2000c101124 */
[----:B------:R-:W-:Y:S05]  /*5de0*/  BRA `(.L_x_7529) ;  /* 0x0000000800047947 */ /* 0x000fea0003800000 */
.L_x_7544:
[----:B------:R-:W-:Y:S01]  /*5df0*/  UMOV UR4, 0xf0000000 ;  /* 0xf000000000047882 */ /* 0x000fe20000000000 */
[----:B------:R-:W-:Y:S01]  /*5e00*/  UMOV UR5, 0x380fffff ;  /* 0x380fffff00057882 */ /* 0x000fe20000000000 */
[----:B------:R-:W0:Y:S01]  /*5e10*/  F2F.F32.F64 R0, R4 ;  /* 0x0000000400007310 */ /* 0x000e220000301000 */
[----:B------:R-:W-:Y:S01]  /*5e20*/  DSETP.GEU.AND P0, PT, |R4|, UR4, PT ;  /* 0x0000000404007e2a */ /* 0x000fe2000bf0e200 */
[----:B------:R-:W-:-:S13]  /*5e30*/  IMAD.MOV.U32 R23, RZ, RZ, R22 ;  /* 0x000000ffff177224 */ /* 0x000fda00078e0016 */
[----:B0-----:R-:W-:-:S05]  /*5e40*/  @!P0 FMUL R0, R0, 1.175494350822287508e-38 ;  /* 0x0080000000008820 */ /* 0x001fca0000400000 */
[----:B------:R-:W-:-:S05]  /*5e50*/  F2FP.BF16.F32.PACK_AB R0, RZ, R0 ;  /* 0x00000000ff00723e */ /* 0x000fca00000010ff */
[----:B------:R0:W-:Y:S01]  /*5e60*/  STG.E.U16 desc[UR36][R8.64], R0 ;  /* 0x0000000008007986 */ /* 0x0001e2000c101524 */
[----:B------:R-:W-:Y:S05]  /*5e70*/  BRA `(.L_x_7529) ;  /* 0x0000000400e07947 */ /* 0x000fea0003800000 */
.L_x_7541:
        /* <DEDUP_REMOVED lines=8> */
[----:B------:R-:W0:Y:S01]  /*5f00*/  F2I.U32.F64.TRUNC R5, R4 ;  /* 0x0000000400057311 */ /* 0x000e22000030d000 */
[----:B------:R-:W-:Y:S01]  /*5f10*/  IMAD.MOV.U32 R23, RZ, RZ, R22 ;  /* 0x000000ffff177224 */ /* 0x000fe200078e0016 */
[----:B0-----:R0:W-:Y:S01]  /*5f20*/  STG.E.U16 desc[UR36][R8.64], R5 ;  /* 0x0000000508007986 */ /* 0x0011e2000c101524 */
[----:B------:R-:W-:Y:S05]  /*5f30*/  BRA `(.L_x_7529) ;  /* 0x0000000400b07947 */ /* 0x000fea0003800000 */
.L_x_7552:
        /* <DEDUP_REMOVED lines=17> */
.L_x_7555:
[----:B------:R-:W-:-:S04]  /*6050*/  SHF.R.U32.HI R0, RZ, 0x14, R7 ;  /* 0x00000014ff007819 */ /* 0x000fc80000011607 */
[----:B------:R-:W-:-:S04]  /*6060*/  LOP3.LUT R0, R0, 0x1, RZ, 0xc0, !PT ;  /* 0x0000000100007812 */ /* 0x000fc800078ec0ff */
[----:B------:R-:W-:-:S04]  /*6070*/  IADD3 R0, PT, PT, R7, 0x487ffff, R0 ;  /* 0x0487ffff07007810 */ /* 0x000fc80007ffe000 */
[----:B------:R-:W-:-:S04]  /*6080*/  SHF.R.U32.HI R0, RZ, 0x14, R0 ;  /* 0x00000014ff007819 */ /* 0x000fc80000011600 */
[----:B------:R-:W-:-:S07]  /*6090*/  LOP3.LUT R3, R0, 0xff, RZ, 0xc0, !PT ;  /* 0x000000ff00037812 */ /* 0x000fce00078ec0ff */
.L_x_7556:
[----:B------:R-:W-:-:S04]  /*60a0*/  SHF.R.U32.HI R0, RZ, 0x18, R7 ;  /* 0x00000018ff007819 */ /* 0x000fc80000011607 */
[----:B------:R-:W-:-:S07]  /*60b0*/  LOP3.LUT R0, R3, 0x80, R0, 0xf8, !PT ;  /* 0x0000008003007812 */ /* 0x000fce00078ef800 */
.L_x_7554:
[----:B------:R-:W-:Y:S05]  /*60c0*/  BSYNC.RECONVERGENT B0 ;  /* 0x0000000000007941 */ /* 0x000fea0003800200 */
.L_x_7553:
[----:B------:R0:W-:Y:S01]  /*60d0*/  STG.E.U8 desc[UR36][R8.64], R0 ;  /* 0x0000000008007986 */ /* 0x0001e2000c101124 */
[----:B------:R-:W-:Y:S01]  /*60e0*/  IMAD.MOV.U32 R23, RZ, RZ, R22 ;  /* 0x000000ffff177224 */ /* 0x000fe200078e0016 */
[----:B------:R-:W-:Y:S06]  /*60f0*/  BRA `(.L_x_7529) ;  /* 0x0000000400407947 */ /* 0x000fec0003800000 */
.L_x_7551:
        /* <DEDUP_REMOVED lines=17> */
.L_x_7559:
[----:B------:R-:W-:-:S04]  /*6210*/  SHF.R.U32.HI R0, RZ, 0x15, R7 ;  /* 0x00000015ff007819 */ /* 0x000fc80000011607 */
[----:B------:R-:W-:-:S04]  /*6220*/  LOP3.LUT R0, R0, 0x1, RZ, 0xc0, !PT ;  /* 0x0000000100007812 */ /* 0x000fc800078ec0ff */
[----:B------:R-:W-:-:S04]  /*6230*/  IADD3 R0, PT, PT, R7, 0x88fffff, R0 ;  /* 0x088fffff07007810 */ /* 0x000fc80007ffe000 */
[----:B------:R-:W-:-:S04]  /*6240*/  SHF.R.U32.HI R0, RZ, 0x15, R0 ;  /* 0x00000015ff007819 */ /* 0x000fc80000011600 */
[----:B------:R-:W-:-:S07]  /*6250*/  LOP3.LUT R3, R0, 0xff, RZ, 0xc0, !PT ;  /* 0x000000ff00037812 */ /* 0x000fce00078ec0ff */
.L_x_7560:
[----:B------:R-:W-:-:S04]  /*6260*/  SHF.R.U32.HI R0, RZ, 0x18, R7 ;  /* 0x00000018ff007819 */ /* 0x000fc80000011607 */
[----:B------:R-:W-:-:S07]  /*6270*/  LOP3.LUT R0, R3, 0x80, R0, 0xf8, !PT ;  /* 0x0000008003007812 */ /* 0x000fce00078ef800 */
.L_x_7558:
[----:B------:R-:W-:Y:S05]  /*6280*/  BSYNC.RECONVERGENT B0 ;  /* 0x0000000000007941 */ /* 0x000fea0003800200 */
.L_x_7557:
[----:B------:R0:W-:Y:S01]  /*6290*/  STG.E.U8 desc[UR36][R8.64], R0 ;  /* 0x0000000008007986 */ /* 0x0001e2000c101124 */
[----:B------:R-:W-:Y:S01]  /*62a0*/  IMAD.MOV.U32 R23, RZ, RZ, R22 ;  /* 0x000000ffff177224 */ /* 0x000fe200078e0016 */
[----:B------:R-:W-:Y:S06]  /*62b0*/  BRA `(.L_x_7529) ;  /* 0x0000000000d07947 */ /* 0x000fec0003800000 */
.L_x_7550:
[----:B------:R-:W-:-:S13]  /*62c0*/  ISETP.NE.AND P0, PT, R0, 0x1c, PT ;  /* 0x0000001c0000780c */ /* 0x000fda0003f05270 */
[----:B------:R-:W-:Y:S05]  /*62d0*/  @!P0 BRA `(.L_x_7561) ;  /* 0x0000000000bc8947 */ /* 0x000fea0003800000 */
[----:B------:R-:W-:-:S13]  /*62e0*/  ISETP.NE.AND P0, PT, R0, 0x1d, PT ;  /* 0x0000001d0000780c */ /* 0x000fda0003f05270 */
[----:B------:R-:W-:Y:S05]  /*62f0*/  @!P0 BRA `(.L_x_7562) ;  /* 0x0000000000a48947 */ /* 0x000fea0003800000 */
[----:B------:R-:W-:-:S13]  /*6300*/  ISETP.NE.AND P0, PT, R0, 0x2c, PT ;  /* 0x0000002c0000780c */ /* 0x000fda0003f05270 */
[----:B------:R-:W-:Y:S05]  /*6310*/  @!P0 BRA `(.L_x_7563) ;  /* 0x0000000000488947 */ /* 0x000fea0003800000 */
.L_x_7534:
        /* <DEDUP_REMOVED lines=16> */
.L_x_7564:
[----:B------:R-:W-:Y:S01]  /*6420*/  IMAD.MOV.U32 R23, RZ, RZ, R22 ;  /* 0x000000ffff177224 */ /* 0x000fe200078e0016 */
[----:B------:R-:W-:Y:S06]  /*6430*/  BRA `(.L_x_7529) ;  /* 0x0000000000707947 */ /* 0x000fec0003800000 */
.L_x_7563:
[----:B------:R-:W-:Y:S01]  /*6440*/  UMOV UR4, 0xf0000000 ;  /* 0xf000000000047882 */ /* 0x000fe20000000000 */
[----:B------:R-:W-:Y:S01]  /*6450*/  UMOV UR5, 0x380fffff ;  /* 0x380fffff00057882 */ /* 0x000fe20000000000 */
[----:B------:R-:W0:Y:S01]  /*6460*/  F2F.F32.F64 R10, R4 ;  /* 0x00000004000a7310 */ /* 0x000e220000301000 */
[----:B------:R-:W-:Y:S01]  /*6470*/  DSETP.GEU.AND P0, PT, |R4|, UR4, PT ;  /* 0x0000000404007e2a */ /* 0x000fe2000bf0e200 */
[----:B------:R-:W-:-:S13]  /*6480*/  IMAD.MOV.U32 R23, RZ, RZ, R22 ;  /* 0x000000ffff177224 */ /* 0x000fda00078e0016 */
        /* <DEDUP_REMOVED lines=16> */
.L_x_7562:
[----:B------:R-:W0:Y:S01]  /*6590*/  F2I.U64.F64.TRUNC R4, R4 ;  /* 0x0000000400047311 */ /* 0x000e22000030d800 */
[----:B------:R-:W-:Y:S01]  /*65a0*/  IMAD.MOV.U32 R23, RZ, RZ, R22 ;  /* 0x000000ffff177224 */ /* 0x000fe200078e0016 */
[----:B0-----:R0:W-:Y:S01]  /*65b0*/  STG.E.64 desc[UR36][R8.64], R4 ;  /* 0x0000000408007986 */ /* 0x0011e2000c101b24 */
[----:B------:R-:W-:Y:S05]  /*65c0*/  BRA `(.L_x_7529) ;  /* 0x00000000000c7947 */ /* 0x000fea0003800000 */
.L_x_7561:
[----:B------:R-:W0:Y:S01]  /*65d0*/  F2I.U32.F64.TRUNC R5, R4 ;  /* 0x0000000400057311 */ /* 0x000e22000030d000 */
[----:B------:R-:W-:Y:S01]  /*65e0*/  IMAD.MOV.U32 R23, RZ, RZ, R22 ;  /* 0x000000ffff177224 */ /* 0x000fe200078e0016 */
[----:B0-----:R0:W-:Y:S06]  /*65f0*/  STG.E desc[UR36][R8.64], R5 ;  /* 0x0000000508007986 */ /* 0x0011ec000c101924 */
.L_x_7529:
[----:B------:R-:W-:Y:S05]  /*6600*/  BSYNC.RECONVERGENT B6 ;  /* 0x0000000000067941 */ /* 0x000fea0003800200 */
.L_x_7528:
[----:B------:R-:W-:Y:S01]  /*6610*/  ISETP.GE.AND P0, PT, R23, R19, PT ;  /* 0x000000131700720c */ /* 0x000fe20003f06270 */
[----:B------:R-:W-:-:S12]  /*6620*/  BSSY.RECONVERGENT B6, `(.L_x_7565) ;  /* 0x0000228000067945 */ /* 0x000fd80003800200 */
[----:B------:R-:W-:Y:S05]  /*6630*/  @P0 BRA `(.L_x_7566) ;  /* 0x0000002000980947 */ /* 0x000fea0003800000 */
[----:B------:R-:W2:Y:S01]  /*6640*/  LDCU UR4, c[0x0][0x3c8] ;  /* 0x00007900ff0477ac */ /* 0x000ea20008000800 */
[----:B01----:R-:W0:Y:S01]  /*6650*/  LDC.64 R4, c[0x0][0x3a8] ;  /* 0x0000ea00ff047b82 */ /* 0x003e220000000a00 */
[----:B------:R-:W-:Y:S01]  /*6660*/  IMAD R0, R18, 0x200, R23 ;  /* 0x0000020012007824 */ /* 0x000fe200078e0217 */
[----:B------:R-:W-:-:S03]  /*6670*/  PRMT R6, R2, 0x9910, RZ ;  /* 0x0000991002067816 */ /* 0x000fc600000000ff */
        /* <DEDUP_REMOVED lines=14> */
[----:B---3-5:R-:W0:Y:S02]  /*6760*/  F2I.F64.TRUNC R29, R28 ;  /* 0x0000001c001d7311 */ /* 0x028e24000030d100 */
[----:B0-----:R0:W-:Y:S01]  /*6770*/  STG.E.U8 desc[UR36][R4.64], R29 ;  /* 0x0000001d04007986 */ /* 0x0011e2000c101124 */
[----:B------:R-:W-:Y:S05]  /*6780*/  BRA `(.L_x_7572) ;  /* 0x0000000c00f07947 */ /* 0x000fea0003800000 */
.L_x_7570:
[----:B---3-5:R-:W0:Y:S02]  /*6790*/  F2I.S64.F64.TRUNC R28, R28 ;  /* 0x0000001c001c7311 */ /* 0x028e24000030d900 */
[----:B0-----:R-:W-:-:S05]  /*67a0*/  IMAD.MOV.U32 R3, RZ, RZ, R28 ;  /* 0x000000ffff037224 */ /* 0x001fca00078e001c */
[----:B------:R0:W-:Y:S01]  /*67b0*/  STG.E.U8 desc[UR36][R4.64], R3 ;  /* 0x0000000304007986 */ /* 0x0001e2000c101124 */
[----:B------:R-:W-:Y:S05]  /*67c0*/  BRA `(.L_x_7572) ;  /* 0x0000000c00e07947 */ /* 0x000fea0003800000 */
.L_x_7569:
[----:B------:R-:W-:-:S13]  /*67d0*/  ISETP.NE.AND P0, PT, R0, 0x2, PT ;  /* 0x000000020000780c */ /* 0x000fda0003f05270 */
[----:B------:R-:W-:Y:S05]  /*67e0*/  @!P0 BRA `(.L_x_7573) ;  /* 0x0000000000288947 */ /* 0x000fea0003800000 */
[----:B------:R-:W-:-:S13]  /*67f0*/  ISETP.NE.AND P0, PT, R0, 0x3, PT ;  /* 0x000000030000780c */ /* 0x000fda0003f05270 */
[----:B------:R-:W-:Y:S05]  /*6800*/  @!P0 BRA `(.L_x_7574) ;  /* 0x0000000000148947 */ /* 0x000fea0003800000 */
[----:B------:R-:W-:-:S13]  /*6810*/  ISETP.NE.AND P0, PT, R0, 0x4, PT ;  /* 0x000000040000780c */ /* 0x000fda0003f05270 */
[----:B------:R-:W-:Y:S05]  /*6820*/  @P0 BRA `(.L_x_7571) ;  /* 0x0000000800b40947 */ /* 0x000fea0003800000 */
[----:B---3-5:R-:W0:Y:S02]  /*6830*/  F2I.S64.F64.TRUNC R28, R28 ;  /* 0x0000001c001c7311 */ /* 0x028e24000030d900 */
[----:B0-----:R0:W-:Y:S01]  /*6840*/  STG.E.64 desc[UR36][R4.64], R28 ;  /* 0x0000001c04007986 */ /* 0x0011e2000c101b24 */
[----:B------:R-:W-:Y:S05]  /*6850*/  BRA `(.L_x_7572) ;  /* 0x0000000c00bc7947 */ /* 0x000fea0003800000 */
.L_x_7574:
[----:B---3-5:R-:W0:Y:S02]  /*6860*/  F2I.F64.TRUNC R29, R28 ;  /* 0x0000001c001d7311 */ /* 0x028e24000030d100 */
[----:B0-----:R0:W-:Y:S01]  /*6870*/  STG.E desc[UR36][R4.64], R29 ;  /* 0x0000001d04007986 */ /* 0x0011e2000c101924 */
[----:B------:R-:W-:Y:S05]  /*6880*/  BRA `(.L_x_7572) ;  /* 0x0000000c00b07947 */ /* 0x000fea0003800000 */
.L_x_7573:
[----:B---3-5:R-:W0:Y:S02]  /*6890*/  F2I.F64.TRUNC R29, R28 ;  /* 0x0000001c001d7311 */ /* 0x028e24000030d100 */
[----:B0-----:R0:W-:Y:S01]  /*68a0*/  STG.E.U16 desc[UR36][R4.64], R29 ;  /* 0x0000001d04007986 */ /* 0x0011e2000c101524 */
[----:B------:R-:W-:Y:S05]  /*68b0*/  BRA `(.L_x_7572) ;  /* 0x0000000c00a47947 */ /* 0x000fea0003800000 */
.L_x_7568:
        /* <DEDUP_REMOVED lines=8> */
[----:B---3-5:R-:W0:Y:S01]  /*6940*/  F2F.F32.F64 R3, R28 ;  /* 0x0000001c00037310 */ /* 0x028e220000301000 */
[----:B------:R-:W-:-:S14]  /*6950*/  DSETP.GEU.AND P0, PT, |R28|, UR4, PT ;  /* 0x000000041c007e2a */ /* 0x000fdc000bf0e200 */
[----:B0-----:R-:W-:-:S05]  /*6960*/  @!P0 FMUL R3, R3, 1.175494350822287508e-38 ;  /* 0x0080000003038820 */ /* 0x001fca0000400000 */
[----:B------:R0:W-:Y:S01]  /*6970*/  STG.E desc[UR36][R4.64], R3 ;  /* 0x0000000304007986 */ /* 0x0001e2000c101924 */
[----:B------:R-:W-:Y:S05]  /*6980*/  BRA `(.L_x_7572) ;  /* 0x0000000c00707947 */ /* 0x000fea0003800000 */
.L_x_7576:
[----:B------:R-:W-:Y:S01]  /*6990*/  UMOV UR4, 0xf0000000 ;  /* 0xf000000000047882 */ /* 0x000fe20000000000 */
[----:B------:R-:W-:Y:S01]  /*69a0*/  UMOV UR5, 0x380fffff ;  /* 0x380fffff00057882 */ /* 0x000fe20000000000 */
[----:B---3-5:R-:W0:Y:S01]  /*69b0*/  F2F.F32.F64 R0, R28 ;  /* 0x0000001c00007310 */ /* 0x028e220000301000 */
[----:B------:R-:W-:-:S14]  /*69c0*/  DSETP.GEU.AND P0, PT, |R28|, UR4, PT ;  /* 0x000000041c007e2a */ /* 0x000fdc000bf0e200 */
[----:B0-----:R-:W-:-:S05]  /*69d0*/  @!P0 FMUL R0, R0, 1.175494350822287508e-38 ;  /* 0x0080000000008820 */ /* 0x001fca0000400000 */
[----:B------:R-:W-:-:S05]  /*69e0*/  F2FP.F16.F32.PACK_AB R0, RZ, R0 ;  /* 0x00000000ff00723e */ /* 0x000fca00000000ff */
[----:B------:R0:W-:Y:S01]  /*69f0*/  STG.E.U16 desc[UR36][R4.64], R0 ;  /* 0x0000000004007986 */ /* 0x0001e2000c101524 */
[----:B------:R-:W-:Y:S05]  /*6a00*/  BRA `(.L_x_7572) ;  /* 0x0000000c00507947 */ /* 0x000fea0003800000 */
.L_x_7575:
        /* <DEDUP_REMOVED lines=8> */
[----:B---3-5:R-:W0:Y:S01]  /*6a90*/  F2F.F32.F64 R6, R28 ;  /* 0x0000001c00067310 */ /* 0x028e220000301000 */
[----:B------:R-:W-:Y:S01]  /*6aa0*/  DSETP.GEU.AND P0, PT, |R28|, UR4, PT ;  /* 0x000000041c007e2a */ /* 0x000fe2000bf0e200 */
[----:B------:R-:W-:-:S13]  /*6ab0*/  IMAD.MOV.U32 R7, RZ, RZ, RZ ;  /* 0x000000ffff077224 */ /* 0x000fda00078e00ff */
[----:B0-----:R-:W-:-:S05]  /*6ac0*/  @!P0 FMUL R6, R6, 1.175494350822287508e-38 ;  /* 0x0080000006068820 */ /* 0x001fca0000400000 */
[----:B------:R0:W-:Y:S01]  /*6ad0*/  STG.E.64 desc[UR36][R4.64], R6 ;  /* 0x0000000604007986 */ /* 0x0001e2000c101b24 */
[----:B------:R-:W-:Y:S05]  /*6ae0*/  BRA `(.L_x_7572) ;  /* 0x0000000c00187947 */ /* 0x000fea0003800000 */
.L_x_7578:
[----:B------:R-:W-:Y:S01]  /*6af0*/  UMOV UR4, 0xf0000000 ;  /* 0xf000000000047882 */ /* 0x000fe20000000000 */
[----:B------:R-:W-:Y:S01]  /*6b00*/  UMOV UR5, 0x380fffff ;  /* 0x380fffff00057882 */ /* 0x000fe20000000000 */
[----:B---3-5:R-:W0:Y:S01]  /*6b10*/  F2F.F32.F64 R0, R28 ;  /* 0x0000001c00007310 */ /* 0x028e220000301000 */
[----:B------:R-:W-:-:S14]  /*6b20*/  DSETP.GEU.AND P0, PT, |R28|, UR4, PT ;  /* 0x000000041c007e2a */ /* 0x000fdc000bf0e200 */
[----:B0-----:R-:W-:-:S05]  /*6b30*/  @!P0 FMUL R0, R0, 1.175494350822287508e-38 ;  /* 0x0080000000008820 */ /* 0x001fca0000400000 */
[----:B------:R-:W-:-:S04]  /*6b40*/  F2FP.F16.F32.PACK_AB R3, RZ, R0 ;  /* 0x00000000ff03723e */ /* 0x000fc800000000ff */
[----:B------:R-:W-:-:S05]  /*6b50*/  PRMT R3, R3, 0x5410, RZ ;  /* 0x0000541003037816 */ /* 0x000fca00000000ff */
[----:B------:R0:W-:Y:S01]  /*6b60*/  STG.E desc[UR36][R4.64], R3 ;  /* 0x0000000304007986 */ /* 0x0001e2000c101924 */
[----:B------:R-:W-:Y:S05]  /*6b70*/  BRA `(.L_x_7572) ;  /* 0x0000000800f47947 */ /* 0x000fea0003800000 */
.L_x_7577:
[----:B---3-5:R0:W-:Y:S01]  /*6b80*/  STG.E.64 desc[UR36][R4.64], R28 ;  /* 0x0000001c04007986 */ /* 0x0281e2000c101b24 */
[----:B------:R-:W-:Y:S05]  /*6b90*/  BRA `(.L_x_7572) ;  /* 0x0000000800ec7947 */ /* 0x000fea0003800000 */
.L_x_7567:
        /* <DEDUP_REMOVED lines=10> */
[----:B---3-5:R-:W0:Y:S02]  /*6c40*/  F2I.U32.F64.TRUNC R29, R28 ;  /* 0x0000001c001d7311 */ /* 0x028e24000030d000 */
[----:B0-----:R0:W-:Y:S01]  /*6c50*/  STG.E.U16 desc[UR36][R4.64], R29 ;  /* 0x0000001d04007986 */ /* 0x0011e2000c101524 */
[----:B------:R-:W-:Y:S05]  /*6c60*/  BRA `(.L_x_7572) ;  /* 0x0000000800b87947 */ /* 0x000fea0003800000 */
.L_x_7582:
[----:B------:R-:W-:Y:S01]  /*6c70*/  UMOV UR4, 0xf0000000 ;  /* 0xf000000000047882 */ /* 0x000fe20000000000 */
[----:B------:R-:W-:Y:S01]  /*6c80*/  UMOV UR5, 0x380fffff ;  /* 0x380fffff00057882 */ /* 0x000fe20000000000 */
[----:B---3-5:R-:W0:Y:S01]  /*6c90*/  F2F.F32.F64 R7, R28 ;  /* 0x0000001c00077310 */ /* 0x028e220000301000 */
        /* <DEDUP_REMOVED lines=19> */
.L_x_7585:
[----:B------:R-:W-:-:S04]  /*6dd0*/  SHF.R.U32.HI R3, RZ, 0x18, R7 ;  /* 0x00000018ff037819 */ /* 0x000fc80000011607 */
[----:B------:R-:W-:-:S07]  /*6de0*/  LOP3.LUT R0, R0, 0x80, R3, 0xf8, !PT ;  /* 0x0000008000007812 */ /* 0x000fce00078ef803 */
.L_x_7584:
[----:B------:R-:W-:Y:S05]  /*6df0*/  BSYNC.RECONVERGENT B0 ;  /* 0x0000000000007941 */ /* 0x000fea0003800200 */
.L_x_7583:
[----:B------:R0:W-:Y:S01]  /*6e00*/  STG.E.U8 desc[UR36][R4.64], R0 ;  /* 0x0000000004007986 */ /* 0x0001e2000c101124 */
[----:B------:R-:W-:Y:S05]  /*6e10*/  BRA `(.L_x_7572) ;  /* 0x00000008004c7947 */ /* 0x000fea0003800000 */
.L_x_7581:
        /* <DEDUP_REMOVED lines=22> */
.L_x_7588:
[----:B------:R-:W-:-:S04]  /*6f80*/  SHF.R.U32.HI R3, RZ, 0x18, R7 ;  /* 0x00000018ff037819 */ /* 0x000fc80000011607 */
[----:B------:R-:W-:-:S07]  /*6f90*/  LOP3.LUT R0, R0, 0x80, R3, 0xf8, !PT ;  /* 0x0000008000007812 */ /* 0x000fce00078ef803 */
.L_x_7587:
[----:B------:R-:W-:Y:S05]  /*6fa0*/  BSYNC.RECONVERGENT B0 ;  /* 0x0000000000007941 */ /* 0x000fea0003800200 */
.L_x_7586:
[----:B------:R0:W-:Y:S01]  /*6fb0*/  STG.E.U8 desc[UR36][R4.64], R0 ;  /* 0x0000000004007986 */ /* 0x0001e2000c101124 */
[----:B------:R-:W-:Y:S05]  /*6fc0*/  BRA `(.L_x_7572) ;  /* 0x0000000400e07947 */ /* 0x000fea0003800000 */
.L_x_7580:
        /* <DEDUP_REMOVED lines=26> */
.L_x_7590:
[----:B---3-5:R-:W0:Y:S02]  /*7170*/  F2I.U64.F64.TRUNC R28, R28 ;  /* 0x0000001c001c7311 */ /* 0x028e24000030d800 */
[----:B0-----:R0:W-:Y:S01]  /*7180*/  STG.E.64 desc[UR36][R4.64], R28 ;  /* 0x0000001c04007986 */ /* 0x0011e2000c101b24 */
[----:B------:R-:W-:Y:S05]  /*7190*/  BRA `(.L_x_7572) ;  /* 0x00000004006c7947 */ /* 0x000fea0003800000 */
.L_x_7589:
[----:B---3-5:R-:W0:Y:S02]  /*71a0*/  F2I.U32.F64.TRUNC R29, R28 ;  /* 0x0000001c001d7311 */ /* 0x028e24000030d000 */
[----:B0-----:R0:W-:Y:S01]  /*71b0*/  STG.E desc[UR36][R4.64], R29 ;  /* 0x0000001d04007986 */ /* 0x0011e2000c101924 */
[----:B------:R-:W-:Y:S05]  /*71c0*/  BRA `(.L_x_7572) ;  /* 0x0000000400607947 */ /* 0x000fea0003800000 */
.L_x_7579:
[----:B------:R-:W-:-:S13]  /*71d0*/  ISETP.GT.AND P0, PT, R0, 0xe, PT ;  /* 0x0000000e0000780c */ /* 0x000fda0003f04270 */
[----:B------:R-:W-:Y:S05]  /*71e0*/  @P0 BRA `(.L_x_7591) ;  /* 0x00000000002c0947 */ /* 0x000fea0003800000 */
[----:B------:R-:W-:-:S13]  /*71f0*/  ISETP.NE.AND P0, PT, R0, 0xa, PT ;  /* 0x0000000a0000780c */ /* 0x000fda0003f05270 */
[----:B------:R-:W-:Y:S05]  /*7200*/  @!P0 BRA `(.L_x_7592) ;  /* 0x0000000000188947 */ /* 0x000fea0003800000 */
[----:B------:R-:W-:-:S13]  /*7210*/  ISETP.NE.AND P0, PT, R0, 0xb, PT ;  /* 0x0000000b0000780c */ /* 0x000fda0003f05270 */
[----:B------:R-:W-:Y:S05]  /*7220*/  @P0 BRA `(.L_x_7571) ;  /* 0x0000000000340947 */ /* 0x000fea0003800000 */
[----:B---3-5:R-:W-:-:S06]  /*7230*/  DSETP.NEU.AND P0, PT, R28, RZ, PT ;  /* 0x000000ff1c00722a */ /* 0x028fcc0003f0d000 */
[----:B------:R-:W-:-:S05]  /*7240*/  SEL R3, RZ, 0x1, !P0 ;  /* 0x00000001ff037807 */ /* 0x000fca0004000000 */
[----:B------:R1:W-:Y:S01]  /*7250*/  STG.E.U8 desc[UR36][R4.64], R3 ;  /* 0x0000000304007986 */ /* 0x0003e2000c101124 */
[----:B------:R-:W-:Y:S05]  /*7260*/  BRA `(.L_x_7572) ;  /* 0x0000000400387947 */ /* 0x000fea0003800000 */
.L_x_7592:
[----:B------:R-:W-:-:S05]  /*7270*/  CS2R R30, SRZ ;  /* 0x00000000001e7805 */ /* 0x000fca000001ff00 */
[----:B---3-5:R0:W-:Y:S01]  /*7280*/  STG.E.128 desc[UR36][R4.64], R28 ;  /* 0x0000001c04007986 */ /* 0x0281e2000c101d24 */
[----:B------:R-:W-:Y:S05]  /*7290*/  BRA `(.L_x_7572) ;  /* 0x00000004002c7947 */ /* 0x000fea0003800000 */
.L_x_7591:
[----:B------:R-:W-:-:S13]  /*72a0*/  ISETP.NE.AND P0, PT, R0, 0xf, PT ;  /* 0x0000000f0000780c */ /* 0x000fda0003f05270 */
[----:B------:R-:W-:Y:S05]  /*72b0*/  @!P0 BRA `(.L_x_7593) ;  /* 0x0000000400088947 */ /* 0x000fea0003800000 */
[----:B------:R-:W-:-:S13]  /*72c0*/  ISETP.NE.AND P0, PT, R0, 0x17, PT ;  /* 0x000000170000780c */ /* 0x000fda0003f05270 */
[----:B------:R-:W-:Y:S05]  /*72d0*/  @!P0 BRA `(.L_x_7594) ;  /* 0x0000000000a08947 */ /* 0x000fea0003800000 */
[----:B------:R-:W-:-:S13]  /*72e0*/  ISETP.NE.AND P0, PT, R0, 0x18, PT ;  /* 0x000000180000780c */ /* 0x000fda0003f05270 */
[----:B------:R-:W-:Y:S05]  /*72f0*/  @!P0 BRA `(.L_x_7595) ;  /* 0x0000000000448947 */ /* 0x000fea0003800000 */
.L_x_7571:
        /* <DEDUP_REMOVED lines=16> */
.L_x_7596:
[----:B------:R-:W-:Y:S05]  /*7400*/  BRA `(.L_x_7572) ;  /* 0x0000000000d07947 */ /* 0x000fea0003800000 */
.L_x_7595:
[----:B------:R-:W-:Y:S01]  /*7410*/  UMOV UR4, 0xf0000000 ;  /* 0xf000000000047882 */ /* 0x000fe20000000000 */
[----:B------:R-:W-:Y:S01]  /*7420*/  UMOV UR5, 0x380fffff ;  /* 0x380fffff00057882 */ /* 0x000fe20000000000 */
[----:B---3-5:R-:W0:Y:S01]  /*7430*/  F2F.F32.F64 R7, R28 ;  /* 0x0000001c00077310 */ /* 0x028e220000301000 */
        /* <DEDUP_REMOVED lines=14> */
.L_x_7598:
[----:B------:R-:W-:Y:S05]  /*7520*/  BSYNC.RECONVERGENT B0 ;  /* 0x0000000000007941 */ /* 0x000fea0003800200 */
.L_x_7597:
[----:B------:R-:W-:-:S05]  /*7530*/  LOP3.LUT R3, R0, 0x80, R3, 0xf8, !PT ;  /* 0x0000008000037812 */ /* 0x000fca00078ef803 */
[----:B------:R3:W-:Y:S01]  /*7540*/  STG.E.U8 desc[UR36][R4.64], R3 ;  /* 0x0000000304007986 */ /* 0x0007e2000c101124 */
[----:B------:R-:W-:Y:S05]  /*7550*/  BRA `(.L_x_7572) ;  /* 0x00000000007c7947 */ /* 0x000fea0003800000 */
.L_x_7594:
[----:B------:R-:W-:Y:S01]  /*7560*/  UMOV UR4, 0xf0000000 ;  /* 0xf000000000047882 */ /* 0x000fe20000000000 */
[----:B------:R-:W-:Y:S01]  /*7570*/  UMOV UR5, 0x380fffff ;  /* 0x380fffff00057882 */ /* 0x000fe20000000000 */
[----:B---3-5:R-:W0:Y:S01]  /*7580*/  F2F.F32.F64 R7, R28 ;  /* 0x0000001c00077310 */ /* 0x028e220000301000 */
        /* <DEDUP_REMOVED lines=13> */
.L_x_7600:
[----:B------:R-:W-:Y:S01]  /*7660*/  IMAD.MOV.U32 R0, RZ, RZ, 0x7f ;  /* 0x0000007fff007424 */ /* 0x000fe200078e00ff */
[----:B------:R-:W-:-:S04]  /*7670*/  ISETP.GT.U32.AND P0, PT, R3, 0x7f800000, PT ;  /* 0x7f8000000300780c */ /* 0x000fc80003f04070 */
[----:B------:R-:W-:-:S09]  /*7680*/  SEL R0, R0, 0x7c, P0 ;  /* 0x0000007c00007807 */ /* 0x000fd20000000000 */
.L_x_7601:
[----:B------:R-:W-:Y:S05]  /*7690*/  BSYNC.RECONVERGENT B0 ;  /* 0x0000000000007941 */ /* 0x000fea0003800200 */
.L_x_7599:
[----:B------:R-:W-:-:S04]  /*76a0*/  SHF.R.U32.HI R3, RZ, 0x18, R7 ;  /* 0x00000018ff037819 */ /* 0x000fc80000011607 */
[----:B------:R-:W-:-:S05]  /*76b0*/  LOP3.LUT R3, R0, 0x80, R3, 0xf8, !PT ;  /* 0x0000008000037812 */ /* 0x000fca00078ef803 */
[----:B------:R2:W-:Y:S01]  /*76c0*/  STG.E.U8 desc[UR36][R4.64], R3 ;  /* 0x0000000304007986 */ /* 0x0005e2000c101124 */
[----:B------:R-:W-:Y:S05]  /*76d0*/  BRA `(.L_x_7572) ;  /* 0x00000000001c7947 */ /* 0x000fea0003800000 */
.L_x_7593:
[----:B------:R-:W-:Y:S01]  /*76e0*/  UMOV UR4, 0xf0000000 ;  /* 0xf000000000047882 */ /* 0x000fe20000000000 */
[----:B------:R-:W-:Y:S01]  /*76f0*/  UMOV UR5, 0x380fffff ;  /* 0x380fffff00057882 */ /* 0x000fe20000000000 */
[----:B---3-5:R-:W0:Y:S01]  /*7700*/  F2F.F32.F64 R0, R28 ;  /* 0x0000001c00007310 */ /* 0x028e220000301000 */
[----:B------:R-:W-:-:S14]  /*7710*/  DSETP.GEU.AND P0, PT, |R28|, UR4, PT ;  /* 0x000000041c007e2a */ /* 0x000fdc000bf0e200 */
[----:B0-----:R-:W-:-:S05]  /*7720*/  @!P0 FMUL R0, R0, 1.175494350822287508e-38 ;  /* 0x0080000000008820 */ /* 0x001fca0000400000 */
[----:B------:R-:W-:-:S05]  /*7730*/  F2FP.BF16.F32.PACK_AB R0, RZ, R0 ;  /* 0x00000000ff00723e */ /* 0x000fca00000010ff */
[----:B------:R0:W-:Y:S02]  /*7740*/  STG.E.U16 desc[UR36][R4.64], R0 ;  /* 0x0000000004007986 */ /* 0x0001e4000c101524 */
.L_x_7572:
        /* <DEDUP_REMOVED lines=24> */
.L_x_7605:
[----:B------:R-:W0:Y:S02]  /*78d0*/  F2I.S64.F64.TRUNC R24, R24 ;  /* 0x0000001800187311 */ /* 0x000e24000030d900 */
[----:B0-----:R-:W-:-:S05]  /*78e0*/  IMAD.MOV.U32 R3, RZ, RZ, R24 ;  /* 0x000000ffff037224 */ /* 0x001fca00078e0018 */
[----:B------:R0:W-:Y:S01]  /*78f0*/  STG.E.U8 desc[UR36][R4.64], R3 ;  /* 0x0000000304007986 */ /* 0x0001e2000c101124 */
[----:B------:R-:W-:Y:S05]  /*7900*/  BRA `(.L_x_7607) ;  /* 0x0000000c00e07947 */ /* 0x000fea0003800000 */
.L_x_7604:
        /* <DEDUP_REMOVED lines=9> */
.L_x_7609:
[----:B------:R-:W0:Y:S02]  /*79a0*/  F2I.F64.TRUNC R25, R24 ;  /* 0x0000001800197311 */ /* 0x000e24000030d100 */
[----:B0-----:R2:W-:Y:S01]  /*79b0*/  STG.E desc[UR36][R4.64], R25 ;  /* 0x0000001904007986 */ /* 0x0015e2000c101924 */
[----:B------:R-:W-:Y:S05]  /*79c0*/  BRA `(.L_x_7607) ;  /* 0x0000000c00b07947 */ /* 0x000fea0003800000 */
.L_x_7608:
[----:B------:R-:W0:Y:S02]  /*79d0*/  F2I.F64.TRUNC R25, R24 ;  /* 0x0000001800197311 */ /* 0x000e24000030d100 */
[----:B0-----:R0:W-:Y:S01]  /*79e0*/  STG.E.U16 desc[UR36][R4.64], R25 ;  /* 0x0000001904007986 */ /* 0x0011e2000c101524 */
[----:B------:R-:W-:Y:S05]  /*79f0*/  BRA `(.L_x_7607) ;  /* 0x0000000c00a47947 */ /* 0x000fea0003800000 */
.L_x_7603:
        /* <DEDUP_REMOVED lines=13> */
.L_x_7611:
        /* <DEDUP_REMOVED lines=8> */
.L_x_7610:
        /* <DEDUP_REMOVED lines=14> */
.L_x_7613:
        /* <DEDUP_REMOVED lines=9> */
.L_x_7612:
[----:B------:R0:W-:Y:S01]  /*7cc0*/  STG.E.64 desc[UR36][R4.64], R24 ;  /* 0x0000001804007986 */ /* 0x0001e2000c101b24 */
[----:B------:R-:W-:Y:S05]  /*7cd0*/  BRA `(.L_x_7607) ;  /* 0x0000000800ec7947 */ /* 0x000fea0003800000 */
.L_x_7602:
        /* <DEDUP_REMOVED lines=13> */
.L_x_7617:
        /* <DEDUP_REMOVED lines=22> */
.L_x_7620:
[----:B------:R-:W-:-:S04]  /*7f10*/  SHF.R.U32.HI R3, RZ, 0x18, R7 ;  /* 0x00000018ff037819 */ /* 0x000fc80000011607 */
[----:B------:R-:W-:-:S07]  /*7f20*/  LOP3.LUT R0, R0, 0x80, R3, 0xf8, !PT ;  /* 0x0000008000007812 */ /* 0x000fce00078ef803 */
.L_x_7619:
[----:B------:R-:W-:Y:S05]  /*7f30*/  BSYNC.RECONVERGENT B0 ;  /* 0x0000000000007941 */ /* 0x000fea0003800200 */
.L_x_7618:
[----:B------:R0:W-:Y:S01]  /*7f40*/  STG.E.U8 desc[UR36][R4.64], R0 ;  /* 0x0000000004007986 */ /* 0x0001e2000c101124 */
[----:B------:R-:W-:Y:S05]  /*7f50*/  BRA `(.L_x_7607) ;  /* 0x00000008004c7947 */ /* 0x000fea0003800000 */
.L_x_7616:
        /* <DEDUP_REMOVED lines=22> */
.L_x_7623:
[----:B------:R-:W-:-:S04]  /*80c0*/  SHF.R.U32.HI R3, RZ, 0x18, R7 ;  /* 0x00000018ff037819 */ /* 0x000fc80000011607 */
[----:B------:R-:W-:-:S07]  /*80d0*/  LOP3.LUT R0, R0, 0x80, R3, 0xf8, !PT ;  /* 0x0000008000007812 */ /* 0x000fce00078ef803 */
.L_x_7622:
[----:B------:R-:W-:Y:S05]  /*80e0*/  BSYNC.RECONVERGENT B0 ;  /* 0x0000000000007941 */ /* 0x000fea0003800200 */
.L_x_7621:
[----:B------:R0:W-:Y:S01]  /*80f0*/  STG.E.U8 desc[UR36][R4.64], R0 ;  /* 0x0000000004007986 */ /* 0x0001e2000c101124 */
[----:B------:R-:W-:Y:S05]  /*8100*/  BRA `(.L_x_7607) ;  /* 0x0000000400e07947 */ /* 0x000fea0003800000 */
.L_x_7615:
        /* <DEDUP_REMOVED lines=26> */
.L_x_7625:
[----:B------:R-:W0:Y:S02]  /*82b0*/  F2I.U64.F64.TRUNC R24, R24 ;  /* 0x0000001800187311 */ /* 0x000e24000030d800 */
[----:B0-----:R0:W-:Y:S01]  /*82c0*/  STG.E.64 desc[UR36][R4.64], R24 ;  /* 0x0000001804007986 */ /* 0x0011e2000c101b24 */
[----:B------:R-:W-:Y:S05]  /*82d0*/  BRA `(.L_x_7607) ;  /* 0x00000004006c7947 */ /* 0x000fea0003800000 */
.L_x_7624:
[----:B------:R-:W0:Y:S02]  /*82e0*/  F2I.U32.F64.TRUNC R25, R24 ;  /* 0x0000001800197311 */ /* 0x000e24000030d000 */
[----:B0-----:R0:W-:Y:S01]  /*82f0*/  STG.E desc[UR36][R4.64], R25 ;  /* 0x0000001904007986 */ /* 0x0011e2000c101924 */
[----:B------:R-:W-:Y:S05]  /*8300*/  BRA `(.L_x_7607) ;  /* 0x0000000400607947 */ /* 0x000fea0003800000 */
.L_x_7614:
        /* <DEDUP_REMOVED lines=10> */
.L_x_7627:
[----:B----4-:R-:W-:-:S05]  /*83b0*/  CS2R R26, SRZ ;  /* 0x00000000001a7805 */ /* 0x010fca000001ff00 */
[----:B------:R0:W-:Y:S01]  /*83c0*/  STG.E.128 desc[UR36][R4.64], R24 ;  /* 0x0000001804007986 */ /* 0x0001e2000c101d24 */
[----:B------:R-:W-:Y:S05]  /*83d0*/  BRA `(.L_x_7607) ;  /* 0x00000004002c7947 */ /* 0x000fea0003800000 */
.L_x_7626:
[----:B------:R-:W-:-:S13]  /*83e0*/  ISETP.NE.AND P0, PT, R0, 0xf, PT ;  /* 0x0000000f0000780c */ /* 0x000fda0003f05270 */
[----:B------:R-:W-:Y:S05]  /*83f0*/  @!P0 BRA `(.L_x_7628) ;  /* 0x0000000400088947 */ /* 0x000fea0003800000 */
[----:B------:R-:W-:-:S13]  /*8400*/  ISETP.NE.AND P0, PT, R0, 0x17, PT ;  /* 0x000000170000780c */ /* 0x000fda0003f05270 */
[----:B------:R-:W-:Y:S05]  /*8410*/  @!P0 BRA `(.L_x_7629) ;  /* 0x0000000000a08947 */ /* 0x000fea0003800000 */
[----:B------:R-:W-:-:S13]  /*8420*/  ISETP.NE.AND P0, PT, R0, 0x18, PT ;  /* 0x000000180000780c */ /* 0x000fda0003f05270 */
[----:B------:R-:W-:Y:S05]  /*8430*/  @!P0 BRA `(.L_x_7630) ;  /* 0x0000000000448947 */ /* 0x000fea0003800000 */
.L_x_7606:
        /* <DEDUP_REMOVED lines=15> */
[----:B--2-4-:R-:W-:Y:S05]  /*8530*/  CALL.ABS.NOINC R14 ;  /* 0x000000000e007343 */ /* 0x014fea0003c00000 */
.L_x_7631:
[----:B------:R-:W-:Y:S05]  /*8540*/  BRA `(.L_x_7607) ;  /* 0x0000000000d07947 */ /* 0x000fea0003800000 */
.L_x_7630:
        /* <DEDUP_REMOVED lines=17> */
.L_x_7633:
[----:B------:R-:W-:Y:S05]  /*8660*/  BSYNC.RECONVERGENT B0 ;  /* 0x0000000000007941 */ /* 0x000fea0003800200 */
.L_x_7632:
[----:B------:R-:W-:-:S05]  /*8670*/  LOP3.LUT R3, R0, 0x80, R3, 0xf8, !PT ;  /* 0x0000008000037812 */ /* 0x000fca00078ef803 */
[----:B------:R0:W-:Y:S01]  /*8680*/  STG.E.U8 desc[UR36][R4.64], R3 ;  /* 0x0000000304007986 */ /* 0x0001e2000c101124 */
[----:B------:R-:W-:Y:S05]  /*8690*/  BRA `(.L_x_7607) ;  /* 0x00000000007c7947 */ /* 0x000fea0003800000 */
.L_x_7629:
        /* <DEDUP_REMOVED lines=16> */
.L_x_7635:
[----:B------:R-:W-:Y:S01]  /*87a0*/  IMAD.MOV.U32 R0, RZ, RZ, 0x7f ;  /* 0x0000007fff007424 */ /* 0x000fe200078e00ff */
[----:B------:R-:W-:-:S04]  /*87b0*/  ISETP.GT.U32.AND P0, PT, R3, 0x7f800000, PT ;  /* 0x7f8000000300780c */ /* 0x000fc80003f04070 */
[----:B------:R-:W-:-:S09]  /*87c0*/  SEL R0, R0, 0x7c, P0 ;  /* 0x0000007c00007807 */ /* 0x000fd20000000000 */
.L_x_7636:
[----:B------:R-:W-:Y:S05]  /*87d0*/  BSYNC.RECONVERGENT B0 ;  /* 0x0000000000007941 */ /* 0x000fea0003800200 */
.L_x_7634:
[----:B------:R-:W-:-:S04]  /*87e0*/  SHF.R.U32.HI R3, RZ, 0x18, R7 ;  /* 0x00000018ff037819 */ /* 0x000fc80000011607 */
[----:B------:R-:W-:-:S05]  /*87f0*/  LOP3.LUT R3, R0, 0x80, R3, 0xf8, !PT ;  /* 0x0000008000037812 */ /* 0x000fca00078ef803 */
[----:B------:R0:W-:Y:S01]  /*8800*/  STG.E.U8 desc[UR36][R4.64], R3 ;  /* 0x0000000304007986 */ /* 0x0001e2000c101124 */
[----:B------:R-:W-:Y:S05]  /*8810*/  BRA `(.L_x_7607) ;  /* 0x00000000001c7947 */ /* 0x000fea0003800000 */
.L_x_7628:
[----:B------:R-:W-:Y:S01]  /*8820*/  UMOV UR4, 0xf0000000 ;  /* 0xf000000000047882 */ /* 0x000fe20000000000 */
[----:B------:R-:W-:Y:S01]  /*8830*/  UMOV UR5, 0x380fffff ;  /* 0x380fffff00057882 */ /* 0x000fe20000000000 */
[----:B------:R-:W0:Y:S01]  /*8840*/  F2F.F32.F64 R0, R24 ;  /* 0x0000001800007310 */ /* 0x000e220000301000 */
[----:B------:R-:W-:-:S14]  /*8850*/  DSETP.GEU.AND P0, PT, |R24|, UR4, PT ;  /* 0x0000000418007e2a */ /* 0x000fdc000bf0e200 */
[----:B0-----:R-:W-:-:S05]  /*8860*/  @!P0 FMUL R0, R0, 1.175494350822287508e-38 ;  /* 0x0080000000008820 */ /* 0x001fca0000400000 */
[----:B------:R-:W-:-:S05]  /*8870*/  F2FP.BF16.F32.PACK_AB R0, RZ, R0 ;  /* 0x00000000ff00723e */ /* 0x000fca00000010ff */
[----:B------:R0:W-:Y:S02]  /*8880*/  STG.E.U16 desc[UR36][R4.64], R0 ;  /* 0x0000000004007986 */ /* 0x0001e4000c101524 */
.L_x_7607:
[----:B------:R-:W-:-:S07]  /*8890*/  VIADD R23, R23, 0x80 ;  /* 0x0000008017177836 */ /* 0x000fce0000000000 */
.L_x_7566:
[----:B------:R-:W-:Y:S05]  /*88a0*/  BSYNC.RECONVERGENT B6 ;  /* 0x0000000000067941 */ /* 0x000fea0003800200 */
.L_x_7565:
        /* <DEDUP_REMOVED lines=22> */
.L_x_7640:
[----:B-----5:R-:W0:Y:S02]  /*8a10*/  F2I.S64.F64.TRUNC R16, R16 ;  /* 0x0000001000107311 */ /* 0x020e24000030d900 */
[----:B0-----:R-:W-:-:S05]  /*8a20*/  IMAD.MOV.U32 R3, RZ, RZ, R16 ;  /* 0x000000ffff037224 */ /* 0x001fca00078e0010 */
[----:B------:R-:W-:Y:S01]  /*8a30*/  STG.E.U8 desc[UR36][R4.64], R3 ;  /* 0x0000000304007986 */ /* 0x000fe2000c101124 */
[----:B------:R-:W-:Y:S05]  /*8a40*/  EXIT ;  /* 0x000000000000794d */ /* 0x000fea0003800000 */
.L_x_7639:
        /* <DEDUP_REMOVED lines=9> */
.L_x_7643:
[----:B-----5:R-:W0:Y:S02]  /*8ae0*/  F2I.F64.TRUNC R17, R16 ;  /* 0x0000001000117311 */ /* 0x020e24000030d100 */
[----:B0-----:R-:W-:Y:S01]  /*8af0*/  STG.E desc[UR36][R4.64], R17 ;  /* 0x0000001104007986 */ /* 0x001fe2000c101924 */
[----:B------:R-:W-:Y:S05]  /*8b00*/  EXIT ;  /* 0x000000000000794d */ /* 0x000fea0003800000 */
.L_x_7642:
[----:B-----5:R-:W0:Y:S02]  /*8b10*/  F2I.F64.TRUNC R17, R16 ;  /* 0x0000001000117311 */ /* 0x020e24000030d100 */
[----:B0-----:R-:W-:Y:S01]  /*8b20*/  STG.E.U16 desc[UR36][R4.64], R17 ;  /* 0x0000001104007986 */ /* 0x001fe2000c101524 */
[----:B------:R-:W-:Y:S05]  /*8b30*/  EXIT ;  /* 0x000000000000794d */ /* 0x000fea0003800000 */
.L_x_7638:
        /* <DEDUP_REMOVED lines=13> */
.L_x_7645:
        /* <DEDUP_REMOVED lines=8> */
.L_x_7644:
        /* <DEDUP_REMOVED lines=14> */
.L_x_7647:
        /* <DEDUP_REMOVED lines=9> */
.L_x_7646:
[----:B-----5:R-:W-:Y:S01]  /*8e00*/  STG.E.64 desc[UR36][R4.64], R16 ;  /* 0x0000001004007986 */ /* 0x020fe2000c101b24 */
[----:B------:R-:W-:Y:S05]  /*8e10*/  EXIT ;  /* 0x000000000000794d */ /* 0x000fea0003800000 */
.L_x_7637:
        /* <DEDUP_REMOVED lines=13> */
.L_x_7651:
        /* <DEDUP_REMOVED lines=21> */
.L_x_7654:
[----:B------:R-:W-:-:S04]  /*9040*/  SHF.R.U32.HI R3, RZ, 0x18, R7 ;  /* 0x00000018ff037819 */ /* 0x000fc80000011607 */
[----:B------:R-:W-:-:S04]  /*9050*/  LOP3.LUT R0, R0, 0x80, R3, 0xf8, !PT ;  /* 0x0000008000007812 */ /* 0x000fc800078ef803 */
[----:B------:R-:W-:-:S07]  /*9060*/  PRMT R2, R0, 0x7610, R2 ;  /* 0x0000761000027816 */ /* 0x000fce0000000002 */
.L_x_7653:
[----:B------:R-:W-:Y:S05]  /*9070*/  BSYNC.RECONVERGENT B0 ;  /* 0x0000000000007941 */ /* 0x000fea0003800200 */
.L_x_7652:
[----:B------:R-:W-:Y:S01]  /*9080*/  STG.E.U8 desc[UR36][R4.64], R2 ;  /* 0x0000000204007986 */ /* 0x000fe2000c101124 */
[----:B------:R-:W-:Y:S05]  /*9090*/  EXIT ;  /* 0x000000000000794d */ /* 0x000fea0003800000 */
.L_x_7650:
        /* <DEDUP_REMOVED lines=21> */
.L_x_7657:
[----:B------:R-:W-:-:S04]  /*91f0*/  SHF.R.U32.HI R3, RZ, 0x18, R7 ;  /* 0x00000018ff037819 */ /* 0x000fc80000011607 */
[----:B------:R-:W-:-:S04]  /*9200*/  LOP3.LUT R0, R0, 0x80, R3, 0xf8, !PT ;  /* 0x0000008000007812 */ /* 0x000fc800078ef803 */
[----:B------:R-:W-:-:S07]  /*9210*/  PRMT R2, R0, 0x7610, R2 ;  /* 0x0000761000027816 */ /* 0x000fce0000000002 */
.L_x_7656:
[----:B------:R-:W-:Y:S05]  /*9220*/  BSYNC.RECONVERGENT B0 ;  /* 0x0000000000007941 */ /* 0x000fea0003800200 */
.L_x_7655:
[----:B------:R-:W-:Y:S01]  /*9230*/  STG.E.U8 desc[UR36][R4.64], R2 ;  /* 0x0000000204007986 */ /* 0x000fe2000c101124 */
[----:B------:R-:W-:Y:S05]  /*9240*/  EXIT ;  /* 0x000000000000794d */ /* 0x000fea0003800000 */
.L_x_7649:
        /* <DEDUP_REMOVED lines=26> */
.L_x_7659:
[----:B-----5:R-:W0:Y:S02]  /*93f0*/  F2I.U64.F64.TRUNC R16, R16 ;  /* 0x0000001000107311 */ /* 0x020e24000030d800 */
[----:B0-----:R-:W-:Y:S01]  /*9400*/  STG.E.64 desc[UR36][R4.64], R16 ;  /* 0x0000001004007986 */ /* 0x001fe2000c101b24 */
[----:B------:R-:W-:Y:S05]  /*9410*/  EXIT ;  /* 0x000000000000794d */ /* 0x000fea0003800000 */
.L_x_7658:
[----:B-----5:R-:W0:Y:S02]  /*9420*/  F2I.U32.F64.TRUNC R17, R16 ;  /* 0x0000001000117311 */ /* 0x020e24000030d000 */
[----:B0-----:R-:W-:Y:S01]  /*9430*/  STG.E desc[UR36][R4.64], R17 ;  /* 0x0000001104007986 */ /* 0x001fe2000c101924 */
[----:B------:R-:W-:Y:S05]  /*9440*/  EXIT ;  /* 0x000000000000794d */ /* 0x000fea0003800000 */
.L_x_7648:
        /* <DEDUP_REMOVED lines=10> */
.L_x_7661:
[----:B------:R-:W-:-:S05]  /*94f0*/  CS2R R18, SRZ ;  /* 0x0000000000127805 */ /* 0x000fca000001ff00 */
[----:B-----5:R-:W-:Y:S01]  /*9500*/  STG.E.128 desc[UR36][R4.64], R16 ;  /* 0x0000001004007986 */ /* 0x020fe2000c101d24 */
[----:B------:R-:W-:Y:S05]  /*9510*/  EXIT ;  /* 0x000000000000794d */ /* 0x000fea0003800000 */
.L_x_7660:
[----:B------:R-:W-:-:S13]  /*9520*/  ISETP.NE.AND P0, PT, R0, 0xf, PT ;  /* 0x0000000f0000780c */ /* 0x000fda0003f05270 */
[----:B------:R-:W-:Y:S05]  /*9530*/  @!P0 BRA `(.L_x_7662) ;  /* 0x0000000400088947 */ /* 0x000fea0003800000 */
[----:B------:R-:W-:-:S13]  /*9540*/  ISETP.NE.AND P0, PT, R0, 0x17, PT ;  /* 0x000000170000780c */ /* 0x000fda0003f05270 */
[----:B------:R-:W-:Y:S05]  /*9550*/  @!P0 BRA `(.L_x_7663) ;  /* 0x0000000000a08947 */ /* 0x000fea0003800000 */
[----:B------:R-:W-:-:S13]  /*9560*/  ISETP.NE.AND P0, PT, R0, 0x18, PT ;  /* 0x000000180000780c */ /* 0x000fda0003f05270 */
[----:B------:R-:W-:Y:S05]  /*9570*/  @!P0 BRA `(.L_x_7664) ;  /* 0x0000000000448947 */ /* 0x000fea0003800000 */
.L_x_7641:
        /* <DEDUP_REMOVED lines=16> */
.L_x_7665:
[----:B------:R-:W-:Y:S05]  /*9680*/  EXIT ;  /* 0x000000000000794d */ /* 0x000fea0003800000 */
.L_x_7664:
        /* <DEDUP_REMOVED lines=17> */
.L_x_7667:
[----:B------:R-:W-:Y:S05]  /*97a0*/  BSYNC.RECONVERGENT B0 ;  /* 0x0000000000007941 */ /* 0x000fea0003800200 */
.L_x_7666:
[----:B------:R-:W-:-:S05]  /*97b0*/  LOP3.LUT R3, R0, 0x80, R3, 0xf8, !PT ;  /* 0x0000008000037812 */ /* 0x000fca00078ef803 */
[----:B------:R-:W-:Y:S01]  /*97c0*/  STG.E.U8 desc[UR36][R4.64], R3 ;  /* 0x0000000304007986 */ /* 0x000fe2000c101124 */
[----:B------:R-:W-:Y:S05]  /*97d0*/  EXIT ;  /* 0x000000000000794d */ /* 0x000fea0003800000 */
.L_x_7663:
        /* <DEDUP_REMOVED lines=16> */
.L_x_7669:
[----:B------:R-:W-:Y:S01]  /*98e0*/  IMAD.MOV.U32 R0, RZ, RZ, 0x7f ;  /* 0x0000007fff007424 */ /* 0x000fe200078e00ff */
[----:B------:R-:W-:-:S04]  /*98f0*/  ISETP.GT.U32.AND P0, PT, R2, 0x7f800000, PT ;  /* 0x7f8000000200780c */ /* 0x000fc80003f04070 */
[----:B------:R-:W-:-:S09]  /*9900*/  SEL R0, R0, 0x7c, P0 ;  /* 0x0000007c00007807 */ /* 0x000fd20000000000 */
.L_x_7670:
[----:B------:R-:W-:Y:S05]  /*9910*/  BSYNC.RECONVERGENT B0 ;  /* 0x0000000000007941 */ /* 0x000fea0003800200 */
.L_x_7668:
[----:B------:R-:W-:-:S04]  /*9920*/  SHF.R.U32.HI R3, RZ, 0x18, R3 ;  /* 0x00000018ff037819 */ /* 0x000fc80000011603 */
[----:B------:R-:W-:-:S05]  /*9930*/  LOP3.LUT R3, R0, 0x80, R3, 0xf8, !PT ;  /* 0x0000008000037812 */ /* 0x000fca00078ef803 */
[----:B------:R-:W-:Y:S01]  /*9940*/  STG.E.U8 desc[UR36][R4.64], R3 ;  /* 0x0000000304007986 */ /* 0x000fe2000c101124 */
[----:B------:R-:W-:Y:S05]  /*9950*/  EXIT ;  /* 0x000000000000794d */ /* 0x000fea0003800000 */
.L_x_7662:
        /* <DEDUP_REMOVED lines=8> */
.L_x_7671:
        /* <DEDUP_REMOVED lines=10> */
.L_x_7989:


//--------------------- .text._ZN2at6native18elementwise_kernelILi128ELi2EZNS0_22gpu_kernel_impl_nocastIZZZNS0_60_GLOBAL__N__171e0b9f_22_ActivationEluKernel_cu_9e10b42f_306110elu_kernelERNS_18TensorIteratorBaseERKN3c106ScalarES9_S9_ENKUlvE_clEvENKUlvE_clEvEUldE_EEvS5_RKT_EUliE_EEviT1_ --------------------------
	.section	.text._ZN2at6native18elementwise_kernelILi128ELi2EZNS0_22gpu_kernel_impl_nocastIZZZNS0_60_GLOBAL__N__171e0b9f_22_ActivationEluKernel_cu_9e10b42f_306110elu_kernelERNS_18TensorIteratorBaseERKN3c106ScalarES9_S9_ENKUlvE_clEvENKUlvE_clEvEUldE_EEvS5_RKT_EUliE_EEviT1_,"ax",@progbits
	.align	128
        .global         _ZN2at6native18elementwise_kernelILi128ELi2EZNS0_22gpu_kernel_impl_nocastIZZZNS0_60_GLOBAL__N__171e0b9f_22_ActivationEluKernel_cu_9e10b42f_306110elu_kernelERNS_18TensorIteratorBaseERKN3c106ScalarES9_S9_ENKUlvE_clEvENKUlvE_clEvEUldE_EEvS5_RKT_EUliE_EEviT1_
        .type           _ZN2at6native18elementwise_kernelILi128ELi2EZNS0_22gpu_kernel_impl_nocastIZZZNS0_60_GLOBAL__N__171e0b9f_22_ActivationEluKernel_cu_9e10b42f_306110elu_kernelERNS_18TensorIteratorBaseERKN3c106ScalarES9_S9_ENKUlvE_clEvENKUlvE_clEvEUldE_EEvS5_RKT_EUliE_EEviT1_,@function
        .size           _ZN2at6native18elementwise_kernelILi128ELi2EZNS0_22gpu_kernel_impl_nocastIZZZNS0_60_GLOBAL__N__171e0b9f_22_ActivationEluKernel_cu_9e10b42f_306110elu_kernelERNS_18TensorIteratorBaseERKN3c106ScalarES9_S9_ENKUlvE_clEvENKUlvE_clEvEUldE_EEvS5_RKT_EUliE_EEviT1_,(.L_x_7990 - _ZN2at6native18elementwise_kernelILi128ELi2EZNS0_22gpu_kernel_impl_nocastIZZZNS0_60_GLOBAL__N__171e0b9f_22_ActivationEluKernel_cu_9e10b42f_306110elu_kernelERNS_18TensorIteratorBaseERKN3c106ScalarES9_S9_ENKUlvE_clEvENKUlvE_clEvEUldE_EEvS5_RKT_EUliE_EEviT1_)
        .other          _ZN2at6native18elementwise_kernelILi128ELi2EZNS0_22gpu_kernel_impl_nocastIZZZNS0_60_GLOBAL__N__171e0b9f_22_ActivationEluKernel_cu_9e10b42f_306110elu_kernelERNS_18TensorIteratorBaseERKN3c106ScalarES9_S9_ENKUlvE_clEvENKUlvE_clEvEUldE_EEvS5_RKT_EUliE_EEviT1_,@"STO_CUDA_ENTRY STV_DEFAULT"
_ZN2at6native18elementwise_kernelILi128ELi2EZNS0_22gpu_kernel_impl_nocastIZZZNS0_60_GLOBAL__N__171e0b9f_22_ActivationEluKernel_cu_9e10b42f_306110elu_kernelERNS_18TensorIteratorBaseERKN3c106ScalarES9_S9_ENKUlvE_clEvENKUlvE_clEvEUldE_EEvS5_RKT_EUliE_EEviT1_:
.text._ZN2at6native18elementwise_kernelILi128ELi2EZNS0_22gpu_kernel_impl_nocastIZZZNS0_60_GLOBAL__N__171e0b9f_22_ActivationEluKernel_cu_9e10b42f_306110elu_kernelERNS_18TensorIteratorBaseERKN3c106ScalarES9_S9_ENKUlvE_clEvENKUlvE_clEvEUldE_EEvS5_RKT_EUliE_EEviT1_:
        /* <DEDUP_REMOVED lines=14> */
[----:B0-----:R-:W2:Y:S02]  /*00e0*/  LDG.E.64 R4, desc[UR6][R4.64] ;  /* 0x0000000604047981 */ /* 0x001ea4000c1e1b00 */
[----:B--2---:R-:W-:-:S14]  /*00f0*/  DSETP.GT.AND P0, PT, R4, RZ, PT ;  /* 0x000000ff0400722a */ /* 0x004fdc0003f04000 */
        /* <DEDUP_REMOVED lines=8> */
[----:B------:R-:W-:Y:S01]  /*0180*/  ISETP.GE.AND P1, PT, R5, RZ, PT ;  /* 0x000000ff0500720c */ /* 0x000fe20003f26270 */
[----:B------:R-:W-:Y:S01]  /*0190*/  DSETP.NAN.AND P0, PT, R4, R4, PT ;  /* 0x000000040400722a */ /* 0x000fe20003f08000 */
[----:B------:R-:W-:-:S04]  /*01a0*/  MOV R0, 0x3ff00000 ;  /* 0x3ff0000000007802 */ /* 0x000fc80000000f00 */
[----:B------:R-:W-:-:S03]  /*01b0*/  FSEL R5, -R0, +QNAN , !P1 ;  /* 0x7ff0000000057808 */ /* 0x000fc60004800100 */
[----:B------:R-:W-:Y:S02]  /*01c0*/  FSEL R4, R6, RZ, P0 ;  /* 0x000000ff06047208 */ /* 0x000fe40000000000 */
[----:B------:R-:W-:-:S06]  /*01d0*/  FSEL R5, R7, R5, P0 ;  /* 0x0000000507057208 */ /* 0x000fcc0000000000 */
[----:B0-----:R-:W-:Y:S01]  /*01e0*/  DMUL R4, R4, UR8 ;  /* 0x0000000804047c28 */ /* 0x001fe20008000000 */
[----:B------:R-:W-:Y:S10]  /*01f0*/  BRA `(.L_x_7677) ;  /* 0x0000000400007947 */ /* 0x000ff40003800000 */
.L_x_7676:
        /* <DEDUP_REMOVED lines=62> */
.L_x_7675:
[----:B------:R-:W0:Y:S02]  /*05e0*/  LDCU.64 UR8, c[0x0][0x598] ;  /* 0x0000b300ff0877ac */ /* 0x000e240008000a00 */
[----:B0-----:R-:W-:-:S11]  /*05f0*/  DMUL R4, R4, UR8 ;  /* 0x0000000804047c28 */ /* 0x001fd60008000000 */
.L_x_7677:
[----:B------:R-:W0:Y:S01]  /*0600*/  LDC.64 R6, c[0x0][0x580] ;  /* 0x00016000ff067b82 */ /* 0x000e220000000a00 */
[----:B------:R-:W-:Y:S01]  /*0610*/  VIADD R3, R3, 0x80 ;  /* 0x0000008003037836 */ /* 0x000fe20000000000 */
[----:B0-----:R0:W-:Y:S06]  /*0620*/  STG.E.64 desc[UR6][R6.64], R4 ;  /* 0x0000000406007986 */ /* 0x0011ec000c101b06 */
.L_x_7674:
[----:B------:R-:W-:Y:S05]  /*0630*/  BSYNC.RECONVERGENT B0 ;  /* 0x0000000000007941 */ /* 0x000fea0003800200 */
.L_x_7673:
[----:B------:R-:W-:-:S13]  /*0640*/  ISETP.GE.AND P0, PT, R3, UR4, PT ;  /* 0x0000000403007c0c */ /* 0x000fda000bf06270 */
[----:B------:R-:W-:Y:S05]  /*0650*/  @P0 EXIT ;  /* 0x000000000000094d */ /* 0x000fea0003800000 */
[----:B------:R-:W1:Y:S02]  /*0660*/  LDC.64 R2, c[0x0][0x588] ;  /* 0x00016200ff027b82 */ /* 0x000e640000000a00 */
[----:B-1----:R-:W2:Y:S02]  /*0670*/  LDG.E.64 R2, desc[UR6][R2.64] ;  /* 0x0000000602027981 */ /* 0x002ea4000c1e1b00 */
[----:B--2---:R-:W-:-:S14]  /*0680*/  DSETP.GT.AND P0, PT, R2, RZ, PT ;  /* 0x000000ff0200722a */ /* 0x004fdc0003f04000 */
[----:B------:R-:W-:Y:S05]  /*0690*/  @P0 BRA `(.L_x_7678) ;  /* 0x0000000400440947 */ /* 0x000fea0003800000 */
[----:B------:R-:W1:Y:S02]  /*06a0*/  LDCU.64 UR4, c[0x0][0x5a0] ;  /* 0x0000b400ff0477ac */ /* 0x000e640008000a00 */
[----:B-1----:R-:W-:-:S10]  /*06b0*/  DMUL R2, R2, UR4 ;  /* 0x0000000402027c28 */ /* 0x002fd40008000000 */
[C---:B------:R-:W-:Y:S02]  /*06c0*/  FSETP.GEU.FTZ.AND P1, PT, R3.reuse, 4.1931471824645996094, PT ;  /* 0x40862e430300780b */ /* 0x040fe40003f3e000 */
[----:B------:R-:W-:-:S13]  /*06d0*/  FSETP.GT.FTZ.AND P0, PT, R3, -3.1640625, PT ;  /* 0xc04a80000300780b */ /* 0x000fda0003f14000 */
[----:B------:R-:W-:Y:S05]  /*06e0*/  @P0 BRA !P1, `(.L_x_7679) ;  /* 0x0000000000300947 */ /* 0x000fea0004800000 */
[----:B------:R-:W1:Y:S01]  /*06f0*/  LDCU.64 UR4, c[0x0][0x590] ;  /* 0x0000b200ff0477ac */ /* 0x000e620008000a00 */
[----:B0-----:R-:W0:Y:S01]  /*0700*/  LDC.64 R6, c[0x0][0x580] ;  /* 0x00016000ff067b82 */ /* 0x001e220000000a00 */
[C-C-:B------:R-:W-:Y:S01]  /*0710*/  DADD R4, R2.reuse, R2.reuse ;  /* 0x0000000002047229 */ /* 0x140fe20000000002 */
[----:B------:R-:W-:Y:S01]  /*0720*/  ISETP.GE.AND P1, PT, R3, RZ, PT ;  /* 0x000000ff0300720c */ /* 0x000fe20003f26270 */
[----:B------:R-:W-:Y:S01]  /*0730*/  DSETP.NAN.AND P0, PT, R2, R2, PT ;  /* 0x000000020200722a */ /* 0x000fe20003f08000 */
[----:B------:R-:W-:-:S04]  /*0740*/  MOV R0, 0x3ff00000 ;  /* 0x3ff0000000007802 */ /* 0x000fc80000000f00 */
[----:B------:R-:W-:-:S03]  /*0750*/  FSEL R3, -R0, +QNAN , !P1 ;  /* 0x7ff0000000037808 */ /* 0x000fc60004800100 */
[----:B------:R-:W-:Y:S02]  /*0760*/  FSEL R2, R4, RZ, P0 ;  /* 0x000000ff04027208 */ /* 0x000fe40000000000 */
[----:B------:R-:W-:-:S06]  /*0770*/  FSEL R3, R5, R3, P0 ;  /* 0x0000000305037208 */ /* 0x000fcc0000000000 */
[----:B-1----:R-:W-:-:S07]  /*0780*/  DMUL R2, R2, UR4 ;  /* 0x0000000402027c28 */ /* 0x002fce0008000000 */
[----:B0-----:R-:W-:Y:S01]  /*0790*/  STG.E.64 desc[UR6][R6.64], R2 ;  /* 0x0000000206007986 */ /* 0x001fe2000c101b06 */
[----:B------:R-:W-:Y:S05]  /*07a0*/  EXIT ;  /* 0x000000000000794d */ /* 0x000fea0003800000 */
.L_x_7679:
[----:B0-----:R-:W-:Y:S01]  /*07b0*/  IMAD.MOV.U32 R4, RZ, RZ, 0x652b82fe ;  /* 0x652b82feff047424 */ /* 0x001fe200078e00ff */
        /* <DEDUP_REMOVED lines=52> */
[----:B------:R-:W-:Y:S01]  /*0b00*/  DFMA R8, R6, R8, R6 ;  /* 0x000000080608722b */ /* 0x000fe20000000006 */
[----:B------:R-:W1:Y:S07]  /*0b10*/  LDC.64 R6, c[0x0][0x580] ;  /* 0x00016000ff067b82 */ /* 0x000e6e0000000a00 */
[----:B------:R-:W-:-:S08]  /*0b20*/  DFMA R8, R8, R4, R10 ;  /* 0x000000040808722b */ /* 0x000fd0000000000a */
[----:B------:R-:W-:-:S10]  /*0b30*/  DADD R4, R8, R8 ;  /* 0x0000000008047229 */ /* 0x000fd40000000008 */
[----:B------:R-:W-:Y:S02]  /*0b40*/  FSEL R11, R4, R8, !P0 ;  /* 0x00000008040b7208 */ /* 0x000fe40004000000 */
[----:B------:R-:W-:Y:S02]  /*0b50*/  FSEL R5, R5, R9, !P0 ;  /* 0x0000000905057208 */ /* 0x000fe40004000000 */
[----:B------:R-:W-:Y:S02]  /*0b60*/  FSEL R2, R2, R11, !P1 ;  /* 0x0000000b02027208 */ /* 0x000fe40004800000 */
[----:B------:R-:W-:-:S06]  /*0b70*/  FSEL R3, R3, R5, !P1 ;  /* 0x0000000503037208 */ /* 0x000fcc0004800000 */
[----:B0-----:R-:W-:-:S07]  /*0b80*/  DMUL R2, R2, UR4 ;  /* 0x0000000402027c28 */ /* 0x001fce0008000000 */
[----:B-1----:R-:W-:Y:S01]  /*0b90*/  STG.E.64 desc[UR6][R6.64], R2 ;  /* 0x0000000206007986 */ /* 0x002fe2000c101b06 */
[----:B------:R-:W-:Y:S05]  /*0ba0*/  EXIT ;  /* 0x000000000000794d */ /* 0x000fea0003800000 */
.L_x_7678:
[----:B------:R-:W1:Y:S01]  /*0bb0*/  LDCU.64 UR4, c[0x0][0x598] ;  /* 0x0000b300ff0477ac */ /* 0x000e620008000a00 */
[----:B0-----:R-:W0:Y:S01]  /*0bc0*/  LDC.64 R4, c[0x0][0x580] ;  /* 0x00016000ff047b82 */ /* 0x001e220000000a00 */
[----:B-1----:R-:W-:-:S07]  /*0bd0*/  DMUL R2, R2, UR4 ;  /* 0x0000000402027c28 */ /* 0x002fce0008000000 */
[----:B0-----:R-:W-:Y:S01]  /*0be0*/  STG.E.64 desc[UR6][R4.64], R2 ;  /* 0x0000000204007986 */ /* 0x001fe2000c101b06 */
[----:B------:R-:W-:Y:S05]  /*0bf0*/  EXIT ;  /* 0x000000000000794d */ /* 0x000fea0003800000 */
.L_x_7672:
[----:B------:R-:W0:Y:S01]  /*0c00*/  LDCU UR4, c[0x0][0x380] ;  /* 0x00007000ff0477ac */ /* 0x000e220008000800 */
[----:B------:R-:W-:Y:S01]  /*0c10*/  VIADD R2, R2, 0xffffffff ;  /* 0xffffffff02027836 */ /* 0x000fe20000000000 */
[----:B------:R-:W-:Y:S04]  /*0c20*/  BSSY.RECONVERGENT B0, `(.L_x_7680) ;  /* 0x000018b000007945 */ /* 0x000fe80003800200 */
[----:B------:R-:W-:-:S04]  /*0c30*/  VIMNMX.U32 R0, PT, PT, R2, 0x18, PT ;  /* 0x0000001802007848 */ /* 0x000fc80003fe0000 */
[----:B------:R-:W-:Y:S02]  /*0c40*/  IADD3 R0, PT, PT, R0, 0x1, RZ ;  /* 0x0000000100007810 */ /* 0x000fe40007ffe0ff */
[----:B0-----:R-:W-:-:S13]  /*0c50*/  ISETP.GE.AND P0, PT, R3, UR4, PT ;  /* 0x0000000403007c0c */ /* 0x001fda000bf06270 */
[----:B------:R-:W-:Y:S05]  /*0c60*/  @P0 BRA `(.L_x_7681) ;  /* 0x0000001800180947 */ /* 0x000fea0003800000 */
[----:B------:R-:W0:Y:S01]  /*0c70*/  LDCU.64 UR8, c[0x0][0x390] ;  /* 0x00007200ff0877ac */ /* 0x000e220008000a00 */
[----:B------:R-:W-:Y:S01]  /*0c80*/  MOV R5, R3 ;  /* 0x0000000300057202 */ /* 0x000fe20000000f00 */
[----:B------:R-:W-:Y:S01]  /*0c90*/  IMAD.MOV.U32 R4, RZ, RZ, RZ ;  /* 0x000000ffff047224 */ /* 0x000fe200078e00ff */
[----:B------:R-:W-:Y:S01]  /*0ca0*/  ISETP.NE.AND P0, PT, R2, RZ, PT ;  /* 0x000000ff0200720c */ /* 0x000fe20003f05270 */
[----:B------:R-:W1:Y:S01]  /*0cb0*/  LDCU UR5, c[0x0][0x38c] ;  /* 0x00007180ff0577ac */ /* 0x000e620008000800 */
[----:B------:R-:W2:Y:S01]  /*0cc0*/  LDCU.64 UR10, c[0x0][0x4b8] ;  /* 0x00009700ff0a77ac */ /* 0x000ea20008000a00 */
[----:B0-----:R-:W-:-:S05]  /*0cd0*/  IMAD.HI.U32 R6, R3, UR8, R4 ;  /* 0x0000000803067c27 */ /* 0x001fca000f8e0004 */
[----:B------:R-:W-:-:S05]  /*0ce0*/  SHF.R.U32.HI R7, RZ, UR9, R6 ;  /* 0x00000009ff077c19 */ /* 0x000fca0008011606 */
[----:B------:R-:W-:-:S04]  /*0cf0*/  IMAD.MOV R4, RZ, RZ, -R7 ;  /* 0x000000ffff047224 */ /* 0x000fc800078e0a07 */
        /* <DEDUP_REMOVED lines=10> */
[----:B-1----:R-:W-:-:S05]  /*0da0*/  SHF.R.U32.HI R9, RZ, UR5, R8 ;  /* 0x00000005ff097c19 */ /* 0x002fca0008011608 */
[----:B------:R-:W-:-:S04]  /*0db0*/  IMAD.MOV R6, RZ, RZ, -R9 ;  /* 0x000000ffff067224 */ /* 0x000fc800078e0a09 */
        /* <DEDUP_REMOVED lines=10> */
[----:B------:R-:W-:-:S05]  /*0e60*/  SHF.R.U32.HI R7, RZ, UR9, R6 ;  /* 0x00000009ff077c19 */ /* 0x000fca0008011606 */
[----:B------:R-:W-:-:S04]  /*0e70*/  IMAD.MOV R8, RZ, RZ, -R7 ;  /* 0x000000ffff087224 */ /* 0x000fc800078e0a07 */
        /* <DEDUP_REMOVED lines=252> */
[----:B-1----:R-:W-:Y:S01]  /*1e40*/  SHF.R.U32.HI R11, RZ, UR5, R10 ;  /* 0x00000005ff0b7c19 */ /* 0x002fe2000801160a */
[----:B------:R-:W-:-:S03]  /*1e50*/  @P0 IMAD.MOV.U32 R10, RZ, RZ, RZ ;  /* 0x000000ffff0a0224 */ /* 0x000fc600078e00ff */
[----:B------:R-:W-:-:S03]  /*1e60*/  IADD3 R13, PT, PT, -R11, RZ, RZ ;  /* 0x000000ff0b0d7210 */ /* 0x000fc60007ffe1ff */
[----:B------:R-:W1:Y:S01]  /*1e70*/  @P0 LDC.64 R8, c[0x0][0x578] ;  /* 0x00015e00ff080b82 */ /* 0x000e620000000a00 */
[----:B---3--:R-:W-:-:S05]  /*1e80*/  @P0 IMAD.HI.U32 R6, R11, R14, R10 ;  /* 0x0000000e0b060227 */ /* 0x008fca00078e000a */
[----:B------:R-:W-:Y:S01]  /*1e90*/  @P0 SHF.R.U32.HI R10, RZ, R15, R6 ;  /* 0x0000000fff0a0219 */ /* 0x000fe20000011606 */
[----:B------:R-:W-:-:S04]  /*1ea0*/  IMAD R6, R13, UR8, R7 ;  /* 0x000000080d067c24 */ /* 0x000fc8000f8e0207 */
[----:B------:R-:W-:Y:S02]  /*1eb0*/  @P0 IMAD.MOV R10, RZ, RZ, -R10 ;  /* 0x000000ffff0a0224 */ /* 0x000fe400078e0a0a */
[----:B--2---:R-:W-:Y:S02]  /*1ec0*/  IMAD R5, R6, UR10, R5 ;  /* 0x0000000a06057c24 */ /* 0x004fe4000f8e0205 */
[----:B0-----:R-:W-:Y:S02]  /*1ed0*/  @P0 IMAD R10, R10, R17, R11 ;  /* 0x000000110a0a0224 */ /* 0x001fe400078e020b */
[----:B------:R-:W-:Y:S02]  /*1ee0*/  IMAD R4, R6, UR11, R4 ;  /* 0x0000000b06047c24 */ /* 0x000fe4000f8e0204 */
[C---:B-1----:R-:W-:Y:S02]  /*1ef0*/  @P0 IMAD R5, R10.reuse, R8, R5 ;  /* 0x000000080a050224 */ /* 0x042fe400078e0205 */
[----:B------:R-:W-:-:S07]  /*1f00*/  @P0 IMAD R4, R10, R9, R4 ;  /* 0x000000090a040224 */ /* 0x000fce00078e0204 */
.L_x_7682:
[----:B------:R-:W0:Y:S02]  /*1f10*/  LDCU.64 UR8, c[0x0][0x588] ;  /* 0x0000b100ff0877ac */ /* 0x000e240008000a00 */
[----:B0-----:R-:W-:-:S04]  /*1f20*/  IADD3 R8, P0, PT, R4, UR8, RZ ;  /* 0x0000000804087c10 */ /* 0x001fc8000ff1e0ff */
[----:B------:R-:W-:-:S06]  /*1f30*/  IADD3.X R9, PT, PT, RZ, UR9, RZ, P0, !PT ;  /* 0x00000009ff097c10 */ /* 0x000fcc00087fe4ff */
[----:B------:R-:W2:Y:S01]  /*1f40*/  LDG.E.64 R8, desc[UR6][R8.64] ;  /* 0x0000000608087981 */ /* 0x000ea2000c1e1b00 */
[----:B------:R-:W-:Y:S01]  /*1f50*/  BSSY.RECONVERGENT B1, `(.L_x_7683) ;  /* 0x0000052000017945 */ /* 0x000fe20003800200 */
[----:B--2---:R-:W-:-:S14]  /*1f60*/  DSETP.GT.AND P0, PT, R8, RZ, PT ;  /* 0x000000ff0800722a */ /* 0x004fdc0003f04000 */
[----:B------:R-:W0:Y:S02]  /*1f70*/  @P0 LDC.64 R6, c[0x0][0x598] ;  /* 0x00016600ff060b82 */ /* 0x000e240000000a00 */
        /* <DEDUP_REMOVED lines=69> */
.L_x_7686:
[C-C-:B------:R-:W-:Y:S01]  /*23d0*/  DADD R8, R6.reuse, R6.reuse ;  /* 0x0000000006087229 */ /* 0x140fe20000000006 */
[----:B------:R-:W-:Y:S01]  /*23e0*/  IMAD.MOV.U32 R4, RZ, RZ, 0x3ff00000 ;  /* 0x3ff00000ff047424 */ /* 0x000fe200078e00ff */
[----:B------:R-:W-:Y:S01]  /*23f0*/  ISETP.GE.AND P1, PT, R7, RZ, PT ;  /* 0x000000ff0700720c */ /* 0x000fe20003f26270 */
[----:B------:R-:W-:-:S03]  /*2400*/  DSETP.NAN.AND P0, PT, R6, R6, PT ;  /* 0x000000060600722a */ /* 0x000fc60003f08000 */
[----:B------:R-:W-:-:S04]  /*2410*/  FSEL R7, -R4, +QNAN , !P1 ;  /* 0x7ff0000004077808 */ /* 0x000fc80004800100 */
[----:B------:R-:W-:Y:S02]  /*2420*/  FSEL R6, R8, RZ, P0 ;  /* 0x000000ff08067208 */ /* 0x000fe40000000000 */
[----:B------:R-:W-:-:S07]  /*2430*/  FSEL R7, R9, R7, P0 ;  /* 0x0000000709077208 */ /* 0x000fce0000000000 */
.L_x_7687:
[----:B------:R-:W-:Y:S05]  /*2440*/  BSYNC.RECONVERGENT B2 ;  /* 0x0000000000027941 */ /* 0x000fea0003800200 */
.L_x_7685:
[----:B------:R-:W0:Y:S02]  /*2450*/  LDCU.64 UR8, c[0x0][0x590] ;  /* 0x0000b200ff0877ac */ /* 0x000e240008000a00 */
[----:B0-----:R-:W-:-:S11]  /*2460*/  DMUL R6, R6, UR8 ;  /* 0x0000000806067c28 */ /* 0x001fd60008000000 */
.L_x_7684:
[----:B------:R-:W-:Y:S05]  /*2470*/  BSYNC.RECONVERGENT B1 ;  /* 0x0000000000017941 */ /* 0x000fea0003800200 */
.L_x_7683:
[----:B------:R-:W0:Y:S01]  /*2480*/  LDCU.64 UR8, c[0x0][0x580] ;  /* 0x0000b000ff0877ac */ /* 0x000e220008000a00 */
[----:B------:R-:W-:Y:S01]  /*2490*/  VIADD R3, R3, 0x80 ;  /* 0x0000008003037836 */ /* 0x000fe20000000000 */
[----:B0-----:R-:W-:-:S04]  /*24a0*/  IADD3 R4, P0, PT, R5, UR8, RZ ;  /* 0x0000000805047c10 */ /* 0x001fc8000ff1e0ff */
[----:B------:R-:W-:-:S05]  /*24b0*/  IADD3.X R5, PT, PT, RZ, UR9, RZ, P0, !PT ;  /* 0x00000009ff057c10 */ /* 0x000fca00087fe4ff */
[----:B------:R0:W-:Y:S04]  /*24c0*/  STG.E.64 desc[UR6][R4.64], R6 ;  /* 0x0000000604007986 */ /* 0x0001e8000c101b06 */
.L_x_7681:
[----:B------:R-:W-:Y:S05]  /*24d0*/  BSYNC.RECONVERGENT B0 ;  /* 0x0000000000007941 */ /* 0x000fea0003800200 */
.L_x_7680:
[----:B------:R-:W-:-:S13]  /*24e0*/  ISETP.GE.AND P0, PT, R3, UR4, PT ;  /* 0x0000000403007c0c */ /* 0x000fda000bf06270 */
[----:B------:R-:W-:Y:S05]  /*24f0*/  @P0 EXIT ;  /* 0x000000000000094d */ /* 0x000fea0003800000 */
[----:B------:R-:W1:Y:S01]  /*2500*/  LDCU.64 UR4, c[0x0][0x390] ;  /* 0x00007200ff0477ac */ /* 0x000e620008000a00 */
[----:B0-----:R-:W-:Y:S01]  /*2510*/  MOV R4, RZ ;  /* 0x000000ff00047202 */ /* 0x001fe20000000f00 */
[----:B------:R-:W-:Y:S01]  /*2520*/  IMAD.MOV.U32 R5, RZ, RZ, R3 ;  /* 0x000000ffff057224 */ /* 0x000fe200078e0003 */
[----:B------:R-:W-:Y:S01]  /*2530*/  ISETP.NE.AND P0, PT, R2, RZ, PT ;  /* 0x000000ff0200720c */ /* 0x000fe20003f05270 */
[----:B------:R-:W0:Y:S01]  /*2540*/  LDCU UR8, c[0x0][0x38c] ;  /* 0x00007180ff0877ac */ /* 0x000e220008000800 */
        /* <DEDUP_REMOVED lines=281> */
[----:B------:R-:W-:Y:S02]  /*36e0*/  @P0 IMAD.MOV.U32 R6, RZ, RZ, RZ ;  /* 0x000000ffff060224 */ /* 0x000fe400078e00ff */
        /* <DEDUP_REMOVED lines=11> */
.L_x_7688:
[----:B------:R-:W0:Y:S02]  /*37a0*/  LDCU.128 UR8, c[0x0][0x580] ;  /* 0x0000b000ff0877ac */ /* 0x000e240008000c00 */
[----:B0-----:R-:W-:-:S05]  /*37b0*/  IADD3 R4, P0, PT, R2, UR10, RZ ;  /* 0x0000000a02047c10 */ /* 0x001fca000ff1e0ff */
[----:B------:R-:W-:-:S06]  /*37c0*/  IMAD.X R5, RZ, RZ, UR11, P0 ;  /* 0x0000000bff057e24 */ /* 0x000fcc00080e06ff */
[----:B------:R-:W2:Y:S01]  /*37d0*/  LDG.E.64 R4, desc[UR6][R4.64] ;  /* 0x0000000604047981 */ /* 0x000ea2000c1e1b00 */
[----:B------:R-:W-:Y:S01]  /*37e0*/  IADD3 R2, P1, PT, R3, UR8, RZ ;  /* 0x0000000803027c10 */ /* 0x000fe2000ff3e0ff */
[----:B------:R-:W-:Y:S03]  /*37f0*/  BSSY.RECONVERGENT B0, `(.L_x_7689) ;  /* 0x0000053000007945 */ /* 0x000fe60003800200 */
[----:B------:R-:W-:Y:S01]  /*3800*/  IADD3.X R3, PT, PT, RZ, UR9, RZ, P1, !PT ;  /* 0x00000009ff037c10 */ /* 0x000fe20008ffe4ff */
        /* <DEDUP_REMOVED lines=17> */
.L_x_7691:
[----:B------:R-:W-:Y:S01]  /*3920*/  IMAD.MOV.U32 R6, RZ, RZ, 0x652b82fe ;  /* 0x652b82feff067424 */ /* 0x000fe200078e00ff */
[----:B------:R-:W-:Y:S01]  /*3930*/  MOV R7, 0x3ff71547 ;  /* 0x3ff7154700077802 */ /* 0x000fe20000000f00 */
[----:B------:R-:W-:Y:S01]  /*3940*/  UMOV UR4, 0xfefa39ef ;  /* 0xfefa39ef00047882 */ /* 0x000fe20000000000 */
[----:B------:R-:W-:Y:S01]  /*3950*/  UMOV UR5, 0x3fe62e42 ;  /* 0x3fe62e4200057882 */ /* 0x000fe20000000000 */
[----:B------:R-:W-:Y:S01]  /*3960*/  SHF.L.U32 R0, R5, 0x1, RZ ;  /* 0x0000000105007819 */ /* 0x000fe200000006ff */
        /* <DEDUP_REMOVED lines=57> */
.L_x_7690:
[----:B------:R-:W0:Y:S02]  /*3d00*/  LDCU.64 UR4, c[0x0][0x598] ;  /* 0x0000b300ff0477ac */ /* 0x000e240008000a00 */
[----:B0-----:R-:W-:-:S11]  /*3d10*/  DMUL R4, R4, UR4 ;  /* 0x0000000404047c28 */ /* 0x001fd60008000000 */
.L_x_7692:
[----:B------:R-:W-:Y:S05]  /*3d20*/  BSYNC.RECONVERGENT B0 ;  /* 0x0000000000007941 */ /* 0x000fea0003800200 */
.L_x_7689:
[----:B------:R-:W-:Y:S01]  /*3d30*/  STG.E.64 desc[UR6][R2.64], R4 ;  /* 0x0000000402007986 */ /* 0x000fe2000c101b06 */
[----:B------:R-:W-:Y:S05]  /*3d40*/  EXIT ;  /* 0x000000000000794d */ /* 0x000fea0003800000 */
.L_x_7693:
        /* <DEDUP_REMOVED lines=11> */
.L_x_7990:


//--------------------- .text._ZN2at6native27unrolled_elementwise_kernelIZZZNS0_60_GLOBAL__N__171e0b9f_22_ActivationEluKernel_cu_9e10b42f_306110elu_kernelERNS_18TensorIteratorBaseERKN3c106ScalarES8_S8_ENKUlvE_clEvENKUlvE_clEvEUldE_St5arrayIPcLm2EELi4E23TrivialOffsetCalculatorILi1EjESG_NS0_6memory15LoadWithoutCastENSH_16StoreWithoutCastEEEviT_T0_T2_T3_T4_T5_ --------------------------
	.section	.text._ZN2at6native27unrolled_elementwise_kernelIZZZNS0_60_GLOBAL__N__171e0b9f_22_ActivationEluKernel_cu_9e10b42f_306110elu_kernelERNS_18TensorIteratorBaseERKN3c106ScalarES8_S8_ENKUlvE_clEvENKUlvE_clEvEUldE_St5arrayIPcLm2EELi4E23TrivialOffsetCalculatorILi1EjESG_NS0_6memory15LoadWithoutCastENSH_16StoreWithoutCastEEEviT_T0_T2_T3_T4_T5_,"ax",@progbits
	.align	128
        .global         _ZN2at6native27unrolled_elementwise_kernelIZZZNS0_60_GLOBAL__N__171e0b9f_22_ActivationEluKernel_cu_9e10b42f_306110elu_kernelERNS_18TensorIteratorBaseERKN3c106ScalarES8_S8_ENKUlvE_clEvENKUlvE_clEvEUldE_St5arrayIPcLm2EELi4E23TrivialOffsetCalculatorILi1EjESG_NS0_6memory15LoadWithoutCastENSH_16StoreWithoutCastEEEviT_T0_T2_T3_T4_T5_
        .type           _ZN2at6native27unrolled_elementwise_kernelIZZZNS0_60_GLOBAL__N__171e0b9f_22_ActivationEluKernel_cu_9e10b42f_306110elu_kernelERNS_18TensorIteratorBaseERKN3c106ScalarES8_S8_ENKUlvE_clEvENKUlvE_clEvEUldE_St5arrayIPcLm2EELi4E23TrivialOffsetCalculatorILi1EjESG_NS0_6memory15LoadWithoutCastENSH_16StoreWithoutCastEEEviT_T0_T2_T3_T4_T5_,@function
        .size           _ZN2at6native27unrolled_elementwise_kernelIZZZNS0_60_GLOBAL__N__171e0b9f_22_ActivationEluKernel_cu_9e10b42f_306110elu_kernelERNS_18TensorIteratorBaseERKN3c106ScalarES8_S8_ENKUlvE_clEvENKUlvE_clEvEUldE_St5arrayIPcLm2EELi4E23TrivialOffsetCalculatorILi1EjESG_NS0_6memory15LoadWithoutCastENSH_16StoreWithoutCastEEEviT_T0_T2_T3_T4_T5_,(.L_x_7991 - _ZN2at6native27unrolled_elementwise_kernelIZZZNS0_60_GLOBAL__N__171e0b9f_22_ActivationEluKernel_cu_9e10b42f_306110elu_kernelERNS_18TensorIteratorBaseERKN3c106ScalarES8_S8_ENKUlvE_clEvENKUlvE_clEvEUldE_St5arrayIPcLm2EELi4E23TrivialOffsetCalculatorILi1EjESG_NS0_6memory15LoadWithoutCastENSH_16StoreWithoutCastEEEviT_T0_T2_T3_T4_T5_)
        .other          _ZN2at6native27unrolled_elementwise_kernelIZZZNS0_60_GLOBAL__N__171e0b9f_22_ActivationEluKernel_cu_9e10b42f_306110elu_kernelERNS_18TensorIteratorBaseERKN3c106ScalarES8_S8_ENKUlvE_clEvENKUlvE_clEvEUldE_St5arrayIPcLm2EELi4E23TrivialOffsetCalculatorILi1EjESG_NS0_6memory15LoadWithoutCastENSH_16StoreWithoutCastEEEviT_T0_T2_T3_T4_T5_,@"STO_CUDA_ENTRY STV_DEFAULT"
_ZN2at6native27unrolled_elementwise_kernelIZZZNS0_60_GLOBAL__N__171e0b9f_22_ActivationEluKernel_cu_9e10b42f_306110elu_kernelERNS_18TensorIteratorBaseERKN3c106ScalarES8_S8_ENKUlvE_clEvENKUlvE_clEvEUldE_St5arrayIPcLm2EELi4E23TrivialOffsetCalculatorILi1EjESG_NS0_6memory15LoadWithoutCastENSH_16StoreWithoutCastEEEviT_T0_T2_T3_T4_T5_:
.text._ZN2at6native27unrolled_elementwise_kernelIZZZNS0_60_GLOBAL__N__171e0b9f_22_ActivationEluKernel_cu_9e10b42f_306110elu_kernelERNS_18TensorIteratorBaseERKN3c106ScalarES8_S8_ENKUlvE_clEvENKUlvE_clEvEUldE_St5arrayIPcLm2EELi4E23TrivialOffsetCalculatorILi1EjESG_NS0_6memory15LoadWithoutCastENSH_16StoreWithoutCastEEEviT_T0_T2_T3_T4_T5_:
[----:B------:R-:W-:Y:S01]  /*0000*/  LDC R1, c[0x0][0x37c] ;  /* 0x0000df00ff017b82 */ /* 0x000fe20000000800 */
[----:B------:R-:W0:Y:S07]  /*0010*/  S2R R0, SR_CTAID.X ;  /* 0x0000000000007919 */ /* 0x000e2e0000002500 */
[----:B------:R-:W0:Y:S01]  /*0020*/  LDC R3, c[0x0][0x380] ;  /* 0x0000e000ff037b82 */ /* 0x000e220000000800 */
[----:B------:R-:W1:Y:S01]  /*0030*/  LDCU.64 UR4, c[0x0][0x358] ;  /* 0x00006b00ff0477ac */ /* 0x000e620008000a00 */
[----:B------:R-:W2:Y:S01]  /*0040*/  S2R R13, SR_TID.X ;  /* 0x00000000000d7919 */ /* 0x000ea20000002100 */
[----:B0-----:R-:W-:-:S02]  /*0050*/  IMAD R6, R0, -0x200, R3 ;  /* 0xfffffe0000067824 */ /* 0x001fc400078e0203 */
[----:B--2---:R-:W-:-:S03]  /*0060*/  IMAD.MOV.U32 R7, RZ, RZ, R13 ;  /* 0x000000ffff077224 */ /* 0x004fc600078e000d */
[----:B------:R-:W-:-:S13]  /*0070*/  ISETP.GE.AND P0, PT, R13, R6, PT ;  /* 0x000000060d00720c */ /* 0x000fda0003f06270 */
[----:B------:R-:W-:Y:S01]  /*0080*/  @!P0 VIADD R13, R7, 0x80 ;  /* 0x00000080070d8836 */ /* 0x000fe20000000000 */
[----:B------:R-:W0:Y:S01]  /*0090*/  @!P0 LDC.64 R8, c[0x0][0x3b0] ;  /* 0x0000ec00ff088b82 */ /* 0x000e220000000a00 */
[----:B------:R-:W-:-:S03]  /*00a0*/  @!P0 IMAD R15, R0, 0x200, R7 ;  /* 0x00000200000f8824 */ /* 0x000fc600078e0207 */
[----:B------:R-:W-:-:S13]  /*00b0*/  ISETP.GE.AND P1, PT, R13, R6, PT ;  /* 0x000000060d00720c */ /* 0x000fda0003f26270 */
[----:B------:R-:W-:Y:S01]  /*00c0*/  @!P1 IMAD R17, R0, 0x200, R13 ;  /* 0x0000020000119824 */ /* 0x000fe200078e020d */
[----:B------:R-:W2:Y:S01]  /*00d0*/  @!P1 LDC.64 R10, c[0x0][0x3b0] ;  /* 0x0000ec00ff0a9b82 */ /* 0x000ea20000000a00 */
[----:B------:R-:W-:-:S05]  /*00e0*/  @!P1 VIADD R13, R13, 0x80 ;  /* 0x000000800d0d9836 */ /* 0x000fca0000000000 */
[----:B------:R-:W-:Y:S01]  /*00f0*/  ISETP.GE.AND P3, PT, R13, R6, PT ;  /* 0x000000060d00720c */ /* 0x000fe20003f66270 */
[----:B0-----:R-:W-:Y:S01]  /*0100*/  @!P0 IMAD.WIDE.U32 R8, R15, 0x8, R8 ;  /* 0x000000080f088825 */ /* 0x001fe200078e0008 */
[----:B------:R-:W-:-:S06]  /*0110*/  CS2R R14, SRZ ;  /* 0x00000000000e7805 */ /* 0x000fcc000001ff00 */
[----:B-1----:R0:W5:Y:S05]  /*0120*/  @!P0 LDG.E.64 R14, desc[UR4][R8.64] ;  /* 0x00000004080e8981 */ /* 0x00216a000c1e1b00 */
[----:B------:R-:W-:Y:S01]  /*0130*/  @!P3 IMAD R19, R0, 0x200, R13 ;  /* 0x000002000013b824 */ /* 0x000fe200078e020d */
[----:B------:R-:W1:Y:S01]  /*0140*/  @!P3 LDC.64 R4, c[0x0][0x3b0] ;  /* 0x0000ec00ff04bb82 */ /* 0x000e620000000a00 */
[----:B------:R-:W-:Y:S02]  /*0150*/  @!P3 VIADD R13, R13, 0x80 ;  /* 0x000000800d0db836 */ /* 0x000fe40000000000 */
[----:B--2---:R-:W-:-:S03]  /*0160*/  @!P1 IMAD.WIDE.U32 R10, R17, 0x8, R10 ;  /* 0x00000008110a9825 */ /* 0x004fc600078e000a */
[----:B------:R-:W-:-:S13]  /*0170*/  ISETP.GE.AND P2, PT, R13, R6, PT ;  /* 0x000000060d00720c */ /* 0x000fda0003f46270 */
[----:B------:R-:W2:Y:S01]  /*0180*/  @!P2 LDC.64 R2, c[0x0][0x3b0] ;  /* 0x0000ec00ff02ab82 */ /* 0x000ea20000000a00 */
[----:B------:R-:W-:Y:S02]  /*0190*/  @!P2 IMAD R13, R0, 0x200, R13 ;  /* 0x00000200000da824 */ /* 0x000fe400078e020d */
[----:B-1----:R-:W-:Y:S01]  /*01a0*/  @!P3 IMAD.WIDE.U32 R18, R19, 0x8, R4 ;  /* 0x000000081312b825 */ /* 0x002fe200078e0004 */
[----:B------:R-:W-:-:S03]  /*01b0*/  CS2R R4, SRZ ;  /* 0x0000000000047805 */ /* 0x000fc6000001ff00 */
[----:B--2---:R-:W-:Y:S01]  /*01c0*/  @!P2 IMAD.WIDE.U32 R16, R13, 0x8, R2 ;  /* 0x000000080d10a825 */ /* 0x004fe200078e0002 */
[----:B------:R-:W-:Y:S02]  /*01d0*/  CS2R R12, SRZ ;  /* 0x00000000000c7805 */ /* 0x000fe4000001ff00 */
[----:B------:R-:W-:Y:S02]  /*01e0*/  CS2R R2, SRZ ;  /* 0x0000000000027805 */ /* 0x000fe4000001ff00 */
[----:B------:R0:W5:Y:S04]  /*01f0*/  @!P2 LDG.E.64 R4, desc[UR4][R16.64] ;  /* 0x000000041004a981 */ /* 0x000168000c1e1b00 */
[----:B------:R0:W5:Y:S04]  /*0200*/  @!P1 LDG.E.64 R12, desc[UR4][R10.64] ;  /* 0x000000040a0c9981 */ /* 0x000168000c1e1b00 */
[----:B------:R0:W5:Y:S01]  /*0210*/  @!P3 LDG.E.64 R2, desc[UR4][R18.64] ;  /* 0x000000041202b981 */ /* 0x000162000c1e1b00 */
[----:B------:R-:W-:Y:S01]  /*0220*/  ISETP.GE.AND P2, PT, R7, R6, PT ;  /* 0x000000060700720c */ /* 0x000fe20003f46270 */
[----:B------:R-:W-:-:S12]  /*0230*/  BSSY.RECONVERGENT B0, `(.L_x_7694) ;  /* 0x0000053000007945 */ /* 0x000fd80003800200 */
[----:B0-----:R-:W-:Y:S05]  /*0240*/  @P2 BRA `(.L_x_7695) ;  /* 0x0000000400442947 */ /* 0x001fea0003800000 */
[----:B-----5:R-:W-:-:S14]  /*0250*/  DSETP.GT.AND P0, PT, R14, RZ, PT ;  /* 0x000000ff0e00722a */ /* 0x020fdc0003f04000 */
        /* <DEDUP_REMOVED lines=14> */
[----:B------:R-:W-:Y:S02]  /*0340*/  IMAD.MOV.U32 R18, RZ, RZ, -0x7142ec33 ;  /* 0x8ebd13cdff127424 */ /* 0x000fe400078e00ff */
[----:B------:R-:W-:Y:S02]  /*0350*/  IMAD.MOV.U32 R19, RZ, RZ, 0x3e5af86d ;  /* 0x3e5af86dff137424 */ /* 0x000fe400078e00ff */
[----:B------:R-:W-:-:S08]  /*0360*/  DFMA R10, R8, R10, 6.75539944105574400000e+15 ;  /* 0x43380000080a742b */ /* 0x000fd0000000000a */
[----:B------:R-:W-:Y:S01]  /*0370*/  DADD R14, R10, -6.75539944105574400000e+15 ;  /* 0xc33800000a0e7429 */ /* 0x000fe20000000000 */
[----:B------:R-:W-:-:S05]  /*0380*/  IMAD.SHL.U32 R11, R9, 0x2, RZ ;  /* 0x00000002090b7824 */ /* 0x000fca00078e00ff */
[C---:B------:R-:W-:Y:S02]  /*0390*/  ISETP.GE.U32.AND P0, PT, R11.reuse, 0x7fb3e647, PT ;  /* 0x7fb3e6470b00780c */ /* 0x040fe40003f06070 */
[----:B------:R-:W-:Y:S01]  /*03a0*/  DFMA R16, R14, -UR6, R8 ;  /* 0x800000060e107c2b */ /* 0x000fe20008000008 */
[----:B------:R-:W-:Y:S01]  /*03b0*/  UMOV UR6, 0x3b39803f ;  /* 0x3b39803f00067882 */ /* 0x000fe20000000000 */
[----:B------:R-:W-:Y:S01]  /*03c0*/  UMOV UR7, 0x3c7abc9e ;  /* 0x3c7abc9e00077882 */ /* 0x000fe20000000000 */
[----:B------:R-:W-:Y:S02]  /*03d0*/  SEL R10, R10, RZ, P0 ;  /* 0x000000ff0a0a7207 */ /* 0x000fe40000000000 */
[----:B------:R-:W-:-:S03]  /*03e0*/  ISETP.NE.AND P1, PT, R11, RZ, PT ;  /* 0x000000ff0b00720c */ /* 0x000fc60003f25270 */
        /* <DEDUP_REMOVED lines=45> */
.L_x_7697:
[C-C-:B------:R-:W-:Y:S01]  /*06c0*/  DADD R10, R8.reuse, R8.reuse ;  /* 0x00000000080a7229 */ /* 0x140fe20000000008 */
[----:B------:R-:W-:Y:S01]  /*06d0*/  IMAD.MOV.U32 R14, RZ, RZ, 0x3ff00000 ;  /* 0x3ff00000ff0e7424 */ /* 0x000fe200078e00ff */
[----:B------:R-:W-:Y:S01]  /*06e0*/  ISETP.GE.AND P1, PT, R9, RZ, PT ;  /* 0x000000ff0900720c */ /* 0x000fe20003f26270 */
[----:B------:R-:W-:-:S03]  /*06f0*/  DSETP.NAN.AND P0, PT, R8, R8, PT ;  /* 0x000000080800722a */ /* 0x000fc60003f08000 */
[----:B------:R-:W-:-:S04]  /*0700*/  FSEL R9, -R14, +QNAN , !P1 ;  /* 0x7ff000000e097808 */ /* 0x000fc80004800100 */
[----:B------:R-:W-:Y:S02]  /*0710*/  FSEL R8, R10, RZ, P0 ;  /* 0x000000ff0a087208 */ /* 0x000fe40000000000 */
[----:B------:R-:W-:-:S07]  /*0720*/  FSEL R9, R11, R9, P0 ;  /* 0x000000090b097208 */ /* 0x000fce0000000000 */
.L_x_7698:
[----:B------:R-:W-:Y:S05]  /*0730*/  BSYNC.RECONVERGENT B1 ;  /* 0x0000000000017941 */ /* 0x000fea0003800200 */
.L_x_7696:
[----:B------:R-:W0:Y:S02]  /*0740*/  LDCU.64 UR6, c[0x0][0x388] ;  /* 0x00007100ff0677ac */ /* 0x000e240008000a00 */
[----:B0-----:R-:W-:-:S11]  /*0750*/  DMUL R8, R8, UR6 ;  /* 0x0000000608087c28 */ /* 0x001fd60008000000 */
.L_x_7695:
[----:B------:R-:W-:Y:S05]  /*0760*/  BSYNC.RECONVERGENT B0 ;  /* 0x0000000000007941 */ /* 0x000fea0003800200 */
.L_x_7694:
[----:B------:R-:W-:Y:S01]  /*0770*/  VIADD R11, R7, 0x80 ;  /* 0x00000080070b7836 */ /* 0x000fe20000000000 */
[----:B------:R-:W-:Y:S04]  /*0780*/  BSSY.RECONVERGENT B0, `(.L_x_7699) ;  /* 0x0000054000007945 */ /* 0x000fe80003800200 */
[----:B------:R-:W-:-:S13]  /*0790*/  ISETP.GE.AND P0, PT, R11, R6, PT ;  /* 0x000000060b00720c */ /* 0x000fda0003f06270 */
[----:B------:R-:W-:Y:S05]  /*07a0*/  @P0 BRA `(.L_x_7700) ;  /* 0x0000000400440947 */ /* 0x000fea0003800000 */
[----:B-----5:R-:W-:-:S14]  /*07b0*/  DSETP.GT.AND P0, PT, R12, RZ, PT ;  /* 0x000000ff0c00722a */ /* 0x020fdc0003f04000 */
        /* <DEDUP_REMOVED lines=16> */
.L_x_7702:
        /* <DEDUP_REMOVED lines=62> */
.L_x_7701:
[----:B------:R-:W0:Y:S02]  /*0ca0*/  LDCU.64 UR6, c[0x0][0x390] ;  /* 0x00007200ff0677ac */ /* 0x000e240008000a00 */
[----:B0-----:R-:W-:-:S11]  /*0cb0*/  DMUL R12, R12, UR6 ;  /* 0x000000060c0c7c28 */ /* 0x001fd60008000000 */
.L_x_7700:
[----:B------:R-:W-:Y:S05]  /*0cc0*/  BSYNC.RECONVERGENT B0 ;  /* 0x0000000000007941 */ /* 0x000fea0003800200 */
.L_x_7699:
[----:B-----5:R-:W-:Y:S01]  /*0cd0*/  VIADD R15, R7, 0x100 ;  /* 0x00000100070f7836 */ /* 0x020fe20000000000 */
[----:B------:R-:W-:Y:S04]  /*0ce0*/  BSSY.RECONVERGENT B0, `(.L_x_7703) ;  /* 0x0000054000007945 */ /* 0x000fe80003800200 */
[----:B------:R-:W-:-:S13]  /*0cf0*/  ISETP.GE.AND P0, PT, R15, R6, PT ;  /* 0x000000060f00720c */ /* 0x000fda0003f06270 */
[----:B------:R-:W-:Y:S05]  /*0d00*/  @P0 BRA `(.L_x_7704) ;  /* 0x0000000400440947 */ /* 0x000fea0003800000 */
[----:B------:R-:W-:-:S14]  /*0d10*/  DSETP.GT.AND P0, PT, R2, RZ, PT ;  /* 0x000000ff0200722a */ /* 0x000fdc0003f04000 */
        /* <DEDUP_REMOVED lines=16> */
.L_x_7706:
        /* <DEDUP_REMOVED lines=62> */
.L_x_7705:
[----:B------:R-:W0:Y:S02]  /*1200*/  LDCU.64 UR6, c[0x0][0x390] ;  /* 0x00007200ff0677ac */ /* 0x000e240008000a00 */
[----:B0-----:R-:W-:-:S11]  /*1210*/  DMUL R2, R2, UR6 ;  /* 0x0000000602027c28 */ /* 0x001fd60008000000 */
.L_x_7704:
[----:B------:R-:W-:Y:S05]  /*1220*/  BSYNC.RECONVERGENT B0 ;  /* 0x0000000000007941 */ /* 0x000fea0003800200 */
.L_x_7703:
[----:B------:R-:W-:Y:S01]  /*1230*/  VIADD R15, R7, 0x180 ;  /* 0x00000180070f7836 */ /* 0x000fe20000000000 */
        /* <DEDUP_REMOVED lines=20> */
.L_x_7710:
        /* <DEDUP_REMOVED lines=62> */
.L_x_7709:
[----:B------:R-:W0:Y:S02]  /*1760*/  LDCU.64 UR6, c[0x0][0x390] ;  /* 0x00007200ff0677ac */ /* 0x000e240008000a00 */
[----:B0-----:R-:W-:-:S11]  /*1770*/  DMUL R4, R4, UR6 ;  /* 0x0000000604047c28 */ /* 0x001fd60008000000 */
.L_x_7708:
[----:B------:R-:W-:Y:S05]  /*1780*/  BSYNC.RECONVERGENT B0 ;  /* 0x0000000000007941 */ /* 0x000fea0003800200 */
.L_x_7707:
[----:B------:R-:W0:Y:S01]  /*1790*/  @!P2 LDC.64 R14, c[0x0][0x3a8] ;  /* 0x0000ea00ff0eab82 */ /* 0x000e220000000a00 */
[----:B------:R-:W-:Y:S01]  /*17a0*/  @!P2 IMAD R17, R0, 0x200, R7 ;  /* 0x000002000011a824 */ /* 0x000fe200078e0207 */
[----:B------:R-:W-:Y:S01]  /*17b0*/  BSSY.RECONVERGENT B0, `(.L_x_7711) ;  /* 0x0000010000007945 */ /* 0x000fe20003800200 */
[----:B------:R-:W-:-:S05]  /*17c0*/  @!P2 IMAD.MOV.U32 R7, RZ, RZ, R11 ;  /* 0x000000ffff07a224 */ /* 0x000fca00078e000b */
        /* <DEDUP_REMOVED lines=14> */
.L_x_7712:
[----:B------:R-:W-:Y:S05]  /*18b0*/  BSYNC.RECONVERGENT B0 ;  /* 0x0000000000007941 */ /* 0x000fea0003800200 */
.L_x_7711:
[----:B------:R-:W-:-:S13]  /*18c0*/  ISETP.GE.AND P0, PT, R7, R6, PT ;  /* 0x000000060700720c */ /* 0x000fda0003f06270 */
[----:B------:R-:W-:Y:S05]  /*18d0*/  @P0 EXIT ;  /* 0x000000000000094d */ /* 0x000fea0003800000 */
[----:B-1----:R-:W1:Y:S01]  /*18e0*/  LDC.64 R2, c[0x0][0x3a8] ;  /* 0x0000ea00ff027b82 */ /* 0x002e620000000a00 */
[----:B------:R-:W-:-:S04]  /*18f0*/  IMAD R7, R0, 0x200, R7 ;  /* 0x0000020000077824 */ /* 0x000fc800078e0207 */
[----:B-1----:R-:W-:-:S05]  /*1900*/  IMAD.WIDE.U32 R2, R7, 0x8, R2 ;  /* 0x0000000807027825 */ /* 0x002fca00078e0002 */
[----:B------:R-:W-:Y:S01]  /*1910*/  STG.E.64 desc[UR4][R2.64], R4 ;  /* 0x0000000402007986 */ /* 0x000fe2000c101b04 */
[----:B------:R-:W-:Y:S05]  /*1920*/  EXIT ;  /* 0x000000000000794d */ /* 0x000fea0003800000 */
.L_x_7713:
        /* <DEDUP_REMOVED lines=13> */
.L_x_7991:


//--------------------- .text._ZN2at6native29vectorized_elementwise_kernelILi2EZZZNS0_60_GLOBAL__N__171e0b9f_22_ActivationEluKernel_cu_9e10b42f_306110elu_kernelERNS_18TensorIteratorBaseERKN3c106ScalarES8_S8_ENKUlvE_clEvENKUlvE_clEvEUldE_St5arrayIPcLm2EEEEviT0_T1_ --------------------------
	.section	.text._ZN2at6native29vectorized_elementwise_kernelILi2EZZZNS0_60_GLOBAL__N__171e0b9f_22_ActivationEluKernel_cu_9e10b42f_306110elu_kernelERNS_18TensorIteratorBaseERKN3c106ScalarES8_S8_ENKUlvE_clEvENKUlvE_clEvEUldE_St5arrayIPcLm2EEEEviT0_T1_,"ax",@progbits
	.align	128
        .global         _ZN2at6native29vectorized_elementwise_kernelILi2EZZZNS0_60_GLOBAL__N__171e0b9f_22_ActivationEluKernel_cu_9e10b42f_306110elu_kernelERNS_18TensorIteratorBaseERKN3c106ScalarES8_S8_ENKUlvE_clEvENKUlvE_clEvEUldE_St5arrayIPcLm2EEEEviT0_T1_
        .type           _ZN2at6native29vectorized_elementwise_kernelILi2EZZZNS0_60_GLOBAL__N__171e0b9f_22_ActivationEluKernel_cu_9e10b42f_306110elu_kernelERNS_18TensorIteratorBaseERKN3c106ScalarES8_S8_ENKUlvE_clEvENKUlvE_clEvEUldE_St5arrayIPcLm2EEEEviT0_T1_,@function
        .size           _ZN2at6native29vectorized_elementwise_kernelILi2EZZZNS0_60_GLOBAL__N__171e0b9f_22_ActivationEluKernel_cu_9e10b42f_306110elu_kernelERNS_18TensorIteratorBaseERKN3c106ScalarES8_S8_ENKUlvE_clEvENKUlvE_clEvEUldE_St5arrayIPcLm2EEEEviT0_T1_,(.L_x_7992 - _ZN2at6native29vectorized_elementwise_kernelILi2EZZZNS0_60_GLOBAL__N__171e0b9f_22_ActivationEluKernel_cu_9e10b42f_306110elu_kernelERNS_18TensorIteratorBaseERKN3c106ScalarES8_S8_ENKUlvE_clEvENKUlvE_clEvEUldE_St5arrayIPcLm2EEEEviT0_T1_)
        .other          _ZN2at6native29vectorized_elementwise_kernelILi2EZZZNS0_60_GLOBAL__N__171e0b9f_22_ActivationEluKernel_cu_9e10b42f_306110elu_kernelERNS_18TensorIteratorBaseERKN3c106ScalarES8_S8_ENKUlvE_clEvENKUlvE_clEvEUldE_St5arrayIPcLm2EEEEviT0_T1_,@"STO_CUDA_ENTRY STV_DEFAULT"
_ZN2at6native29vectorized_elementwise_kernelILi2EZZZNS0_60_GLOBAL__N__171e0b9f_22_ActivationEluKernel_cu_9e10b42f_306110elu_kernelERNS_18TensorIteratorBaseERKN3c106ScalarES8_S8_ENKUlvE_clEvENKUlvE_clEvEUldE_St5arrayIPcLm2EEEEviT0_T1_:
.text._ZN2at6native29vectorized_elementwise_kernelILi2EZZZNS0_60_GLOBAL__N__171e0b9f_22_ActivationEluKernel_cu_9e10b42f_306110elu_kernelERNS_18TensorIteratorBaseERKN3c106ScalarES8_S8_ENKUlvE_clEvENKUlvE_clEvEUldE_St5arrayIPcLm2EEEEviT0_T1_:
[----:B------:R-:W-:Y:S01]  /*0000*/  LDC R1, c[0x0][0x37c] ;  /* 0x0000df00ff017b82 */ /* 0x000fe20000000800 */
[----:B------:R-:W0:Y:S01]  /*0010*/  S2R R0, SR_CTAID.X ;  /* 0x0000000000007919 */ /* 0x000e220000002500 */
[----:B------:R-:W1:Y:S01]  /*0020*/  LDCU UR6, c[0x0][0x380] ;  /* 0x00007000ff0677ac */ /* 0x000e620008000800 */
[----:B------:R-:W2:Y:S01]  /*0030*/  LDCU.64 UR4, c[0x0][0x358] ;  /* 0x00006b00ff0477ac */ /* 0x000ea20008000a00 */
[----:B0-----:R-:W-:-:S05]  /*0040*/  IMAD.SHL.U32 R0, R0, 0x400, RZ ;  /* 0x0000040000007824 */ /* 0x001fca00078e00ff */
[----:B-1----:R-:W-:-:S04]  /*0050*/  IADD3 R2, PT, PT, -R0, UR6, RZ ;  /* 0x0000000600027c10 */ /* 0x002fc8000fffe1ff */
[----:B------:R-:W-:-:S13]  /*0060*/  ISETP.GT.U32.AND P0, PT, R2, 0x3ff, PT ;  /* 0x000003ff0200780c */ /* 0x000fda0003f04070 */
[----:B--2---:R-:W-:Y:S05]  /*0070*/  @P0 BRA `(.L_x_7714) ;  /* 0x00000030008c0947 */ /* 0x004fea0003800000 */
[----:B------:R-:W0:Y:S01]  /*0080*/  S2R R21, SR_TID.X ;  /* 0x0000000000157919 */ /* 0x000e220000002100 */
[----:B------:R-:W-:Y:S02]  /*0090*/  CS2R R22, SRZ ;  /* 0x0000000000167805 */ /* 0x000fe4000001ff00 */
[----:B0-----:R-:W-:Y:S01]  /*00a0*/  ISETP.GE.U32.AND P6, PT, R21, R2, PT ;  /* 0x000000021500720c */ /* 0x001fe20003fc6070 */
[----:B------:R-:W-:-:S12]  /*00b0*/  IMAD.MOV.U32 R3, RZ, RZ, R21 ;  /* 0x000000ffff037224 */ /* 0x000fd800078e0015 */
[----:B------:R-:W-:Y:S01]  /*00c0*/  @!P6 VIADD R21, R3, 0x80 ;  /* 0x000000800315e836 */ /* 0x000fe20000000000 */
[----:B------:R-:W0:Y:S01]  /*00d0*/  @!P6 LDC.64 R14, c[0x0][0x3b0] ;  /* 0x0000ec00ff0eeb82 */ /* 0x000e220000000a00 */
[----:B------:R-:W-:-:S03]  /*00e0*/  @!P6 IMAD.IADD R9, R0, 0x1, R3 ;  /* 0x000000010009e824 */ /* 0x000fc600078e0203 */
[----:B------:R-:W-:-:S13]  /*00f0*/  ISETP.GE.U32.AND P5, PT, R21, R2, PT ;  /* 0x000000021500720c */ /* 0x000fda0003fa6070 */
[----:B------:R-:W-:Y:S01]  /*0100*/  @!P5 IMAD.IADD R17, R0, 0x1, R21 ;  /* 0x000000010011d824 */ /* 0x000fe200078e0215 */
[----:B------:R-:W1:Y:S01]  /*0110*/  @!P5 LDC.64 R6, c[0x0][0x3b0] ;  /* 0x0000ec00ff06db82 */ /* 0x000e620000000a00 */
[----:B------:R-:W-:-:S05]  /*0120*/  @!P5 VIADD R21, R21, 0x80 ;  /* 0x000000801515d836 */ /* 0x000fca0000000000 */
[----:B------:R-:W-:Y:S01]  /*0130*/  ISETP.GE.U32.AND P4, PT, R21, R2, PT ;  /* 0x000000021500720c */ /* 0x000fe20003f86070 */
[----:B0-----:R-:W-:-:S05]  /*0140*/  @!P6 IMAD.WIDE.U32 R14, R9, 0x8, R14 ;  /* 0x00000008090ee825 */ /* 0x001fca00078e000e */
[----:B------:R0:W5:Y:S07]  /*0150*/  @!P6 LDG.E.64 R22, desc[UR4][R14.64] ;  /* 0x000000040e16e981 */ /* 0x00016e000c1e1b00 */
[----:B------:R-:W-:Y:S01]  /*0160*/  @!P4 IMAD.IADD R11, R0, 0x1, R21 ;  /* 0x00000001000bc824 */ /* 0x000fe200078e0215 */
[----:B------:R-:W2:Y:S01]  /*0170*/  @!P4 LDC.64 R28, c[0x0][0x3b0] ;  /* 0x0000ec00ff1ccb82 */ /* 0x000ea20000000a00 */
[----:B------:R-:W-:-:S05]  /*0180*/  @!P4 VIADD R21, R21, 0x80 ;  /* 0x000000801515c836 */ /* 0x000fca0000000000 */
[----:B------:R-:W-:-:S13]  /*0190*/  ISETP.GE.U32.AND P3, PT, R21, R2, PT ;  /* 0x000000021500720c */ /* 0x000fda0003f66070 */
[----:B------:R-:W-:Y:S01]  /*01a0*/  @!P3 IMAD.IADD R13, R0, 0x1, R21 ;  /* 0x00000001000db824 */ /* 0x000fe200078e0215 */
[----:B------:R-:W3:Y:S01]  /*01b0*/  @!P3 LDC.64 R24, c[0x0][0x3b0] ;  /* 0x0000ec00ff18bb82 */ /* 0x000ee20000000a00 */
[----:B------:R-:W-:-:S05]  /*01c0*/  @!P3 VIADD R21, R21, 0x80 ;  /* 0x000000801515b836 */ /* 0x000fca0000000000 */
[----:B------:R-:W-:-:S13]  /*01d0*/  ISETP.GE.U32.AND P2, PT, R21, R2, PT ;  /* 0x000000021500720c */ /* 0x000fda0003f46070 */
[----:B------:R-:W-:Y:S01]  /*01e0*/  @!P2 IMAD.IADD R27, R0, 0x1, R21 ;  /* 0x00000001001ba824 */ /* 0x000fe200078e0215 */
[----:B------:R-:W-:Y:S01]  /*01f0*/  CS2R R8, SRZ ;  /* 0x0000000000087805 */ /* 0x000fe2000001ff00 */
[----:B------:R-:W-:Y:S01]  /*0200*/  @!P2 VIADD R21, R21, 0x80 ;  /* 0x000000801515a836 */ /* 0x000fe20000000000 */
[----:B0-----:R-:W0:Y:S04]  /*0210*/  @!P2 LDC.64 R14, c[0x0][0x3b0] ;  /* 0x0000ec00ff0eab82 */ /* 0x001e280000000a00 */
[----:B------:R-:W-:-:S13]  /*0220*/  ISETP.GE.U32.AND P1, PT, R21, R2, PT ;  /* 0x000000021500720c */ /* 0x000fda0003f26070 */
[----:B------:R-:W-:Y:S02]  /*0230*/  @!P1 IMAD.IADD R5, R0, 0x1, R21 ;  /* 0x0000000100059824 */ /* 0x000fe400078e0215 */
[----:B------:R-:W-:-:S05]  /*0240*/  @!P1 VIADD R21, R21, 0x80 ;  /* 0x0000008015159836 */ /* 0x000fca0000000000 */
[----:B------:R-:W-:Y:S01]  /*0250*/  ISETP.GE.U32.AND P0, PT, R21, R2, PT ;  /* 0x000000021500720c */ /* 0x000fe20003f06070 */
[----:B-1----:R-:W-:-:S05]  /*0260*/  @!P5 IMAD.WIDE.U32 R6, R17, 0x8, R6 ;  /* 0x000000081106d825 */ /* 0x002fca00078e0006 */
[----:B------:R1:W5:Y:S07]  /*0270*/  @!P5 LDG.E.64 R8, desc[UR4][R6.64] ;  /* 0x000000040608d981 */ /* 0x00036e000c1e1b00 */
[----:B------:R-:W-:Y:S01]  /*0280*/  @!P0 IMAD.IADD R4, R0, 0x1, R21 ;  /* 0x0000000100048824 */ /* 0x000fe200078e0215 */
[----:B------:R-:W4:Y:S01]  /*0290*/  @!P0 LDC.64 R16, c[0x0][0x3b0] ;  /* 0x0000ec00ff108b82 */ /* 0x000f220000000a00 */
[----:B------:R-:W-:-:S05]  /*02a0*/  @!P0 VIADD R21, R21, 0x80 ;  /* 0x0000008015158836 */ /* 0x000fca0000000000 */
[----:B------:R-:W-:Y:S02]  /*02b0*/  ISETP.GE.U32.AND P6, PT, R21, R2, PT ;  /* 0x000000021500720c */ /* 0x000fe40003fc6070 */
[----:B-1----:R-:W1:Y:S11]  /*02c0*/  @!P1 LDC.64 R6, c[0x0][0x3b0] ;  /* 0x0000ec00ff069b82 */ /* 0x002e760000000a00 */
[----:B------:R-:W0:Y:S01]  /*02d0*/  @!P6 LDC.64 R18, c[0x0][0x3b0] ;  /* 0x0000ec00ff12eb82 */ /* 0x000e220000000a00 */
[----:B---3--:R-:W-:Y:S01]  /*02e0*/  @!P3 IMAD.WIDE.U32 R24, R13, 0x8, R24 ;  /* 0x000000080d18b825 */ /* 0x008fe200078e0018 */
[----:B------:R-:W-:-:S03]  /*02f0*/  CS2R R12, SRZ ;  /* 0x00000000000c7805 */ /* 0x000fc6000001ff00 */
[----:B------:R-:W-:Y:S02]  /*0300*/  @!P6 IMAD.IADD R21, R0, 0x1, R21 ;  /* 0x000000010015e824 */ /* 0x000fe400078e0215 */
[----:B--2---:R-:W-:Y:S01]  /*0310*/  @!P4 IMAD.WIDE.U32 R28, R11, 0x8, R28 ;  /* 0x000000080b1cc825 */ /* 0x004fe200078e001c */
[----:B------:R0:W5:Y:S01]  /*0320*/  @!P3 LDG.E.64 R12, desc[UR4][R24.64] ;  /* 0x00000004180cb981 */ /* 0x000162000c1e1b00 */
[----:B------:R-:W-:Y:S02]  /*0330*/  CS2R R10, SRZ ;  /* 0x00000000000a7805 */ /* 0x000fe4000001ff00 */
[----:B-1----:R-:W-:-:S04]  /*0340*/  @!P1 IMAD.WIDE.U32 R6, R5, 0x8, R6 ;  /* 0x0000000805069825 */ /* 0x002fc800078e0006 */
[----:B------:R1:W5:Y:S01]  /*0350*/  @!P4 LDG.E.64 R10, desc[UR4][R28.64] ;  /* 0x000000041c0ac981 */ /* 0x000362000c1e1b00 */
[----:B----4-:R-:W-:Y:S01]  /*0360*/  @!P0 IMAD.WIDE.U32 R4, R4, 0x8, R16 ;  /* 0x0000000804048825 */ /* 0x010fe200078e0010 */
[----:B------:R-:W-:-:S03]  /*0370*/  CS2R R16, SRZ ;  /* 0x0000000000107805 */ /* 0x000fc6000001ff00 */
[----:B0-----:R-:W-:Y:S01]  /*0380*/  @!P6 IMAD.WIDE.U32 R24, R21, 0x8, R18 ;  /* 0x000000081518e825 */ /* 0x001fe200078e0012 */
[----:B------:R-:W-:Y:S02]  /*0390*/  CS2R R18, SRZ ;  /* 0x0000000000127805 */ /* 0x000fe4000001ff00 */
[----:B------:R-:W-:Y:S01]  /*03a0*/  CS2R R20, SRZ ;  /* 0x0000000000147805 */ /* 0x000fe2000001ff00 */
[----:B------:R1:W5:Y:S04]  /*03b0*/  @!P1 LDG.E.64 R16, desc[UR4][R6.64] ;  /* 0x0000000406109981 */ /* 0x000368000c1e1b00 */
[----:B------:R1:W5:Y:S04]  /*03c0*/  @!P0 LDG.E.64 R18, desc[UR4][R4.64] ;  /* 0x0000000404128981 */ /* 0x000368000c1e1b00 */
[----:B------:R1:W5:Y:S01]  /*03d0*/  @!P6 LDG.E.64 R20, desc[UR4][R24.64] ;  /* 0x000000041814e981 */ /* 0x000362000c1e1b00 */
[----:B------:R-:W-:Y:S01]  /*03e0*/  @!P2 IMAD.WIDE.U32 R26, R27, 0x8, R14 ;  /* 0x000000081b1aa825 */ /* 0x000fe200078e000e */
[----:B------:R-:W-:-:S06]  /*03f0*/  CS2R R14, SRZ ;  /* 0x00000000000e7805 */ /* 0x000fcc000001ff00 */
[----:B------:R1:W5:Y:S01]  /*0400*/  @!P2 LDG.E.64 R14, desc[UR4][R26.64] ;  /* 0x000000041a0ea981 */ /* 0x000362000c1e1b00 */
[----:B------:R-:W-:Y:S01]  /*0410*/  ISETP.GE.U32.AND P2, PT, R3, R2, PT ;  /* 0x000000020300720c */ /* 0x000fe20003f46070 */
[----:B------:R-:W-:-:S12]  /*0420*/  BSSY.RECONVERGENT B0, `(.L_x_7715) ;  /* 0x0000053000007945 */ /* 0x000fd80003800200 */
[----:B-1----:R-:W-:Y:S05]  /*0430*/  @P2 BRA `(.L_x_7716) ;  /* 0x0000000400442947 */ /* 0x002fea0003800000 */
        /* <DEDUP_REMOVED lines=15> */
[----:B------:R-:W-:-:S04]  /*0530*/  IMAD.SHL.U32 R26, R23, 0x2, RZ ;  /* 0x00000002171a7824 */ /* 0x000fc800078e00ff */
[----:B------:R-:W-:Y:S01]  /*0540*/  DFMA R6, R22, R6, 6.75539944105574400000e+15 ;  /* 0x433800001606742b */ /* 0x000fe20000000006 */
[C---:B------:R-:W-:Y:S02]  /*0550*/  ISETP.GE.U32.AND P0, PT, R26.reuse, 0x7fb3e647, PT ;  /* 0x7fb3e6471a00780c */ /* 0x040fe40003f06070 */
[----:B------:R-:W-:-:S05]  /*0560*/  ISETP.NE.AND P1, PT, R26, RZ, PT ;  /* 0x000000ff1a00720c */ /* 0x000fca0003f25270 */
[----:B------:R-:W-:Y:S02]  /*0570*/  DADD R4, R6, -6.75539944105574400000e+15 ;  /* 0xc338000006047429 */ /* 0x000fe40000000000 */
[----:B------:R-:W-:-:S04]  /*0580*/  SEL R6, R6, RZ, P0 ;  /* 0x000000ff06067207 */ /* 0x000fc80000000000 */
[----:B------:R-:W-:Y:S02]  /*0590*/  LEA R27, R6, 0x3ff00000, 0x14 ;  /* 0x3ff00000061b7811 */ /* 0x000fe400078ea0ff */
        /* <DEDUP_REMOVED lines=8> */
[----:B------:R-:W-:Y:S02]  /*0620*/  FSEL R24, R22, R24, !P0 ;  /* 0x0000001816187208 */ /* 0x000fe40004000000 */
[----:B------:R-:W-:Y:S02]  /*0630*/  FSEL R25, R23, R25, !P0 ;  /* 0x0000001917197208 */ /* 0x000fe40004000000 */
[----:B------:R-:W-:-:S04]  /*0640*/  ISETP.NE.AND P0, PT, R6, 0x400, PT ;  /* 0x000004000600780c */ /* 0x000fc80003f05270 */
        /* <DEDUP_REMOVED lines=26> */
[----:B------:R-:W-:Y:S01]  /*07f0*/  DMUL R6, R24, R4 ;  /* 0x0000000418067228 */ /* 0x000fe20000000000 */
[----:B------:R-:W-:Y:S01]  /*0800*/  SEL R5, R27, 0x7fe00000, P0 ;  /* 0x7fe000001b057807 */ /* 0x000fe20000000000 */
[----:B------:R-:W-:-:S06]  /*0810*/  IMAD.MOV.U32 R4, RZ, RZ, RZ ;  /* 0x000000ffff047224 */ /* 0x000fcc00078e00ff */
[----:B------:R-:W-:Y:S02]  /*0820*/  DFMA R6, R24, R6, R24 ;  /* 0x000000061806722b */ /* 0x000fe40000000018 */
[----:B------:R-:W-:-:S08]  /*0830*/  DADD R24, R4, -1 ;  /* 0xbff0000004187429 */ /* 0x000fd00000000000 */
[----:B------:R-:W-:-:S08]  /*0840*/  DFMA R6, R6, R4, R24 ;  /* 0x000000040606722b */ /* 0x000fd00000000018 */
[----:B------:R-:W-:-:S10]  /*0850*/  DADD R4, R6, R6 ;  /* 0x0000000006047229 */ /* 0x000fd40000000006 */
[----:B------:R-:W-:Y:S02]  /*0860*/  FSEL R25, R4, R6, !P0 ;  /* 0x0000000604197208 */ /* 0x000fe40004000000 */
[----:B------:R-:W-:Y:S02]  /*0870*/  FSEL R5, R5, R7, !P0 ;  /* 0x0000000705057208 */ /* 0x000fe40004000000 */
[----:B------:R-:W-:Y:S02]  /*0880*/  FSEL R6, R22, R25, !P1 ;  /* 0x0000001916067208 */ /* 0x000fe40004800000 */
[----:B------:R-:W-:Y:S01]  /*0890*/  FSEL R7, R23, R5, !P1 ;  /* 0x0000000517077208 */ /* 0x000fe20004800000 */
[----:B------:R-:W-:Y:S06]  /*08a0*/  BRA `(.L_x_7719) ;  /* 0x00000000001c7947 */ /* 0x000fec0003800000 */
.L_x_7718:
[C-C-:B------:R-:W-:Y:S01]  /*08b0*/  DADD R4, R22.reuse, R22.reuse ;  /* 0x0000000016047229 */ /* 0x140fe20000000016 */
[----:B------:R-:W-:Y:S01]  /*08c0*/  IMAD.MOV.U32 R7, RZ, RZ, 0x3ff00000 ;  /* 0x3ff00000ff077424 */ /* 0x000fe200078e00ff */
[----:B------:R-:W-:Y:S01]  /*08d0*/  ISETP.GE.AND P1, PT, R23, RZ, PT ;  /* 0x000000ff1700720c */ /* 0x000fe20003f26270 */
[----:B------:R-:W-:-:S03]  /*08e0*/  DSETP.NAN.AND P0, PT, R22, R22, PT ;  /* 0x000000161600722a */ /* 0x000fc60003f08000 */
[----:B------:R-:W-:-:S04]  /*08f0*/  FSEL R7, -R7, +QNAN , !P1 ;  /* 0x7ff0000007077808 */ /* 0x000fc80004800100 */
[----:B------:R-:W-:Y:S02]  /*0900*/  FSEL R6, R4, RZ, P0 ;  /* 0x000000ff04067208 */ /* 0x000fe40000000000 */
[----:B------:R-:W-:-:S07]  /*0910*/  FSEL R7, R5, R7, P0 ;  /* 0x0000000705077208 */ /* 0x000fce0000000000 */
.L_x_7719:
[----:B------:R-:W-:Y:S05]  /*0920*/  BSYNC.RECONVERGENT B1 ;  /* 0x0000000000017941 */ /* 0x000fea0003800200 */
.L_x_7717:
[----:B------:R-:W0:Y:S02]  /*0930*/  LDCU.64 UR6, c[0x0][0x388] ;  /* 0x00007100ff0677ac */ /* 0x000e240008000a00 */
[----:B0-----:R-:W-:-:S11]  /*0940*/  DMUL R6, R6, UR6 ;  /* 0x0000000606067c28 */ /* 0x001fd60008000000 */
.L_x_7716:
[----:B------:R-:W-:Y:S05]  /*0950*/  BSYNC.RECONVERGENT B0 ;  /* 0x0000000000007941 */ /* 0x000fea0003800200 */
.L_x_7715:
[----:B------:R-:W-:Y:S01]  /*0960*/  VIADD R5, R3, 0x80 ;  /* 0x0000008003057836 */ /* 0x000fe20000000000 */
[----:B------:R-:W-:Y:S04]  /*0970*/  BSSY.RECONVERGENT B0, `(.L_x_7720) ;  /* 0x0000054000007945 */ /* 0x000fe80003800200 */
[----:B------:R-:W-:-:S13]  /*0980*/  ISETP.GE.U32.AND P0, PT, R5, R2, PT ;  /* 0x000000020500720c */ /* 0x000fda0003f06070 */
        /* <DEDUP_REMOVED lines=18> */
.L_x_7723:
[----:B------:R-:W-:Y:S01]  /*0ab0*/  IMAD.MOV.U32 R24, RZ, RZ, 0x652b82fe ;  /* 0x652b82feff187424 */ /* 0x000fe200078e00ff */
[----:B------:R-:W-:Y:S01]  /*0ac0*/  UMOV UR6, 0xfefa39ef ;  /* 0xfefa39ef00067882 */ /* 0x000fe20000000000 */
[----:B------:R-:W-:Y:S01]  /*0ad0*/  IMAD.MOV.U32 R25, RZ, RZ, 0x3ff71547 ;  /* 0x3ff71547ff197424 */ /* 0x000fe200078e00ff */
[----:B------:R-:W-:-:S05]  /*0ae0*/  UMOV UR7, 0x3fe62e42 ;  /* 0x3fe62e4200077882 */ /* 0x000fca0000000000 */
[----:B------:R-:W-:-:S08]  /*0af0*/  DFMA R24, R8, R24, 6.75539944105574400000e+15 ;  /* 0x433800000818742b */ /* 0x000fd00000000018 */
[----:B------:R-:W-:Y:S01]  /*0b00*/  DADD R26, R24, -6.75539944105574400000e+15 ;  /* 0xc3380000181a7429 */ /* 0x000fe20000000000 */
[----:B------:R-:W-:-:S07]  /*0b10*/  IMAD.MOV.U32 R25, RZ, RZ, 0x3e5af86d ;  /* 0x3e5af86dff197424 */ /* 0x000fce00078e00ff */
[----:B------:R-:W-:Y:S01]  /*0b20*/  DFMA R22, R26, -UR6, R8 ;  /* 0x800000061a167c2b */ /* 0x000fe20008000008 */
[----:B------:R-:W-:Y:S01]  /*0b30*/  UMOV UR6, 0x3b39803f ;  /* 0x3b39803f00067882 */ /* 0x000fe20000000000 */
[----:B------:R-:W-:-:S06]  /*0b40*/  UMOV UR7, 0x3c7abc9e ;  /* 0x3c7abc9e00077882 */ /* 0x000fcc0000000000 */
[----:B------:R-:W-:Y:S01]  /*0b50*/  DFMA R22, R26, -UR6, R22 ;  /* 0x800000061a167c2b */ /* 0x000fe20008000016 */
[----:B------:R-:W-:Y:S01]  /*0b60*/  UMOV UR6, 0x6acd15b6 ;  /* 0x6acd15b600067882 */ /* 0x000fe20000000000 */
[----:B------:R-:W-:Y:S01]  /*0b70*/  IMAD.SHL.U32 R26, R9, 0x2, RZ ;  /* 0x00000002091a7824 */ /* 0x000fe200078e00ff */
[----:B------:R-:W-:-:S04]  /*0b80*/  UMOV UR7, 0x3e21f407 ;  /* 0x3e21f40700077882 */ /* 0x000fc80000000000 */
[C---:B------:R-:W-:Y:S02]  /*0b90*/  ISETP.GE.U32.AND P0, PT, R26.reuse, 0x7fb3e647, PT ;  /* 0x7fb3e6471a00780c */ /* 0x040fe40003f06070 */
[----:B------:R-:W-:Y:S02]  /*0ba0*/  ISETP.NE.AND P1, PT, R26, RZ, PT ;  /* 0x000000ff1a00720c */ /* 0x000fe40003f25270 */
[----:B------:R-:W-:Y:S01]  /*0bb0*/  SEL R4, R24, RZ, P0 ;  /* 0x000000ff18047207 */ /* 0x000fe20000000000 */
[----:B------:R-:W-:Y:S01]  /*0bc0*/  IMAD.MOV.U32 R24, RZ, RZ, -0x7142ec33 ;  /* 0x8ebd13cdff187424 */ /* 0x000fe200078e00ff */
[----:B------:R-:W-:Y:S02]  /*0bd0*/  FSEL R22, R8, R22, !P0 ;  /* 0x0000001608167208 */ /* 0x000fe40004000000 */
[----:B------:R-:W-:Y:S02]  /*0be0*/  FSEL R23, R9, R23, !P0 ;  /* 0x0000001709177208 */ /* 0x000fe40004000000 */
[----:B------:R-:W-:-:S02]  /*0bf0*/  ISETP.NE.AND P0, PT, R4, 0x400, PT ;  /* 0x000004000400780c */ /* 0x000fc40003f05270 */
[----:B------:R-:W-:Y:S02]  /*0c00*/  LEA R4, R4, 0x3ff00000, 0x14 ;  /* 0x3ff0000004047811 */ /* 0x000fe400078ea0ff */
        /* <DEDUP_REMOVED lines=29> */
[----:B------:R-:W-:Y:S01]  /*0de0*/  SEL R23, R4, 0x7fe00000, P0 ;  /* 0x7fe0000004177807 */ /* 0x000fe20000000000 */
[----:B------:R-:W-:-:S06]  /*0df0*/  IMAD.MOV.U32 R22, RZ, RZ, RZ ;  /* 0x000000ffff167224 */ /* 0x000fcc00078e00ff */
[----:B------:R-:W-:-:S08]  /*0e00*/  DADD R26, R22, -1 ;  /* 0xbff00000161a7429 */ /* 0x000fd00000000000 */
        /* <DEDUP_REMOVED lines=8> */
.L_x_7722:
[----:B------:R-:W0:Y:S02]  /*0e90*/  LDCU.64 UR6, c[0x0][0x390] ;  /* 0x00007200ff0677ac */ /* 0x000e240008000a00 */
[----:B0-----:R-:W-:-:S11]  /*0ea0*/  DMUL R8, R8, UR6 ;  /* 0x0000000608087c28 */ /* 0x001fd60008000000 */
.L_x_7721:
[----:B------:R-:W-:Y:S05]  /*0eb0*/  BSYNC.RECONVERGENT B0 ;  /* 0x0000000000007941 */ /* 0x000fea0003800200 */
.L_x_7720:
[----:B-----5:R-:W-:Y:S01]  /*0ec0*/  VIADD R23, R3, 0x100 ;  /* 0x0000010003177836 */ /* 0x020fe20000000000 */
[----:B------:R-:W-:Y:S04]  /*0ed0*/  BSSY.RECONVERGENT B0, `(.L_x_7724) ;  /* 0x0000054000007945 */ /* 0x000fe80003800200 */
[----:B------:R-:W-:-:S13]  /*0ee0*/  ISETP.GE.U32.AND P0, PT, R23, R2, PT ;  /* 0x000000021700720c */ /* 0x000fda0003f06070 */
        /* <DEDUP_REMOVED lines=18> */
.L_x_7727:
        /* <DEDUP_REMOVED lines=62> */
.L_x_7726:
[----:B------:R-:W0:Y:S02]  /*13f0*/  LDCU.64 UR6, c[0x0][0x390] ;  /* 0x00007200ff0677ac */ /* 0x000e240008000a00 */
[----:B0-----:R-:W-:-:S11]  /*1400*/  DMUL R10, R10, UR6 ;  /* 0x000000060a0a7c28 */ /* 0x001fd60008000000 */
.L_x_7725:
[----:B------:R-:W-:Y:S05]  /*1410*/  BSYNC.RECONVERGENT B0 ;  /* 0x0000000000007941 */ /* 0x000fea0003800200 */
.L_x_7724:
[----:B------:R-:W-:Y:S01]  /*1420*/  VIADD R23, R3, 0x180 ;  /* 0x0000018003177836 */ /* 0x000fe20000000000 */
        /* <DEDUP_REMOVED lines=20> */
.L_x_7731:
        /* <DEDUP_REMOVED lines=62> */
.L_x_7730:
[----:B------:R-:W0:Y:S02]  /*1950*/  LDCU.64 UR6, c[0x0][0x390] ;  /* 0x00007200ff0677ac */ /* 0x000e240008000a00 */
[----:B0-----:R-:W-:-:S11]  /*1960*/  DMUL R12, R12, UR6 ;  /* 0x000000060c0c7c28 */ /* 0x001fd60008000000 */
.L_x_7729:
[----:B------:R-:W-:Y:S05]  /*1970*/  BSYNC.RECONVERGENT B0 ;  /* 0x0000000000007941 */ /* 0x000fea0003800200 */
.L_x_7728:
        /* <DEDUP_REMOVED lines=21> */
.L_x_7735:
        /* <DEDUP_REMOVED lines=62> */
.L_x_7734:
[----:B------:R-:W0:Y:S02]  /*1eb0*/  LDCU.64 UR6, c[0x0][0x390] ;  /* 0x00007200ff0677ac */ /* 0x000e240008000a00 */
[----:B0-----:R-:W-:-:S11]  /*1ec0*/  DMUL R14, R14, UR6 ;  /* 0x000000060e0e7c28 */ /* 0x001fd60008000000 */
.L_x_7733:
[----:B------:R-:W-:Y:S05]  /*1ed0*/  BSYNC.RECONVERGENT B0 ;  /* 0x0000000000007941 */ /* 0x000fea0003800200 */
.L_x_7732:
        /* <DEDUP_REMOVED lines=21> */
.L_x_7739:
        /* <DEDUP_REMOVED lines=62> */
.L_x_7738:
[----:B------:R-:W0:Y:S02]  /*2410*/  LDCU.64 UR6, c[0x0][0x390] ;  /* 0x00007200ff0677ac */ /* 0x000e240008000a00 */
[----:B0-----:R-:W-:-:S11]  /*2420*/  DMUL R16, R16, UR6 ;  /* 0x0000000610107c28 */ /* 0x001fd60008000000 */
.L_x_7737:
[----:B------:R-:W-:Y:S05]  /*2430*/  BSYNC.RECONVERGENT B0 ;  /* 0x0000000000007941 */ /* 0x000fea0003800200 */
.L_x_7736:
        /* <DEDUP_REMOVED lines=21> */
.L_x_7743:
        /* <DEDUP_REMOVED lines=62> */
.L_x_7742:
[----:B------:R-:W0:Y:S02]  /*2970*/  LDCU.64 UR6, c[0x0][0x390] ;  /* 0x00007200ff0677ac */ /* 0x000e240008000a00 */
[----:B0-----:R-:W-:-:S11]  /*2980*/  DMUL R18, R18, UR6 ;  /* 0x0000000612127c28 */ /* 0x001fd60008000000 */
.L_x_7741:
[----:B------:R-:W-:Y:S05]  /*2990*/  BSYNC.RECONVERGENT B0 ;  /* 0x0000000000007941 */ /* 0x000fea0003800200 */
.L_x_7740:
        /* <DEDUP_REMOVED lines=21> */
.L_x_7747:
        /* <DEDUP_REMOVED lines=62> */
.L_x_7746:
[----:B------:R-:W0:Y:S02]  /*2ed0*/  LDCU.64 UR6, c[0x0][0x390] ;  /* 0x00007200ff0677ac */ /* 0x000e240008000a00 */
[----:B0-----:R-:W-:-:S11]  /*2ee0*/  DMUL R20, R20, UR6 ;  /* 0x0000000614147c28 */ /* 0x001fd60008000000 */
.L_x_7745:
[----:B------:R-:W-:Y:S05]  /*2ef0*/  BSYNC.RECONVERGENT B0 ;  /* 0x0000000000007941 */ /* 0x000fea0003800200 */
.L_x_7744:
[----:B------:R-:W0:Y:S01]  /*2f00*/  @!P2 LDC.64 R22, c[0x0][0x3a8] ;  /* 0x0000ea00ff16ab82 */ /* 0x000e220000000a00 */
[----:B------:R-:W-:Y:S01]  /*2f10*/  @!P2 IMAD.IADD R25, R0, 0x1, R3 ;  /* 0x000000010019a824 */ /* 0x000fe200078e0203 */
[----:B------:R-:W-:Y:S01]  /*2f20*/  BSSY.RECONVERGENT B0, `(.L_x_7748) ;  /* 0x0000030000007945 */ /* 0x000fe20003800200 */
[----:B------:R-:W-:-:S03]  /*2f30*/  @!P2 IMAD.MOV.U32 R3, RZ, RZ, R5 ;  /* 0x000000ffff03a224 */ /* 0x000fc600078e0005 */
[----:B------:R-:W-:Y:S02]  /*2f40*/  BSSY.RELIABLE B1, `(.L_x_7749) ;  /* 0x0000027000017945 */ /* 0x000fe40003800100 */
[----:B------:R-:W-:Y:S01]  /*2f50*/  ISETP.GE.U32.AND P0, PT, R3, R2, PT ;  /* 0x000000020300720c */ /* 0x000fe20003f06070 */
[----:B0-----:R-:W-:-:S05]  /*2f60*/  @!P2 IMAD.WIDE.U32 R22, R25, 0x8, R22 ;  /* 0x000000081916a825 */ /* 0x001fca00078e0016 */
[----:B------:R0:W-:Y:S07]  /*2f70*/  @!P2 STG.E.64 desc[UR4][R22.64], R6 ;  /* 0x000000061600a986 */ /* 0x0001ee000c101b04 */
[----:B------:R-:W-:Y:S05]  /*2f80*/  @P0 BRA `(.L_x_7750) ;  /* 0x0000000000300947 */ /* 0x000fea0003800000 */
[----:B------:R-:W1:Y:S01]  /*2f90*/  LDC.64 R4, c[0x0][0x3a8] ;  /* 0x0000ea00ff047b82 */ /* 0x000e620000000a00 */
[----:B0-----:R-:W-:Y:S02]  /*2fa0*/  IMAD.IADD R7, R0, 0x1, R3 ;  /* 0x0000000100077824 */ /* 0x001fe400078e0203 */
[----:B------:R-:W-:-:S05]  /*2fb0*/  VIADD R3, R3, 0x80 ;  /* 0x0000008003037836 */ /* 0x000fca0000000000 */
[----:B------:R-:W-:Y:S01]  /*2fc0*/  ISETP.GE.U32.AND P0, PT, R3, R2, PT ;  /* 0x000000020300720c */ /* 0x000fe20003f06070 */
[----:B-1----:R-:W-:-:S05]  /*2fd0*/  IMAD.WIDE.U32 R4, R7, 0x8, R4 ;  /* 0x0000000807047825 */ /* 0x002fca00078e0004 */
[----:B------:R0:W-:Y:S07]  /*2fe0*/  STG.E.64 desc[UR4][R4.64], R8 ;  /* 0x0000000804007986 */ /* 0x0001ee000c101b04 */
[----:B------:R-:W-:Y:S05]  /*2ff0*/  @P0 BRA `(.L_x_7751) ;  /* 0x0000000000300947 */ /* 0x000fea0003800000 */
[----:B0-----:R-:W0:Y:S01]  /*3000*/  LDC.64 R4, c[0x0][0x3a8] ;  /* 0x0000ea00ff047b82 */ /* 0x001e220000000a00 */
[----:B------:R-:W-:Y:S02]  /*3010*/  IMAD.IADD R7, R0, 0x1, R3 ;  /* 0x0000000100077824 */ /* 0x000fe400078e0203 */
[----:B------:R-:W-:Y:S02]  /*3020*/  VIADD R3, R3, 0x80 ;  /* 0x0000008003037836 */ /* 0x000fe40000000000 */
[----:B0-----:R-:W-:-:S05]  /*3030*/  IMAD.WIDE.U32 R4, R7, 0x8, R4 ;  /* 0x0000000807047825 */ /* 0x001fca00078e0004 */
[----:B------:R1:W-:Y:S02]  /*3040*/  STG.E.64 desc[UR4][R4.64], R10 ;  /* 0x0000000a04007986 */ /* 0x0003e4000c101b04 */
.L_x_7750:
[----:B------:R-:W-:-:S13]  /*3050*/  ISETP.GE.U32.AND P0, PT, R3, R2, PT ;  /* 0x000000020300720c */ /* 0x000fda0003f06070 */
[----:B------:R-:W-:Y:S05]  /*3060*/  @P0 BRA `(.L_x_7752) ;  /* 0x0000000000300947 */ /* 0x000fea0003800000 */
[----:B-1----:R-:W1:Y:S01]  /*3070*/  LDC.64 R4, c[0x0][0x3a8] ;  /* 0x0000ea00ff047b82 */ /* 0x002e620000000a00 */
[----:B0-----:R-:W-:Y:S02]  /*3080*/  IMAD.IADD R7, R0, 0x1, R3 ;  /* 0x0000000100077824 */ /* 0x001fe400078e0203 */
[----:B------:R-:W-:Y:S02]  /*3090*/  VIADD R3, R3, 0x80 ;  /* 0x0000008003037836 */ /* 0x000fe40000000000 */
[----:B-1----:R-:W-:-:S05]  /*30a0*/  IMAD.WIDE.U32 R4, R7, 0x8, R4 ;  /* 0x0000000807047825 */ /* 0x002fca00078e0004 */
[----:B------:R1:W-:Y:S02]  /*30b0*/  STG.E.64 desc[UR4][R4.64], R12 ;  /* 0x0000000c04007986 */ /* 0x0003e4000c101b04 */
.L_x_7751:
[----:B------:R-:W-:-:S13]  /*30c0*/  ISETP.GE.U32.AND P0, PT, R3, R2, PT ;  /* 0x000000020300720c */ /* 0x000fda0003f06070 */
[----:B------:R-:W-:Y:S05]  /*30d0*/  @P0 BRA `(.L_x_7753) ;  /* 0x0000000000340947 */ /* 0x000fea0003800000 */
[----:B01----:R-:W0:Y:S01]  /*30e0*/  LDC.64 R4, c[0x0][0x3a8] ;  /* 0x0000ea00ff047b82 */ /* 0x003e220000000a00 */
[----:B------:R-:W-:Y:S02]  /*30f0*/  IMAD.IADD R7, R0, 0x1, R3 ;  /* 0x0000000100077824 */ /* 0x000fe400078e0203 */
[----:B------:R-:W-:Y:S02]  /*3100*/  VIADD R3, R3, 0x80 ;  /* 0x0000008003037836 */ /* 0x000fe40000000000 */
[----:B0-----:R-:W-:-:S05]  /*3110*/  IMAD.WIDE.U32 R4, R7, 0x8, R4 ;  /* 0x0000000807047825 */ /* 0x001fca00078e0004 */
[----:B------:R2:W-:Y:S02]  /*3120*/  STG.E.64 desc[UR4][R4.64], R14 ;  /* 0x0000000e04007986 */ /* 0x0005e4000c101b04 */
.L_x_7752:
[----:B------:R-:W-:-:S13]  /*3130*/  ISETP.GE.U32.AND P0, PT, R3, R2, PT ;  /* 0x000000020300720c */ /* 0x000fda0003f06070 */
[----:B------:R-:W-:Y:S05]  /*3140*/  @P0 BREAK.RELIABLE B1 ;  /* 0x0000000000010942 */ /* 0x000fea0003800100 */
[----:B------:R-:W-:Y:S05]  /*3150*/  @P0 BRA `(.L_x_7754) ;  /* 0x0000000000300947 */ /* 0x000fea0003800000 */
[----:B-12---:R-:W1:Y:S01]  /*3160*/  LDC.64 R4, c[0x0][0x3a8] ;  /* 0x0000ea00ff047b82 */ /* 0x006e620000000a00 */
[----:B0-----:R-:W-:Y:S02]  /*3170*/  IMAD.IADD R7, R0, 0x1, R3 ;  /* 0x0000000100077824 */ /* 0x001fe400078e0203 */
[----:B------:R-:W-:Y:S02]  /*3180*/  VIADD R3, R3, 0x80 ;  /* 0x0000008003037836 */ /* 0x000fe40000000000 */
[----:B-1----:R-:W-:-:S05]  /*3190*/  IMAD.WIDE.U32 R4, R7, 0x8, R4 ;  /* 0x0000000807047825 */ /* 0x002fca00078e0004 */
[----:B------:R2:W-:Y:S02]  /*31a0*/  STG.E.64 desc[UR4][R4.64], R16 ;  /* 0x0000001004007986 */ /* 0x0005e4000c101b04 */
.L_x_7753:
[----:B------:R-:W-:Y:S05]  /*31b0*/  BSYNC.RELIABLE B1 ;  /* 0x0000000000017941 */ /* 0x000fea0003800100 */
.L_x_7749:
[----:B------:R-:W-:-:S13]  /*31c0*/  ISETP.GE.U32.AND P0, PT, R3, R2, PT ;  /* 0x000000020300720c */ /* 0x000fda0003f06070 */
[----:B012---:R-:W0:Y:S01]  /*31d0*/  @!P0 LDC.64 R4, c[0x0][0x3a8] ;  /* 0x0000ea00ff048b82 */ /* 0x007e220000000a00 */
[----:B------:R-:W-:Y:S02]  /*31e0*/  @!P0 IMAD.IADD R7, R0, 0x1, R3 ;  /* 0x0000000100078824 */ /* 0x000fe400078e0203 */
[----:B------:R-:W-:Y:S02]  /*31f0*/  @!P0 VIADD R3, R3, 0x80 ;  /* 0x0000008003038836 */ /* 0x000fe40000000000 */
[----:B0-----:R-:W-:-:S05]  /*3200*/  @!P0 IMAD.WIDE.U32 R4, R7, 0x8, R4 ;  /* 0x0000000807048825 */ /* 0x001fca00078e0004 */
[----:B------:R3:W-:Y:S02]  /*3210*/  @!P0 STG.E.64 desc[UR4][R4.64], R18 ;  /* 0x0000001204008986 */ /* 0x0007e4000c101b04 */
.L_x_7754:
[----:B------:R-:W-:Y:S05]  /*3220*/  BSYNC.RECONVERGENT B0 ;  /* 0x0000000000007941 */ /* 0x000fea0003800200 */
.L_x_7748:
[----:B------:R-:W-:Y:S05]  /*3230*/  WARPSYNC.ALL ;  /* 0x0000000000007948 */ /* 0x000fea0003800000 */
[----:B------:R-:W-:-:S13]  /*3240*/  ISETP.GE.U32.AND P0, PT, R3, R2, PT ;  /* 0x000000020300720c */ /* 0x000fda0003f06070 */
[----:B------:R-:W-:Y:S05]  /*3250*/  @P0 EXIT ;  /* 0x000000000000094d */ /* 0x000fea0003800000 */
[----:B-123--:R-:W1:Y:S01]  /*3260*/  LDC.64 R4, c[0x0][0x3a8] ;  /* 0x0000ea00ff047b82 */ /* 0x00ee620000000a00 */
[----:B------:R-:W-:-:S04]  /*3270*/  IMAD.IADD R3, R0, 0x1, R3 ;  /* 0x0000000100037824 */ /* 0x000fc800078e0203 */
[----:B-1----:R-:W-:-:S05]  /*3280*/  IMAD.WIDE.U32 R2, R3, 0x8, R4 ;  /* 0x0000000803027825 */ /* 0x002fca00078e0004 */
[----:B------:R-:W-:Y:S01]  /*3290*/  STG.E.64 desc[UR4][R2.64], R20 ;  /* 0x0000001402007986 */ /* 0x000fe2000c101b04 */
[----:B------:R-:W-:Y:S05]  /*32a0*/  EXIT ;  /* 0x000000000000794d */ /* 0x000fea0003800000 */
.L_x_7714:
[----:B------:R-:W0:Y:S01]  /*32b0*/  S2R R2, SR_TID.X ;  /* 0x0000000000027919 */ /* 0x000e220000002100 */
[----:B------:R-:W1:Y:S02]  /*32c0*/  LDC.64 R4, c[0x0][0x3b0] ;  /* 0x0000ec00ff047b82 */ /* 0x000e640000000a00 */
[----:B-1----:R-:W-:-:S04]  /*32d0*/  IMAD.WIDE.U32 R4, R0, 0x8, R4 ;  /* 0x0000000800047825 */ /* 0x002fc800078e0004 */
[----:B0-----:R-:W-:-:S05]  /*32e0*/  IMAD.WIDE.U32 R6, R2, 0x10, R4 ;  /* 0x0000001002067825 */ /* 0x001fca00078e0004 */
[----:B------:R-:W2:Y:S04]  /*32f0*/  LDG.E.128 R16, desc[UR4][R6.64] ;  /* 0x0000000406107981 */ /* 0x000ea8000c1e1d00 */
[----:B------:R0:W5:Y:S04]  /*3300*/  LDG.E.128 R20, desc[UR4][R6.64+0x800] ;  /* 0x0008000406147981 */ /* 0x000168000c1e1d00 */
[----:B------:R0:W5:Y:S04]  /*3310*/  LDG.E.128 R12, desc[UR4][R6.64+0x1000] ;  /* 0x00100004060c7981 */ /* 0x000168000c1e1d00 */
[----:B------:R0:W5:Y:S01]  /*3320*/  LDG.E.128 R8, desc[UR4][R6.64+0x1800] ;  /* 0x0018000406087981 */ /* 0x000162000c1e1d00 */
[----:B------:R-:W-:Y:S01]  /*3330*/  BSSY.RECONVERGENT B0, `(.L_x_7755) ;  /* 0x0000052000007945 */ /* 0x000fe20003800200 */
[----:B--2---:R-:W-:-:S14]  /*3340*/  DSETP.GT.AND P0, PT, R16, RZ, PT ;  /* 0x000000ff1000722a */ /* 0x004fdc0003f04000 */
[----:B------:R-:W1:Y:S02]  /*3350*/  @P0 LDC.64 R4, c[0x0][0x390] ;  /* 0x0000e400ff040b82 */ /* 0x000e640000000a00 */
[----:B-1----:R-:W-:Y:S01]  /*3360*/  @P0 DMUL R4, R16, R4 ;  /* 0x0000000410040228 */ /* 0x002fe20000000000 */
[----:B0-----:R-:W-:Y:S10]  /*3370*/  @P0 BRA `(.L_x_7756) ;  /* 0x0000000400340947 */ /* 0x001ff40003800000 */
        /* <DEDUP_REMOVED lines=23> */
[----:B------:R-:W-:Y:S01]  /*34f0*/  FSEL R4, R16, R24, !P0 ;  /* 0x0000001810047208 */ /* 0x000fe20004000000 */
[----:B------:R-:W-:Y:S01]  /*3500*/  IMAD.MOV.U32 R24, RZ, RZ, -0x7142ec33 ;  /* 0x8ebd13cdff187424 */ /* 0x000fe200078e00ff */
[----:B------:R-:W-:Y:S01]  /*3510*/  FSEL R5, R17, R25, !P0 ;  /* 0x0000001911057208 */ /* 0x000fe20004000000 */
[----:B------:R-:W-:Y:S01]  /*3520*/  IMAD.MOV.U32 R25, RZ, RZ, 0x3e5af86d ;  /* 0x3e5af86dff197424 */ /* 0x000fe200078e00ff */
[C---:B------:R-:W-:Y:S02]  /*3530*/  ISETP.NE.AND P0, PT, R6.reuse, 0x400, PT ;  /* 0x000004000600780c */ /* 0x040fe40003f05270 */
[----:B------:R-:W-:-:S03]  /*3540*/  LEA R6, R6, 0x3ff00000, 0x14 ;  /* 0x3ff0000006067811 */ /* 0x000fc600078ea0ff */
[----:B------:R-:W-:Y:S01]  /*3550*/  DFMA R24, R4, UR6, R24 ;  /* 0x0000000604187c2b */ /* 0x000fe20008000018 */
[----:B------:R-:W-:Y:S01]  /*3560*/  UMOV UR6, 0x92ba033d ;  /* 0x92ba033d00067882 */ /* 0x000fe20000000000 */
[----:B------:R-:W-:Y:S01]  /*3570*/  UMOV UR7, 0x3e927e50 ;  /* 0x3e927e5000077882 */ /* 0x000fe20000000000 */
[----:B------:R-:W-:Y:S01]  /*3580*/  SEL R7, R6, 0x7fe00000, P0 ;  /* 0x7fe0000006077807 */ /* 0x000fe20000000000 */
[----:B------:R-:W-:-:S04]  /*3590*/  IMAD.MOV.U32 R6, RZ, RZ, RZ ;  /* 0x000000ffff067224 */ /* 0x000fc800078e00ff */
        /* <DEDUP_REMOVED lines=33> */
.L_x_7758:
[C-C-:B------:R-:W-:Y:S01]  /*37b0*/  DADD R4, R16.reuse, R16.reuse ;  /* 0x0000000010047229 */ /* 0x140fe20000000010 */
[----:B------:R-:W-:Y:S01]  /*37c0*/  IMAD.MOV.U32 R3, RZ, RZ, 0x3ff00000 ;  /* 0x3ff00000ff037424 */ /* 0x000fe200078e00ff */
[----:B------:R-:W-:Y:S01]  /*37d0*/  ISETP.GE.AND P1, PT, R17, RZ, PT ;  /* 0x000000ff1100720c */ /* 0x000fe20003f26270 */
[----:B------:R-:W-:-:S03]  /*37e0*/  DSETP.NAN.AND P0, PT, R16, R16, PT ;  /* 0x000000101000722a */ /* 0x000fc60003f08000 */
[----:B------:R-:W-:-:S04]  /*37f0*/  FSEL R3, -R3, +QNAN , !P1 ;  /* 0x7ff0000003037808 */ /* 0x000fc80004800100 */
[----:B------:R-:W-:Y:S02]  /*3800*/  FSEL R4, R4, RZ, P0 ;  /* 0x000000ff04047208 */ /* 0x000fe40000000000 */
[----:B------:R-:W-:-:S07]  /*3810*/  FSEL R5, R5, R3, P0 ;  /* 0x0000000305057208 */ /* 0x000fce0000000000 */
.L_x_7759:
[----:B------:R-:W-:Y:S05]  /*3820*/  BSYNC.RECONVERGENT B1 ;  /* 0x0000000000017941 */ /* 0x000fea0003800200 */
.L_x_7757:
[----:B------:R-:W0:Y:S02]  /*3830*/  LDCU.64 UR6, c[0x0][0x388] ;  /* 0x00007100ff0677ac */ /* 0x000e240008000a00 */
[----:B0-----:R-:W-:-:S11]  /*3840*/  DMUL R4, R4, UR6 ;  /* 0x0000000604047c28 */ /* 0x001fd60008000000 */
.L_x_7756:
[----:B------:R-:W-:Y:S05]  /*3850*/  BSYNC.RECONVERGENT B0 ;  /* 0x0000000000007941 */ /* 0x000fea0003800200 */
.L_x_7755:
[----:B------:R-:W-:Y:S01]  /*3860*/  DSETP.GT.AND P0, PT, R18, RZ, PT ;  /* 0x000000ff1200722a */ /* 0x000fe20003f04000 */
[----:B------:R-:W-:-:S13]  /*3870*/  BSSY.RECONVERGENT B0, `(.L_x_7760) ;  /* 0x0000051000007945 */ /* 0x000fda0003800200 */
        /* <DEDUP_REMOVED lines=16> */
.L_x_7762:
        /* <DEDUP_REMOVED lines=62> */
.L_x_7761:
[----:B------:R-:W0:Y:S02]  /*3d60*/  LDCU.64 UR6, c[0x0][0x390] ;  /* 0x00007200ff0677ac */ /* 0x000e240008000a00 */
[----:B0-----:R-:W-:-:S11]  /*3d70*/  DMUL R6, R18, UR6 ;  /* 0x0000000612067c28 */ /* 0x001fd60008000000 */
.L_x_7763:
[----:B------:R-:W-:Y:S05]  /*3d80*/  BSYNC.RECONVERGENT B0 ;  /* 0x0000000000007941 */ /* 0x000fea0003800200 */
.L_x_7760:
[----:B-----5:R-:W-:Y:S01]  /*3d90*/  DSETP.GT.AND P0, PT, R20, RZ, PT ;  /* 0x000000ff1400722a */ /* 0x020fe20003f04000 */
        /* <DEDUP_REMOVED lines=17> */
.L_x_7766:
        /* <DEDUP_REMOVED lines=62> */
.L_x_7765:
[----:B------:R-:W0:Y:S02]  /*4290*/  LDCU.64 UR6, c[0x0][0x390] ;  /* 0x00007200ff0677ac */ /* 0x000e240008000a00 */
[----:B0-----:R-:W-:-:S11]  /*42a0*/  DMUL R20, R20, UR6 ;  /* 0x0000000614147c28 */ /* 0x001fd60008000000 */
.L_x_7767:
[----:B------:R-:W-:Y:S05]  /*42b0*/  BSYNC.RECONVERGENT B0 ;  /* 0x0000000000007941 */ /* 0x000fea0003800200 */
.L_x_7764:
        /* <DEDUP_REMOVED lines=18> */
.L_x_7770:
        /* <DEDUP_REMOVED lines=62> */
.L_x_7769:
[----:B------:R-:W0:Y:S02]  /*47c0*/  LDCU.64 UR6, c[0x0][0x390] ;  /* 0x00007200ff0677ac */ /* 0x000e240008000a00 */
[----:B0-----:R-:W-:-:S11]  /*47d0*/  DMUL R22, R22, UR6 ;  /* 0x0000000616167c28 */ /* 0x001fd60008000000 */
.L_x_7771:
[----:B------:R-:W-:Y:S05]  /*47e0*/  BSYNC.RECONVERGENT B0 ;  /* 0x0000000000007941 */ /* 0x000fea0003800200 */
.L_x_7768:
        /* <DEDUP_REMOVED lines=18> */
.L_x_7774:
        /* <DEDUP_REMOVED lines=62> */
.L_x_7773:
[----:B------:R-:W0:Y:S02]  /*4cf0*/  LDCU.64 UR6, c[0x0][0x390] ;  /* 0x00007200ff0677ac */ /* 0x000e240008000a00 */
[----:B0-----:R-:W-:-:S11]  /*4d00*/  DMUL R12, R12, UR6 ;  /* 0x000000060c0c7c28 */ /* 0x001fd60008000000 */
.L_x_7775:
[----:B------:R-:W-:Y:S05]  /*4d10*/  BSYNC.RECONVERGENT B0 ;  /* 0x0000000000007941 */ /* 0x000fea0003800200 */
.L_x_7772:
        /* <DEDUP_REMOVED lines=18> */
.L_x_7778:
        /* <DEDUP_REMOVED lines=62> */
.L_x_7777:
[----:B------:R-:W0:Y:S02]  /*5220*/  LDCU.64 UR6, c[0x0][0x390] ;  /* 0x00007200ff0677ac */ /* 0x000e240008000a00 */
[----:B0-----:R-:W-:-:S11]  /*5230*/  DMUL R14, R14, UR6 ;  /* 0x000000060e0e7c28 */ /* 0x001fd60008000000 */
.L_x_7779:
[----:B------:R-:W-:Y:S05]  /*5240*/  BSYNC.RECONVERGENT B0 ;  /* 0x0000000000007941 */ /* 0x000fea0003800200 */
.L_x_7776:
        /* <DEDUP_REMOVED lines=18> */
.L_x_7782:
        /* <DEDUP_REMOVED lines=62> */
.L_x_7781:
[----:B------:R-:W0:Y:S02]  /*5750*/  LDCU.64 UR6, c[0x0][0x390] ;  /* 0x00007200ff0677ac */ /* 0x000e240008000a00 */
[----:B0-----:R-:W-:-:S11]  /*5760*/  DMUL R8, R8, UR6 ;  /* 0x0000000608087c28 */ /* 0x001fd60008000000 */
.L_x_7783:
[----:B------:R-:W-:Y:S05]  /*5770*/  BSYNC.RECONVERGENT B0 ;  /* 0x0000000000007941 */ /* 0x000fea0003800200 */
.L_x_7780:
        /* <DEDUP_REMOVED lines=18> */
.L_x_7786:
        /* <DEDUP_REMOVED lines=62> */
.L_x_7785:
[----:B------:R-:W0:Y:S02]  /*5c80*/  LDCU.64 UR6, c[0x0][0x390] ;  /* 0x00007200ff0677ac */ /* 0x000e240008000a00 */
[----:B0-----:R-:W-:-:S11]  /*5c90*/  DMUL R10, R10, UR6 ;  /* 0x000000060a0a7c28 */ /* 0x001fd60008000000 */
.L_x_7787:
[----:B------:R-:W-:Y:S05]  /*5ca0*/  BSYNC.RECONVERGENT B0 ;  /* 0x0000000000007941 */ /* 0x000fea0003800200 */
.L_x_7784:
[----:B------:R-:W0:Y:S02]  /*5cb0*/  LDC.64 R16, c[0x0][0x3a8] ;  /* 0x0000ea00ff107b82 */ /* 0x000e240000000a00 */
[----:B0-----:R-:W-:-:S04]  /*5cc0*/  IMAD.WIDE.U32 R16, R0, 0x8, R16 ;  /* 0x0000000800107825 */ /* 0x001fc800078e0010 */
[----:B------:R-:W-:-:S05]  /*5cd0*/  IMAD.WIDE.U32 R16, R2, 0x10, R16 ;  /* 0x0000001002107825 */ /* 0x000fca00078e0010 */
[----:B------:R-:W-:Y:S04]  /*5ce0*/  STG.E.128 desc[UR4][R16.64], R4 ;  /* 0x0000000410007986 */ /* 0x000fe8000c101d04 */
[----:B------:R-:W-:Y:S04]  /*5cf0*/  STG.E.128 desc[UR4][R16.64+0x800], R20 ;  /* 0x0008001410007986 */ /* 0x000fe8000c101d04 */
[----:B------:R-:W-:Y:S04]  /*5d00*/  STG.E.128 desc[UR4][R16.64+0x1000], R12 ;  /* 0x0010000c10007986 */ /* 0x000fe8000c101d04 */
[----:B------:R-:W-:Y:S01]  /*5d10*/  STG.E.128 desc[UR4][R16.64+0x1800], R8 ;  /* 0x0018000810007986 */ /* 0x000fe2000c101d04 */
[----:B------:R-:W-:Y:S05]  /*5d20*/  EXIT ;  /* 0x000000000000794d */ /* 0x000fea0003800000 */
.L_x_7788:
        /* <DEDUP_REMOVED lines=13> */
.L_x_7992:


//--------------------- .text._ZN2at6native29vectorized_elementwise_kernelILi4EZZZNS0_60_GLOBAL__N__171e0b9f_22_ActivationEluKernel_cu_9e10b42f_306110elu_kernelERNS_18TensorIteratorBaseERKN3c106ScalarES8_S8_ENKUlvE_clEvENKUlvE_clEvEUldE_St5arrayIPcLm2EEEEviT0_T1_ --------------------------
	.section	.text._ZN2at6native29vectorized_elementwise_kernelILi4EZZZNS0_60_GLOBAL__N__171e0b9f_22_ActivationEluKernel_cu_9e10b42f_306110elu_kernelERNS_18TensorIteratorBaseERKN3c106ScalarES8_S8_ENKUlvE_clEvENKUlvE_clEvEUldE_St5arrayIPcLm2EEEEviT0_T1_,"ax",@progbits
	.align	128
        .global         _ZN2at6native29vectorized_elementwise_kernelILi4EZZZNS0_60_GLOBAL__N__171e0b9f_22_ActivationEluKernel_cu_9e10b42f_306110elu_kernelERNS_18TensorIteratorBaseERKN3c106ScalarES8_S8_ENKUlvE_clEvENKUlvE_clEvEUldE_St5arrayIPcLm2EEEEviT0_T1_
        .type           _ZN2at6native29vectorized_elementwise_kernelILi4EZZZNS0_60_GLOBAL__N__171e0b9f_22_ActivationEluKernel_cu_9e10b42f_306110elu_kernelERNS_18TensorIteratorBaseERKN3c106ScalarES8_S8_ENKUlvE_clEvENKUlvE_clEvEUldE_St5arrayIPcLm2EEEEviT0_T1_,@function
        .size           _ZN2at6native29vectorized_elementwise_kernelILi4EZZZNS0_60_GLOBAL__N__171e0b9f_22_ActivationEluKernel_cu_9e10b42f_306110elu_kernelERNS_18TensorIteratorBaseERKN3c106ScalarES8_S8_ENKUlvE_clEvENKUlvE_clEvEUldE_St5arrayIPcLm2EEEEviT0_T1_,(.L_x_7993 - _ZN2at6native29vectorized_elementwise_kernelILi4EZZZNS0_60_GLOBAL__N__171e0b9f_22_ActivationEluKernel_cu_9e10b42f_306110elu_kernelERNS_18TensorIteratorBaseERKN3c106ScalarES8_S8_ENKUlvE_clEvENKUlvE_clEvEUldE_St5arrayIPcLm2EEEEviT0_T1_)
        .other          _ZN2at6native29vectorized_elementwise_kernelILi4EZZZNS0_60_GLOBAL__N__171e0b9f_22_ActivationEluKernel_cu_9e10b42f_306110elu_kernelERNS_18TensorIteratorBaseERKN3c106ScalarES8_S8_ENKUlvE_clEvENKUlvE_clEvEUldE_St5arrayIPcLm2EEEEviT0_T1_,@"STO_CUDA_ENTRY STV_DEFAULT"
_ZN2at6native29vectorized_elementwise_kernelILi4EZZZNS0_60_GLOBAL__N__171e0b9f_22_ActivationEluKernel_cu_9e10b42f_306110elu_kernelERNS_18TensorIteratorBaseERKN3c106ScalarES8_S8_ENKUlvE_clEvENKUlvE_clEvEUldE_St5arrayIPcLm2EEEEviT0_T1_:
.text._ZN2at6native29vectorized_elementwise_kernelILi4EZZZNS0_60_GLOBAL__N__171e0b9f_22_ActivationEluKernel_cu_9e10b42f_306110elu_kernelERNS_18TensorIteratorBaseERKN3c106ScalarES8_S8_ENKUlvE_clEvENKUlvE_clEvEUldE_St5arrayIPcLm2EEEEviT0_T1_:
        /* <DEDUP_REMOVED lines=139> */
.L_x_7793:
[C-C-:B------:R-:W-:Y:S01]  /*08b0*/  DADD R4, R22.reuse, R22.reuse ;  /* 0x0000000016047229 */ /* 0x140fe20000000016 */
[----:B------:R-:W-:Y:S01]  /*08c0*/  IMAD.MOV.U32 R7, RZ, RZ, 0x3ff00000 ;  /* 0x3ff00000ff077424 */ /* 0x000fe200078e00ff */
[----:B------:R-:W-:Y:S01]  /*08d0*/  ISETP.GE.AND P1, PT, R23, RZ, PT ;  /* 0x000000ff1700720c */ /* 0x000fe20003f26270 */
[----:B------:R-:W-:-:S03]  /*08e0*/  DSETP.NAN.AND P0, PT, R22, R22, PT ;  /* 0x000000161600722a */ /* 0x000fc60003f08000 */
[----:B------:R-:W-:-:S04]  /*08f0*/  FSEL R7, -R7, +QNAN , !P1 ;  /* 0x7ff0000007077808 */ /* 0x000fc80004800100 */
[----:B------:R-:W-:Y:S02]  /*0900*/  FSEL R6, R4, RZ, P0 ;  /* 0x000000ff04067208 */ /* 0x000fe40000000000 */
[----:B------:R-:W-:-:S07]  /*0910*/  FSEL R7, R5, R7, P0 ;  /* 0x0000000705077208 */ /* 0x000fce0000000000 */
.L_x_7794:
[----:B------:R-:W-:Y:S05]  /*0920*/  BSYNC.RECONVERGENT B1 ;  /* 0x0000000000017941 */ /* 0x000fea0003800200 */
.L_x_7792:
[----:B------:R-:W0:Y:S02]  /*0930*/  LDCU.64 UR6, c[0x0][0x388] ;  /* 0x00007100ff0677ac */ /* 0x000e240008000a00 */
[----:B0-----:R-:W-:-:S11]  /*0940*/  DMUL R6, R6, UR6 ;  /* 0x0000000606067c28 */ /* 0x001fd60008000000 */
.L_x_7791:
[----:B------:R-:W-:Y:S05]  /*0950*/  BSYNC.RECONVERGENT B0 ;  /* 0x0000000000007941 */ /* 0x000fea0003800200 */
.L_x_7790:
        /* <DEDUP_REMOVED lines=21> */
.L_x_7798:
        /* <DEDUP_REMOVED lines=62> */
.L_x_7797:
[----:B------:R-:W0:Y:S02]  /*0e90*/  LDCU.64 UR6, c[0x0][0x390] ;  /* 0x00007200ff0677ac */ /* 0x000e240008000a00 */
[----:B0-----:R-:W-:-:S11]  /*0ea0*/  DMUL R8, R8, UR6 ;  /* 0x0000000608087c28 */ /* 0x001fd60008000000 */
.L_x_7796:
[----:B------:R-:W-:Y:S05]  /*0eb0*/  BSYNC.RECONVERGENT B0 ;  /* 0x0000000000007941 */ /* 0x000fea0003800200 */
.L_x_7795:
        /* <DEDUP_REMOVED lines=21> */
.L_x_7802:
        /* <DEDUP_REMOVED lines=62> */
.L_x_7801:
[----:B------:R-:W0:Y:S02]  /*13f0*/  LDCU.64 UR6, c[0x0][0x390] ;  /* 0x00007200ff0677ac */ /* 0x000e240008000a00 */
[----:B0-----:R-:W-:-:S11]  /*1400*/  DMUL R10, R10, UR6 ;  /* 0x000000060a0a7c28 */ /* 0x001fd60008000000 */
.L_x_7800:
[----:B------:R-:W-:Y:S05]  /*1410*/  BSYNC.RECONVERGENT B0 ;  /* 0x0000000000007941 */ /* 0x000fea0003800200 */
.L_x_7799:
        /* <DEDUP_REMOVED lines=21> */
.L_x_7806:
        /* <DEDUP_REMOVED lines=62> */
.L_x_7805:
[----:B------:R-:W0:Y:S02]  /*1950*/  LDCU.64 UR6, c[0x0][0x390] ;  /* 0x00007200ff0677ac */ /* 0x000e240008000a00 */
[----:B0-----:R-:W-:-:S11]  /*1960*/  DMUL R12, R12, UR6 ;  /* 0x000000060c0c7c28 */ /* 0x001fd60008000000 */
.L_x_7804:
[----:B------:R-:W-:Y:S05]  /*1970*/  BSYNC.RECONVERGENT B0 ;  /* 0x0000000000007941 */ /* 0x000fea0003800200 */
.L_x_7803:
        /* <DEDUP_REMOVED lines=21> */
.L_x_7810:
        /* <DEDUP_REMOVED lines=62> */
.L_x_7809:
[----:B------:R-:W0:Y:S02]  /*1eb0*/  LDCU.64 UR6, c[0x0][0x390] ;  /* 0x00007200ff0677ac */ /* 0x000e240008000a00 */
[----:B0-----:R-:W-:-:S11]  /*1ec0*/  DMUL R14, R14, UR6 ;  /* 0x000000060e0e7c28 */ /* 0x001fd60008000000 */
.L_x_7808:
[----:B------:R-:W-:Y:S05]  /*1ed0*/  BSYNC.RECONVERGENT B0 ;  /* 0x0000000000007941 */ /* 0x000fea0003800200 */
.L_x_7807:
        /* <DEDUP_REMOVED lines=21> */
.L_x_7814:
        /* <DEDUP_REMOVED lines=62> */
.L_x_7813:
[----:B------:R-:W0:Y:S02]  /*2410*/  LDCU.64 UR6, c[0x0][0x390] ;  /* 0x00007200ff0677ac */ /* 0x000e240008000a00 */
[----:B0-----:R-:W-:-:S11]  /*2420*/  DMUL R16, R16, UR6 ;  /* 0x0000000610107c28 */ /* 0x001fd60008000000 */
.L_x_7812:
[----:B------:R-:W-:Y:S05]  /*2430*/  BSYNC.RECONVERGENT B0 ;  /* 0x0000000000007941 */ /* 0x000fea0003800200 */
.L_x_7811:
        /* <DEDUP_REMOVED lines=21> */
.L_x_7818:
        /* <DEDUP_REMOVED lines=62> */
.L_x_7817:
[----:B------:R-:W0:Y:S02]  /*2970*/  LDCU.64 UR6, c[0x0][0x390] ;  /* 0x00007200ff0677ac */ /* 0x000e240008000a00 */
[----:B0-----:R-:W-:-:S11]  /*2980*/  DMUL R18, R18, UR6 ;  /* 0x0000000612127c28 */ /* 0x001fd60008000000 */
.L_x_7816:
[----:B------:R-:W-:Y:S05]  /*2990*/  BSYNC.RECONVERGENT B0 ;  /* 0x0000000000007941 */ /* 0x000fea0003800200 */
.L_x_7815:
        /* <DEDUP_REMOVED lines=21> */
.L_x_7822:
        /* <DEDUP_REMOVED lines=62> */
.L_x_7821:
[----:B------:R-:W0:Y:S02]  /*2ed0*/  LDCU.64 UR6, c[0x0][0x390] ;  /* 0x00007200ff0677ac */ /* 0x000e240008000a00 */
[----:B0-----:R-:W-:-:S11]  /*2ee0*/  DMUL R20, R20, UR6 ;  /* 0x0000000614147c28 */ /* 0x001fd60008000000 */
.L_x_7820:
[----:B------:R-:W-:Y:S05]  /*2ef0*/  BSYNC.RECONVERGENT B0 ;  /* 0x0000000000007941 */ /* 0x000fea0003800200 */
.L_x_7819:
        /* <DEDUP_REMOVED lines=21> */
.L_x_7825:
[----:B------:R-:W-:-:S13]  /*3050*/  ISETP.GE.U32.AND P0, PT, R3, R2, PT ;  /* 0x000000020300720c */ /* 0x000fda0003f06070 */
[----:B------:R-:W-:Y:S05]  /*3060*/  @P0 BRA `(.L_x_7827) ;  /* 0x0000000000300947 */ /* 0x000fea0003800000 */
[----:B-1----:R-:W1:Y:S01]  /*3070*/  LDC.64 R4, c[0x0][0x3a8] ;  /* 0x0000ea00ff047b82 */ /* 0x002e620000000a00 */
[----:B0-----:R-:W-:Y:S02]  /*3080*/  IMAD.IADD R7, R0, 0x1, R3 ;  /* 0x0000000100077824 */ /* 0x001fe400078e0203 */
[----:B------:R-:W-:Y:S02]  /*3090*/  VIADD R3, R3, 0x80 ;  /* 0x0000008003037836 */ /* 0x000fe40000000000 */
[----:B-1----:R-:W-:-:S05]  /*30a0*/  IMAD.WIDE.U32 R4, R7, 0x8, R4 ;  /* 0x0000000807047825 */ /* 0x002fca00078e0004 */
[----:B------:R1:W-:Y:S02]  /*30b0*/  STG.E.64 desc[UR4][R4.64], R12 ;  /* 0x0000000c04007986 */ /* 0x0003e4000c101b04 */
.L_x_7826:
[----:B------:R-:W-:-:S13]  /*30c0*/  ISETP.GE.U32.AND P0, PT, R3, R2, PT ;  /* 0x000000020300720c */ /* 0x000fda0003f06070 */
[----:B------:R-:W-:Y:S05]  /*30d0*/  @P0 BRA `(.L_x_7828) ;  /* 0x0000000000340947 */ /* 0x000fea0003800000 */
[----:B01----:R-:W0:Y:S01]  /*30e0*/  LDC.64 R4, c[0x0][0x3a8] ;  /* 0x0000ea00ff047b82 */ /* 0x003e220000000a00 */
[----:B------:R-:W-:Y:S02]  /*30f0*/  IMAD.IADD R7, R0, 0x1, R3 ;  /* 0x0000000100077824 */ /* 0x000fe400078e0203 */
[----:B------:R-:W-:Y:S02]  /*3100*/  VIADD R3, R3, 0x80 ;  /* 0x0000008003037836 */ /* 0x000fe40000000000 */
[----:B0-----:R-:W-:-:S05]  /*3110*/  IMAD.WIDE.U32 R4, R7, 0x8, R4 ;  /* 0x0000000807047825 */ /* 0x001fca00078e0004 */
[----:B------:R2:W-:Y:S02]  /*3120*/  STG.E.64 desc[UR4][R4.64], R14 ;  /* 0x0000000e04007986 */ /* 0x0005e4000c101b04 */
.L_x_7827:
        /* <DEDUP_REMOVED lines=8> */
.L_x_7828:
[----:B------:R-:W-:Y:S05]  /*31b0*/  BSYNC.RELIABLE B1 ;  /* 0x0000000000017941 */ /* 0x000fea0003800100 */
.L_x_7824:
[----:B------:R-:W-:-:S13]  /*31c0*/  ISETP.GE.U32.AND P0, PT, R3, R2, PT ;  /* 0x000000020300720c */ /* 0x000fda0003f06070 */
[----:B012---:R-:W0:Y:S01]  /*31d0*/  @!P0 LDC.64 R4, c[0x0][0x3a8] ;  /* 0x0000ea00ff048b82 */ /* 0x007e220000000a00 */
[----:B------:R-:W-:Y:S02]  /*31e0*/  @!P0 IMAD.IADD R7, R0, 0x1, R3 ;  /* 0x0000000100078824 */ /* 0x000fe400078e0203 */
[----:B------:R-:W-:Y:S02]  /*31f0*/  @!P0 VIADD R3, R3, 0x80 ;  /* 0x0000008003038836 */ /* 0x000fe40000000000 */
[----:B0-----:R-:W-:-:S05]  /*3200*/  @!P0 IMAD.WIDE.U32 R4, R7, 0x8, R4 ;  /* 0x0000000807048825 */ /* 0x001fca00078e0004 */
[----:B------:R3:W-:Y:S02]  /*3210*/  @!P0 STG.E.64 desc[UR4][R4.64], R18 ;  /* 0x0000001204008986 */ /* 0x0007e4000c101b04 */
.L_x_7829:
[----:B------:R-:W-:Y:S05]  /*3220*/  BSYNC.RECONVERGENT B0 ;  /* 0x0000000000007941 */ /* 0x000fea0003800200 */
.L_x_7823:
        /* <DEDUP_REMOVED lines=8> */
.L_x_7789:
[----:B------:R-:W0:Y:S01]  /*32b0*/  S2R R2, SR_TID.X ;  /* 0x0000000000027919 */ /* 0x000e220000002100 */
[----:B------:R-:W1:Y:S02]  /*32c0*/  LDC.64 R4, c[0x0][0x3b0] ;  /* 0x0000ec00ff047b82 */ /* 0x000e640000000a00 */
[----:B-1----:R-:W-:-:S04]  /*32d0*/  IMAD.WIDE.U32 R4, R0, 0x8, R4 ;  /* 0x0000000800047825 */ /* 0x002fc800078e0004 */
[----:B0-----:R-:W-:-:S05]  /*32e0*/  IMAD.WIDE.U32 R6, R2, 0x20, R4 ;  /* 0x0000002002067825 */ /* 0x001fca00078e0004 */
[----:B------:R-:W2:Y:S04]  /*32f0*/  LDG.E.ENL2.256 R20, R16, desc[UR4][R6.64] ;  /* 0xfe0000040610797e */ /* 0x000ea80008121914 */
[----:B------:R0:W5:Y:S01]  /*3300*/  LDG.E.ENL2.256 R8, R12, desc[UR4][R6.64+0x1000] ;  /* 0xfe008004060c797e */ /* 0x0001620008121908 */
        /* <DEDUP_REMOVED lines=72> */
.L_x_7833:
[C-C-:B------:R-:W-:Y:S01]  /*3790*/  DADD R4, R16.reuse, R16.reuse ;  /* 0x0000000010047229 */ /* 0x140fe20000000010 */
[----:B------:R-:W-:Y:S01]  /*37a0*/  IMAD.MOV.U32 R3, RZ, RZ, 0x3ff00000 ;  /* 0x3ff00000ff037424 */ /* 0x000fe200078e00ff */
[----:B------:R-:W-:Y:S01]  /*37b0*/  ISETP.GE.AND P1, PT, R17, RZ, PT ;  /* 0x000000ff1100720c */ /* 0x000fe20003f26270 */
[----:B------:R-:W-:-:S03]  /*37c0*/  DSETP.NAN.AND P0, PT, R16, R16, PT ;  /* 0x000000101000722a */ /* 0x000fc60003f08000 */
[----:B------:R-:W-:-:S04]  /*37d0*/  FSEL R3, -R3, +QNAN , !P1 ;  /* 0x7ff0000003037808 */ /* 0x000fc80004800100 */
[----:B------:R-:W-:Y:S02]  /*37e0*/  FSEL R4, R4, RZ, P0 ;  /* 0x000000ff04047208 */ /* 0x000fe40000000000 */
[----:B------:R-:W-:-:S07]  /*37f0*/  FSEL R5, R5, R3, P0 ;  /* 0x0000000305057208 */ /* 0x000fce0000000000 */
.L_x_7834:
[----:B------:R-:W-:Y:S05]  /*3800*/  BSYNC.RECONVERGENT B1 ;  /* 0x0000000000017941 */ /* 0x000fea0003800200 */
.L_x_7832:
[----:B------:R-:W0:Y:S02]  /*3810*/  LDCU.64 UR6, c[0x0][0x388] ;  /* 0x00007100ff0677ac */ /* 0x000e240008000a00 */
[----:B0-----:R-:W-:-:S11]  /*3820*/  DMUL R4, R4, UR6 ;  /* 0x0000000604047c28 */ /* 0x001fd60008000000 */
.L_x_7831:
[----:B------:R-:W-:Y:S05]  /*3830*/  BSYNC.RECONVERGENT B0 ;  /* 0x0000000000007941 */ /* 0x000fea0003800200 */
.L_x_7830:
        /* <DEDUP_REMOVED lines=18> */
.L_x_7837:
        /* <DEDUP_REMOVED lines=62> */
.L_x_7836:
[----:B------:R-:W0:Y:S02]  /*3d40*/  LDCU.64 UR6, c[0x0][0x390] ;  /* 0x00007200ff0677ac */ /* 0x000e240008000a00 */
[----:B0-----:R-:W-:-:S11]  /*3d50*/  DMUL R6, R18, UR6 ;  /* 0x0000000612067c28 */ /* 0x001fd60008000000 */
.L_x_7838:
[----:B------:R-:W-:Y:S05]  /*3d60*/  BSYNC.RECONVERGENT B0 ;  /* 0x0000000000007941 */ /* 0x000fea0003800200 */
.L_x_7835:
        /* <DEDUP_REMOVED lines=18> */
.L_x_7841:
        /* <DEDUP_REMOVED lines=62> */
.L_x_7840:
[----:B------:R-:W0:Y:S02]  /*4270*/  LDCU.64 UR6, c[0x0][0x390] ;  /* 0x00007200ff0677ac */ /* 0x000e240008000a00 */
[----:B0-----:R-:W-:-:S11]  /*4280*/  DMUL R20, R20, UR6 ;  /* 0x0000000614147c28 */ /* 0x001fd60008000000 */
.L_x_7842:
[----:B------:R-:W-:Y:S05]  /*4290*/  BSYNC.RECONVERGENT B0 ;  /* 0x0000000000007941 */ /* 0x000fea0003800200 */
.L_x_7839:
        /* <DEDUP_REMOVED lines=18> */
.L_x_7845:
        /* <DEDUP_REMOVED lines=62> */
.L_x_7844:
[----:B------:R-:W0:Y:S02]  /*47a0*/  LDCU.64 UR6, c[0x0][0x390] ;  /* 0x00007200ff0677ac */ /* 0x000e240008000a00 */
[----:B0-----:R-:W-:-:S11]  /*47b0*/  DMUL R22, R22, UR6 ;  /* 0x0000000616167c28 */ /* 0x001fd60008000000 */
.L_x_7846:
[----:B------:R-:W-:Y:S05]  /*47c0*/  BSYNC.RECONVERGENT B0 ;  /* 0x0000000000007941 */ /* 0x000fea0003800200 */
.L_x_7843:
        /* <DEDUP_REMOVED lines=18> */
.L_x_7849:
        /* <DEDUP_REMOVED lines=62> */
.L_x_7848:
[----:B------:R-:W0:Y:S02]  /*4cd0*/  LDCU.64 UR6, c[0x0][0x390] ;  /* 0x00007200ff0677ac */ /* 0x000e240008000a00 */
[----:B0-----:R-:W-:-:S11]  /*4ce0*/  DMUL R12, R12, UR6 ;  /* 0x000000060c0c7c28 */ /* 0x001fd60008000000 */
.L_x_7850:
[----:B------:R-:W-:Y:S05]  /*4cf0*/  BSYNC.RECONVERGENT B0 ;  /* 0x0000000000007941 */ /* 0x000fea0003800200 */
.L_x_7847:
        /* <DEDUP_REMOVED lines=18> */
.L_x_7853:
        /* <DEDUP_REMOVED lines=62> */
.L_x_7852:
[----:B------:R-:W0:Y:S02]  /*5200*/  LDCU.64 UR6, c[0x0][0x390] ;  /* 0x00007200ff0677ac */ /* 0x000e240008000a00 */
[----:B0-----:R-:W-:-:S11]  /*5210*/  DMUL R14, R14, UR6 ;  /* 0x000000060e0e7c28 */ /* 0x001fd60008000000 */
.L_x_7854:
[----:B------:R-:W-:Y:S05]  /*5220*/  BSYNC.RECONVERGENT B0 ;  /* 0x0000000000007941 */ /* 0x000fea0003800200 */
.L_x_7851:
        /* <DEDUP_REMOVED lines=18> */
.L_x_7857:
        /* <DEDUP_REMOVED lines=62> */
.L_x_7856:
[----:B------:R-:W0:Y:S02]  /*5730*/  LDCU.64 UR6, c[0x0][0x390] ;  /* 0x00007200ff0677ac */ /* 0x000e240008000a00 */
[----:B0-----:R-:W-:-:S11]  /*5740*/  DMUL R8, R8, UR6 ;  /* 0x0000000608087c28 */ /* 0x001fd60008000000 */
.L_x_7858:
[----:B------:R-:W-:Y:S05]  /*5750*/  BSYNC.RECONVERGENT B0 ;  /* 0x0000000000007941 */ /* 0x000fea0003800200 */
.L_x_7855:
        /* <DEDUP_REMOVED lines=18> */
.L_x_7861:
        /* <DEDUP_REMOVED lines=62> */
.L_x_7860:
[----:B------:R-:W0:Y:S02]  /*5c60*/  LDCU.64 UR6, c[0x0][0x390] ;  /* 0x00007200ff0677ac */ /* 0x000e240008000a00 */
[----:B0-----:R-:W-:-:S11]  /*5c70*/  DMUL R10, R10, UR6 ;  /* 0x000000060a0a7c28 */ /* 0x001fd60008000000 */
.L_x_7862:
[----:B------:R-:W-:Y:S05]  /*5c80*/  BSYNC.RECONVERGENT B0 ;  /* 0x0000000000007941 */ /* 0x000fea0003800200 */
.L_x_7859:
[----:B------:R-:W0:Y:S02]  /*5c90*/  LDC.64 R16, c[0x0][0x3a8] ;  /* 0x0000ea00ff107b82 */ /* 0x000e240000000a00 */
[----:B0-----:R-:W-:-:S04]  /*5ca0*/  IMAD.WIDE.U32 R16, R0, 0x8, R16 ;  /* 0x0000000800107825 */ /* 0x001fc800078e0010 */
[----:B------:R-:W-:-:S05]  /*5cb0*/  IMAD.WIDE.U32 R16, R2, 0x20, R16 ;  /* 0x0000002002107825 */ /* 0x000fca00078e0010 */
[----:B------:R-:W-:Y:S04]  /*5cc0*/  STG.E.ENL2.256 desc[UR4][R16.64], R4, R20 ;  /* 0xf80000041014797f */ /* 0x000fe8000f121804 */
[----:B------:R-:W-:Y:S01]  /*5cd0*/  STG.E.ENL2.256 desc[UR4][R16.64+0x1000], R12, R8 ;  /* 0xf800800c1008797f */ /* 0x000fe2000f121804 */
[----:B------:R-:W-:Y:S05]  /*5ce0*/  EXIT ;  /* 0x000000000000794d */ /* 0x000fea0003800000 */
.L_x_7863:
        /* <DEDUP_REMOVED lines=9> */
.L_x_7993:


//--------------------- .text._ZN2at6native29vectorized_elementwise_kernelILi8EZZZNS0_60_GLOBAL__N__171e0b9f_22_ActivationEluKernel_cu_9e10b42f_306110elu_kernelERNS_18TensorIteratorBaseERKN3c106ScalarES8_S8_ENKUlvE_clEvENKUlvE_clEvEUldE_St5arrayIPcLm2EEEEviT0_T1_ --------------------------
	.section	.text._ZN2at6native29vectorized_elementwise_kernelILi8EZZZNS0_60_GLOBAL__N__171e0b9f_22_ActivationEluKernel_cu_9e10b42f_306110elu_kernelERNS_18TensorIteratorBaseERKN3c106ScalarES8_S8_ENKUlvE_clEvENKUlvE_clEvEUldE_St5arrayIPcLm2EEEEviT0_T1_,"ax",@progbits
	.align	128
        .global         _ZN2at6native29vectorized_elementwise_kernelILi8EZZZNS0_60_GLOBAL__N__171e0b9f_22_ActivationEluKernel_cu_9e10b42f_306110elu_kernelERNS_18TensorIteratorBaseERKN3c106ScalarES8_S8_ENKUlvE_clEvENKUlvE_clEvEUldE_St5arrayIPcLm2EEEEviT0_T1_
        .type           _ZN2at6native29vectorized_elementwise_kernelILi8EZZZNS0_60_GLOBAL__N__171e0b9f_22_ActivationEluKernel_cu_9e10b42f_306110elu_kernelERNS_18TensorIteratorBaseERKN3c106ScalarES8_S8_ENKUlvE_clEvENKUlvE_clEvEUldE_St5arrayIPcLm2EEEEviT0_T1_,@function
        .size           _ZN2at6native29vectorized_elementwise_kernelILi8EZZZNS0_60_GLOBAL__N__171e0b9f_22_ActivationEluKernel_cu_9e10b42f_306110elu_kernelERNS_18TensorIteratorBaseERKN3c106ScalarES8_S8_ENKUlvE_clEvENKUlvE_clEvEUldE_St5arrayIPcLm2EEEEviT0_T1_,(.L_x_7994 - _ZN2at6native29vectorized_elementwise_kernelILi8EZZZNS0_60_GLOBAL__N__171e0b9f_22_ActivationEluKernel_cu_9e10b42f_306110elu_kernelERNS_18TensorIteratorBaseERKN3c106ScalarES8_S8_ENKUlvE_clEvENKUlvE_clEvEUldE_St5arrayIPcLm2EEEEviT0_T1_)
        .other          _ZN2at6native29vectorized_elementwise_kernelILi8EZZZNS0_60_GLOBAL__N__171e0b9f_22_ActivationEluKernel_cu_9e10b42f_306110elu_kernelERNS_18TensorIteratorBaseERKN3c106ScalarES8_S8_ENKUlvE_clEvENKUlvE_clEvEUldE_St5arrayIPcLm2EEEEviT0_T1_,@"STO_CUDA_ENTRY STV_DEFAULT"
_ZN2at6native29vectorized_elementwise_kernelILi8EZZZNS0_60_GLOBAL__N__171e0b9f_22_ActivationEluKernel_cu_9e10b42f_306110elu_kernelERNS_18TensorIteratorBaseERKN3c106ScalarES8_S8_ENKUlvE_clEvENKUlvE_clEvEUldE_St5arrayIPcLm2EEEEviT0_T1_:
.text._ZN2at6native29vectorized_elementwise_kernelILi8EZZZNS0_60_GLOBAL__N__171e0b9f_22_ActivationEluKernel_cu_9e10b42f_306110elu_kernelERNS_18TensorIteratorBaseERKN3c106ScalarES8_S8_ENKUlvE_clEvENKUlvE_clEvEUldE_St5arrayIPcLm2EEEEviT0_T1_:
        /* <DEDUP_REMOVED lines=139> */
.L_x_7868:
[C-C-:B------:R-:W-:Y:S01]  /*08b0*/  DADD R4, R22.reuse, R22.reuse ;  /* 0x0000000016047229 */ /* 0x140fe20000000016 */
[----:B------:R-:W-:Y:S01]  /*08c0*/  IMAD.MOV.U32 R7, RZ, RZ, 0x3ff00000 ;  /* 0x3ff00000ff077424 */ /* 0x000fe200078e00ff */
[----:B------:R-:W-:Y:S01]  /*08d0*/  ISETP.GE.AND P1, PT, R23, RZ, PT ;  /* 0x000000ff1700720c */ /* 0x000fe20003f26270 */
[----:B------:R-:W-:-:S03]  /*08e0*/  DSETP.NAN.AND P0, PT, R22, R22, PT ;  /* 0x000000161600722a */ /* 0x000fc60003f08000 */
[----:B------:R-:W-:-:S04]  /*08f0*/  FSEL R7, -R7, +QNAN , !P1 ;  /* 0x7ff0000007077808 */ /* 0x000fc80004800100 */
[----:B------:R-:W-:Y:S02]  /*0900*/  FSEL R6, R4, RZ, P0 ;  /* 0x000000ff04067208 */ /* 0x000fe40000000000 */
[----:B------:R-:W-:-:S07]  /*0910*/  FSEL R7, R5, R7, P0 ;  /* 0x0000000705077208 */ /* 0x000fce0000000000 */
.L_x_7869:
[----:B------:R-:W-:Y:S05]  /*0920*/  BSYNC.RECONVERGENT B1 ;  /* 0x0000000000017941 */ /* 0x000fea0003800200 */
.L_x_7867:
[----:B------:R-:W0:Y:S02]  /*0930*/  LDCU.64 UR6, c[0x0][0x388] ;  /* 0x00007100ff0677ac */ /* 0x000e240008000a00 */
[----:B0-----:R-:W-:-:S11]  /*0940*/  DMUL R6, R6, UR6 ;  /* 0x0000000606067c28 */ /* 0x001fd60008000000 */
.L_x_7866:
[----:B------:R-:W-:Y:S05]  /*0950*/  BSYNC.RECONVERGENT B0 ;  /* 0x0000000000007941 */ /* 0x000fea0003800200 */
.L_x_7865:
        /* <DEDUP_REMOVED lines=21> */
.L_x_7873:
        /* <DEDUP_REMOVED lines=62> */
.L_x_7872:
[----:B------:R-:W0:Y:S02]  /*0e90*/  LDCU.64 UR6, c[0x0][0x390] ;  /* 0x00007200ff0677ac */ /* 0x000e240008000a00 */
[----:B0-----:R-:W-:-:S11]  /*0ea0*/  DMUL R8, R8, UR6 ;  /* 0x0000000608087c28 */ /* 0x001fd60008000000 */
.L_x_7871:
[----:B------:R-:W-:Y:S05]  /*0eb0*/  BSYNC.RECONVERGENT B0 ;  /* 0x0000000000007941 */ /* 0x000fea0003800200 */
.L_x_7870:
        /* <DEDUP_REMOVED lines=21> */
.L_x_7877:
        /* <DEDUP_REMOVED lines=62> */
.L_x_7876:
[----:B------:R-:W0:Y:S02]  /*13f0*/  LDCU.64 UR6, c[0x0][0x390] ;  /* 0x00007200ff0677ac */ /* 0x000e240008000a00 */
[----:B0-----:R-:W-:-:S11]  /*1400*/  DMUL R10, R10, UR6 ;  /* 0x000000060a0a7c28 */ /* 0x001fd60008000000 */
.L_x_7875:
[----:B------:R-:W-:Y:S05]  /*1410*/  BSYNC.RECONVERGENT B0 ;  /* 0x0000000000007941 */ /* 0x000fea0003800200 */
.L_x_7874:
        /* <DEDUP_REMOVED lines=21> */
.L_x_7881:
        /* <DEDUP_REMOVED lines=62> */
.L_x_7880:
[----:B------:R-:W0:Y:S02]  /*1950*/  LDCU.64 UR6, c[0x0][0x390] ;  /* 0x00007200ff0677ac */ /* 0x000e240008000a00 */
[----:B0-----:R-:W-:-:S11]  /*1960*/  DMUL R12, R12, UR6 ;  /* 0x000000060c0c7c28 */ /* 0x001fd60008000000 */
.L_x_7879:
[----:B------:R-:W-:Y:S05]  /*1970*/  BSYNC.RECONVERGENT B0 ;  /* 0x0000000000007941 */ /* 0x000fea0003800200 */
.L_x_7878:
        /* <DEDUP_REMOVED lines=21> */
.L_x_7885:
        /* <DEDUP_REMOVED lines=62> */
.L_x_7884:
[----:B------:R-:W0:Y:S02]  /*1eb0*/  LDCU.64 UR6, c[0x0][0x390] ;  /* 0x00007200ff0677ac */ /* 0x000e240008000a00 */
[----:B0-----:R-:W-:-:S11]  /*1ec0*/  DMUL R14, R14, UR6 ;  /* 0x000000060e0e7c28 */ /* 0x001fd60008000000 */
.L_x_7883:
[----:B------:R-:W-:Y:S05]  /*1ed0*/  BSYNC.RECONVERGENT B0 ;  /* 0x0000000000007941 */ /* 0x000fea0003800200 */
.L_x_7882:
        /* <DEDUP_REMOVED lines=21> */
.L_x_7889:
        /* <DEDUP_REMOVED lines=62> */
.L_x_7888:
[----:B------:R-:W0:Y:S02]  /*2410*/  LDCU.64 UR6, c[0x0][0x390] ;  /* 0x00007200ff0677ac */ /* 0x000e240008000a00 */
[----:B0-----:R-:W-:-:S11]  /*2420*/  DMUL R16, R16, UR6 ;  /* 0x0000000610107c28 */ /* 0x001fd60008000000 */
.L_x_7887:
[----:B------:R-:W-:Y:S05]  /*2430*/  BSYNC.RECONVERGENT B0 ;  /* 0x0000000000007941 */ /* 0x000fea0003800200 */
.L_x_7886:
        /* <DEDUP_REMOVED lines=21> */
.L_x_7893:
        /* <DEDUP_REMOVED lines=62> */
.L_x_7892:
[----:B------:R-:W0:Y:S02]  /*2970*/  LDCU.64 UR6, c[0x0][0x390] ;  /* 0x00007200ff0677ac */ /* 0x000e240008000a00 */
[----:B0-----:R-:W-:-:S11]  /*2980*/  DMUL R18, R18, UR6 ;  /* 0x0000000612127c28 */ /* 0x001fd60008000000 */
.L_x_7891:
[----:B------:R-:W-:Y:S05]  /*2990*/  BSYNC.RECONVERGENT B0 ;  /* 0x0000000000007941 */ /* 0x000fea0003800200 */
.L_x_7890:
        /* <DEDUP_REMOVED lines=21> */
.L_x_7897:
        /* <DEDUP_REMOVED lines=62> */
.L_x_7896:
[----:B------:R-:W0:Y:S02]  /*2ed0*/  LDCU.64 UR6, c[0x0][0x390] ;  /* 0x00007200ff0677ac */ /* 0x000e240008000a00 */
[----:B0-----:R-:W-:-:S11]  /*2ee0*/  DMUL R20, R20, UR6 ;  /* 0x0000000614147c28 */ /* 0x001fd60008000000 */
.L_x_7895:
[----:B------:R-:W-:Y:S05]  /*2ef0*/  BSYNC.RECONVERGENT B0 ;  /* 0x0000000000007941 */ /* 0x000fea0003800200 */
.L_x_7894:
        /* <DEDUP_REMOVED lines=21> */
.L_x_7900:
[----:B------:R-:W-:-:S13]  /*3050*/  ISETP.GE.U32.AND P0, PT, R3, R2, PT ;  /* 0x000000020300720c */ /* 0x000fda0003f06070 */
[----:B------:R-:W-:Y:S05]  /*3060*/  @P0 BRA `(.L_x_7902) ;  /* 0x0000000000300947 */ /* 0x000fea0003800000 */
[----:B-1----:R-:W1:Y:S01]  /*3070*/  LDC.64 R4, c[0x0][0x3a8] ;  /* 0x0000ea00ff047b82 */ /* 0x002e620000000a00 */
[----:B0-----:R-:W-:Y:S02]  /*3080*/  IMAD.IADD R7, R0, 0x1, R3 ;  /* 0x0000000100077824 */ /* 0x001fe400078e0203 */
[----:B------:R-:W-:Y:S02]  /*3090*/  VIADD R3, R3, 0x80 ;  /* 0x0000008003037836 */ /* 0x000fe40000000000 */
[----:B-1----:R-:W-:-:S05]  /*30a0*/  IMAD.WIDE.U32 R4, R7, 0x8, R4 ;  /* 0x0000000807047825 */ /* 0x002fca00078e0004 */
[----:B------:R1:W-:Y:S02]  /*30b0*/  STG.E.64 desc[UR4][R4.64], R12 ;  /* 0x0000000c04007986 */ /* 0x0003e4000c101b04 */
.L_x_7901:
[----:B------:R-:W-:-:S13]  /*30c0*/  ISETP.GE.U32.AND P0, PT, R3, R2, PT ;  /* 0x000000020300720c */ /* 0x000fda0003f06070 */
[----:B------:R-:W-:Y:S05]  /*30d0*/  @P0 BRA `(.L_x_7903) ;  /* 0x0000000000340947 */ /* 0x000fea0003800000 */
[----:B01----:R-:W0:Y:S01]  /*30e0*/  LDC.64 R4, c[0x0][0x3a8] ;  /* 0x0000ea00ff047b82 */ /* 0x003e220000000a00 */
[----:B------:R-:W-:Y:S02]  /*30f0*/  IMAD.IADD R7, R0, 0x1, R3 ;  /* 0x0000000100077824 */ /* 0x000fe400078e0203 */
[----:B------:R-:W-:Y:S02]  /*3100*/  VIADD R3, R3, 0x80 ;  /* 0x0000008003037836 */ /* 0x000fe40000000000 */
[----:B0-----:R-:W-:-:S05]  /*3110*/  IMAD.WIDE.U32 R4, R7, 0x8, R4 ;  /* 0x0000000807047825 */ /* 0x001fca00078e0004 */
[----:B------:R2:W-:Y:S02]  /*3120*/  STG.E.64 desc[UR4][R4.64], R14 ;  /* 0x0000000e04007986 */ /* 0x0005e4000c101b04 */
.L_x_7902:
        /* <DEDUP_REMOVED lines=8> */
.L_x_7903:
[----:B------:R-:W-:Y:S05]  /*31b0*/  BSYNC.RELIABLE B1 ;  /* 0x0000000000017941 */ /* 0x000fea0003800100 */
.L_x_7899:
[----:B------:R-:W-:-:S13]  /*31c0*/  ISETP.GE.U32.AND P0, PT, R3, R2, PT ;  /* 0x000000020300720c */ /* 0x000fda0003f06070 */
[----:B012---:R-:W0:Y:S01]  /*31d0*/  @!P0 LDC.64 R4, c[0x0][0x3a8] ;  /* 0x0000ea00ff048b82 */ /* 0x007e220000000a00 */
[----:B------:R-:W-:Y:S02]  /*31e0*/  @!P0 IMAD.IADD R7, R0, 0x1, R3 ;  /* 0x0000000100078824 */ /* 0x000fe400078e0203 */
[----:B------:R-:W-:Y:S02]  /*31f0*/  @!P0 VIADD R3, R3, 0x80 ;  /* 0x0000008003038836 */ /* 0x000fe40000000000 */
[----:B0-----:R-:W-:-:S05]  /*3200*/  @!P0 IMAD.WIDE.U32 R4, R7, 0x8, R4 ;  /* 0x0000000807048825 */ /* 0x001fca00078e0004 */
[----:B------:R3:W-:Y:S02]  /*3210*/  @!P0 STG.E.64 desc[UR4][R4.64], R18 ;  /* 0x0000001204008986 */ /* 0x0007e4000c101b04 */
.L_x_7904:
[----:B------:R-:W-:Y:S05]  /*3220*/  BSYNC.RECONVERGENT B0 ;  /* 0x0000000000007941 */ /* 0x000fea0003800200 */
.L_x_7898:
        /* <DEDUP_REMOVED lines=8> */
.L_x_7864:
        /* <DEDUP_REMOVED lines=78> */
.L_x_7908:
[C-C-:B------:R-:W-:Y:S01]  /*3790*/  DADD R4, R16.reuse, R16.reuse ;  /* 0x0000000010047229 */ /* 0x140fe20000000010 */
[----:B------:R-:W-:Y:S01]  /*37a0*/  IMAD.MOV.U32 R3, RZ, RZ, 0x3ff00000 ;  /* 0x3ff00000ff037424 */ /* 0x000fe200078e00ff */
[----:B------:R-:W-:Y:S01]  /*37b0*/  ISETP.GE.AND P1, PT, R17, RZ, PT ;  /* 0x000000ff1100720c */ /* 0x000fe20003f26270 */
[----:B------:R-:W-:-:S03]  /*37c0*/  DSETP.NAN.AND P0, PT, R16, R16, PT ;  /* 0x000000101000722a */ /* 0x000fc60003f08000 */
[----:B------:R-:W-:-:S04]  /*37d0*/  FSEL R3, -R3, +QNAN , !P1 ;  /* 0x7ff0000003037808 */ /* 0x000fc80004800100 */
[----:B------:R-:W-:Y:S02]  /*37e0*/  FSEL R4, R4, RZ, P0 ;  /* 0x000000ff04047208 */ /* 0x000fe40000000000 */
[----:B------:R-:W-:-:S07]  /*37f0*/  FSEL R5, R5, R3, P0 ;  /* 0x0000000305057208 */ /* 0x000fce0000000000 */
.L_x_7909:
[----:B------:R-:W-:Y:S05]  /*3800*/  BSYNC.RECONVERGENT B1 ;  /* 0x0000000000017941 */ /* 0x000fea0003800200 */
.L_x_7907:
[----:B------:R-:W0:Y:S02]  /*3810*/  LDCU.64 UR6, c[0x0][0x388] ;  /* 0x00007100ff0677ac */ /* 0x000e240008000a00 */
[----:B0-----:R-:W-:-:S11]  /*3820*/  DMUL R4, R4, UR6 ;  /* 0x0000000604047c28 */ /* 0x001fd60008000000 */
.L_x_7906:
[----:B------:R-:W-:Y:S05]  /*3830*/  BSYNC.RECONVERGENT B0 ;  /* 0x0000000000007941 */ /* 0x000fea0003800200 */
.L_x_7905:
        /* <DEDUP_REMOVED lines=18> */
.L_x_7912:
        /* <DEDUP_REMOVED lines=62> */
.L_x_7911:
[----:B------:R-:W0:Y:S02]  /*3d40*/  LDCU.64 UR6, c[0x0][0x390] ;  /* 0x00007200ff0677ac */ /* 0x000e240008000a00 */
[----:B0-----:R-:W-:-:S11]  /*3d50*/  DMUL R6, R18, UR6 ;  /* 0x0000000612067c28 */ /* 0x001fd60008000000 */
.L_x_7913:
[----:B------:R-:W-:Y:S05]  /*3d60*/  BSYNC.RECONVERGENT B0 ;  /* 0x0000000000007941 */ /* 0x000fea0003800200 */
.L_x_7910:
        /* <DEDUP_REMOVED lines=18> */
.L_x_7916:
        /* <DEDUP_REMOVED lines=62> */
.L_x_7915:
[----:B------:R-:W0:Y:S02]  /*4270*/  LDCU.64 UR6, c[0x0][0x390] ;  /* 0x00007200ff0677ac */ /* 0x000e240008000a00 */
[----:B0-----:R-:W-:-:S11]  /*4280*/  DMUL R20, R20, UR6 ;  /* 0x0000000614147c28 */ /* 0x001fd60008000000 */
.L_x_7917:
[----:B------:R-:W-:Y:S05]  /*4290*/  BSYNC.RECONVERGENT B0 ;  /* 0x0000000000007941 */ /* 0x000fea0003800200 */
.L_x_7914:
        /* <DEDUP_REMOVED lines=18> */
.L_x_7920:
        /* <DEDUP_REMOVED lines=62> */
.L_x_7919:
[----:B------:R-:W0:Y:S02]  /*47a0*/  LDCU.64 UR6, c[0x0][0x390] ;  /* 0x00007200ff0677ac */ /* 0x000e240008000a00 */
[----:B0-----:R-:W-:-:S11]  /*47b0*/  DMUL R22, R22, UR6 ;  /* 0x0000000616167c28 */ /* 0x001fd60008000000 */
.L_x_7921:
[----:B------:R-:W-:Y:S05]  /*47c0*/  BSYNC.RECONVERGENT B0 ;  /* 0x0000000000007941 */ /* 0x000fea0003800200 */
.L_x_7918:
        /* <DEDUP_REMOVED lines=18> */
.L_x_7924:
        /* <DEDUP_REMOVED lines=62> */
.L_x_7923:
[----:B------:R-:W0:Y:S02]  /*4cd0*/  LDCU.64 UR6, c[0x0][0x390] ;  /* 0x00007200ff0677ac */ /* 0x000e240008000a00 */
[----:B0-----:R-:W-:-:S11]  /*4ce0*/  DMUL R12, R12, UR6 ;  /* 0x000000060c0c7c28 */ /* 0x001fd60008000000 */
.L_x_7925:
[----:B------:R-:W-:Y:S05]  /*4cf0*/  BSYNC.RECONVERGENT B0 ;  /* 0x0000000000007941 */ /* 0x000fea0003800200 */
.L_x_7922:
        /* <DEDUP_REMOVED lines=18> */
.L_x_7928:
        /* <DEDUP_REMOVED lines=62> */
.L_x_7927:
[----:B------:R-:W0:Y:S02]  /*5200*/  LDCU.64 UR6, c[0x0][0x390] ;  /* 0x00007200ff0677ac */ /* 0x000e240008000a00 */
[----:B0-----:R-:W-:-:S11]  /*5210*/  DMUL R14, R14, UR6 ;  /* 0x000000060e0e7c28 */ /* 0x001fd60008000000 */
.L_x_7929:
[----:B------:R-:W-:Y:S05]  /*5220*/  BSYNC.RECONVERGENT B0 ;  /* 0x0000000000007941 */ /* 0x000fea0003800200 */
.L_x_7926:
        /* <DEDUP_REMOVED lines=18> */
.L_x_7932:
        /* <DEDUP_REMOVED lines=62> */
.L_x_7931:
[----:B------:R-:W0:Y:S02]  /*5730*/  LDCU.64 UR6, c[0x0][0x390] ;  /* 0x00007200ff0677ac */ /* 0x000e240008000a00 */
[----:B0-----:R-:W-:-:S11]  /*5740*/  DMUL R8, R8, UR6 ;  /* 0x0000000608087c28 */ /* 0x001fd60008000000 */
.L_x_7933:
[----:B------:R-:W-:Y:S05]  /*5750*/  BSYNC.RECONVERGENT B0 ;  /* 0x0000000000007941 */ /* 0x000fea0003800200 */
.L_x_7930:
        /* <DEDUP_REMOVED lines=18> */
.L_x_7936:
        /* <DEDUP_REMOVED lines=62> */
.L_x_7935:
[----:B------:R-:W0:Y:S02]  /*5c60*/  LDCU.64 UR6, c[0x0][0x390] ;  /* 0x00007200ff0677ac */ /* 0x000e240008000a00 */
[----:B0-----:R-:W-:-:S11]  /*5c70*/  DMUL R10, R10, UR6 ;  /* 0x000000060a0a7c28 */ /* 0x001fd60008000000 */
.L_x_7937:
[----:B------:R-:W-:Y:S05]  /*5c80*/  BSYNC.RECONVERGENT B0 ;  /* 0x0000000000007941 */ /* 0x000fea0003800200 */
.L_x_7934:
[----:B------:R-:W0:Y:S02]  /*5c90*/  LDC.64 R16, c[0x0][0x3a8] ;  /* 0x0000ea00ff107b82 */ /* 0x000e240000000a00 */
[----:B0-----:R-:W-:-:S04]  /*5ca0*/  IMAD.WIDE.U32 R16, R0, 0x8, R16 ;  /* 0x0000000800107825 */ /* 0x001fc800078e0010 */
[----:B------:R-:W-:-:S05]  /*5cb0*/  IMAD.WIDE.U32 R16, R2, 0x40, R16 ;  /* 0x0000004002107825 */ /* 0x000fca00078e0010 */
[----:B------:R-:W-:Y:S04]  /*5cc0*/  STG.E.ENL2.256 desc[UR4][R16.64], R4, R20 ;  /* 0xf80000041014797f */ /* 0x000fe8000f121804 */
[----:B------:R-:W-:Y:S01]  /*5cd0*/  STG.E.ENL2.256 desc[UR4][R16.64+0x20], R12, R8 ;  /* 0xf800010c1008797f */ /* 0x000fe2000f121804 */
[----:B------:R-:W-:Y:S05]  /*5ce0*/  EXIT ;  /* 0x000000000000794d */ /* 0x000fea0003800000 */
.L_x_7938:
        /* <DEDUP_REMOVED lines=9> */
.L_x_7994:


//--------------------- .nv.global.init           --------------------------
	.section	.nv.global.init,"aw",@progbits
.nv.global.init:
	.type		$str$6,@object
	.size		$str$6,(__unnamed_1 - $str$6)
$str$6:
        /*0000*/ 	.byte	0x66, 0x61, 0x6c, 0x73, 0x65, 0x00
	.type		__unnamed_1,@object
	.size		__unnamed_1,(__unnamed_5 - __unnamed_1)
__unnamed_1:
        /*0006*/ 	.byte	0x66, 0x65, 0x74, 0x63, 0x68, 0x5f, 0x61, 0x6e, 0x64, 0x5f, 0x63, 0x61, 0x73, 0x74, 0x00
	.type		__unnamed_5,@object
	.size		__unnamed_5,(__unnamed_3 - __unnamed_5)
__unnamed_5:
        /*0015*/ 	.byte	0x66, 0x65, 0x74, 0x63, 0x68, 0x5f, 0x61, 0x6e, 0x64, 0x5f, 0x63, 0x61, 0x73, 0x74, 0x00
	.type		__unnamed_3,@object
	.size		__unnamed_3,(__unnamed_7 - __unnamed_3)
__unnamed_3:
        /*0024*/ 	.byte	0x66, 0x65, 0x74, 0x63, 0x68, 0x5f, 0x61, 0x6e, 0x64, 0x5f, 0x63, 0x61, 0x73, 0x74, 0x00
	.type		__unnamed_7,@object
	.size		__unnamed_7,(__unnamed_2 - __unnamed_7)
__unnamed_7:
        /*0033*/ 	.byte	0x66, 0x65, 0x74, 0x63, 0x68, 0x5f, 0x61, 0x6e, 0x64, 0x5f, 0x63, 0x61, 0x73, 0x74, 0x00
	.type		__unnamed_2,@object
	.size		__unnamed_2,(__unnamed_6 - __unnamed_2)
__unnamed_2:
        /*0042*/ 	.byte	0x63, 0x61, 0x73, 0x74, 0x5f, 0x61, 0x6e, 0x64, 0x5f, 0x73, 0x74, 0x6f, 0x72, 0x65, 0x00
	.type		__unnamed_6,@object
	.size		__unnamed_6,(__unnamed_4 - __unnamed_6)
__unnamed_6:
        /*0051*/ 	.byte	0x63, 0x61, 0x73, 0x74, 0x5f, 0x61, 0x6e, 0x64, 0x5f, 0x73, 0x74, 0x6f, 0x72, 0x65, 0x00
	.type		__unnamed_4,@object
	.size		__unnamed_4,(__unnamed_8 - __unnamed_4)
__unnamed_4:
        /*0060*/ 	.byte	0x63, 0x61, 0x73, 0x74, 0x5f, 0x61, 0x6e, 0x64, 0x5f, 0x73, 0x74, 0x6f, 0x72, 0x65, 0x00
	.type		__unnamed_8,@object
	.size		__unnamed_8,($str$7 - __unnamed_8)
__unnamed_8:
        /*006f*/ 	.byte	0x63, 0x61, 0x73, 0x74, 0x5f, 0x61, 0x6e, 0x64, 0x5f, 0x73, 0x74, 0x6f, 0x72, 0x65, 0x00
	.type		$str$7,@object
	.size		$str$7,(.L_37 - $str$7)
$str$7:
        /*007e*/ 	.byte	0x2f, 0x72, 0x6f, 0x6f, 0x74, 0x2f, 0x2e, 0x70, 0x79, 0x65, 0x6e, 0x76, 0x2f, 0x76, 0x65, 0x72
        /*008e*/ 	.byte	0x73, 0x69, 0x6f, 0x6e, 0x73, 0x2f, 0x33, 0x2e, 0x31, 0x33, 0x2e, 0x31, 0x32, 0x2f, 0x6c, 0x69
        /*009e*/ 	.byte	0x62, 0x2f, 0x70, 0x79, 0x74, 0x68, 0x6f, 0x6e, 0x33, 0x2e, 0x31, 0x33, 0x2f, 0x73, 0x69, 0x74
        /*00ae*/ 	.byte	0x65, 0x2d, 0x70, 0x61, 0x63, 0x6b, 0x61, 0x67, 0x65, 0x73, 0x2f, 0x74, 0x6f, 0x72, 0x63, 0x68
        /*00be*/ 	.byte	0x2f, 0x69, 0x6e, 0x63, 0x6c, 0x75, 0x64, 0x65, 0x2f, 0x63, 0x31, 0x30, 0x2f, 0x63, 0x6f, 0x72
        /*00ce*/ 	.byte	0x65, 0x2f, 0x44, 0x79, 0x6e, 0x61, 0x6d, 0x69, 0x63, 0x43, 0x61, 0x73, 0x74, 0x2e, 0x68, 0x00
.L_37:


//--------------------- .nv.shared.reserved.0     --------------------------
	.section	.nv.shared.reserved.0,"aw",@nobits
	.weak		__nv_reservedSMEM_offset_0_alias
	.size		__nv_reservedSMEM_offset_0_alias, 0, 64
	.other		__nv_reservedSMEM_offset_0_alias,@"STO_CUDA_RESERVED_SHARED STV_DEFAULT"
__nv_reservedSMEM_offset_0_alias:
	.zero		0
	.zero		64


//--------------------- .nv.global                --------------------------
	.section	.nv.global,"aw",@nobits
.nv.global:
	.type		_ZN58_INTERNAL_171e0b9f_22_ActivationEluKernel_cu_9e10b42f_30614cuda3std3__48in_placeE,@object
	.size		_ZN58_INTERNAL_171e0b9f_22_ActivationEluKernel_cu_9e10b42f_30614cuda3std3__48in_placeE,(_ZN58_INTERNAL_171e0b9f_22_ActivationEluKernel_cu_9e10b42f_30614cuda3std6ranges3__45__cpo8distanceE - _ZN58_INTERNAL_171e0b9f_22_ActivationEluKernel_cu_9e10b42f_30614cuda3std3__48in_placeE)
_ZN58_INTERNAL_171e0b9f_22_ActivationEluKernel_cu_9e10b42f_30614cuda3std3__48in_placeE:
	.zero		1
	.type		_ZN58_INTERNAL_171e0b9f_22_ActivationEluKernel_cu_9e10b42f_30614cuda3std6ranges3__45__cpo8distanceE,@object
	.size		_ZN58_INTERNAL_171e0b9f_22_ActivationEluKernel_cu_9e10b42f_30614cuda3std6ranges3__45__cpo8distanceE,(_ZN58_INTERNAL_171e0b9f_22_ActivationEluKernel_cu_9e10b42f_30614cuda3std3__45__cpo3endE - _ZN58_INTERNAL_171e0b9f_22_ActivationEluKernel_cu_9e10b42f_30614cuda3std6ranges3__45__cpo8distanceE)
_ZN58_INTERNAL_171e0b9f_22_ActivationEluKernel_cu_9e10b42f_30614cuda3std6ranges3__45__cpo8distanceE:
	.zero		1
	.type		_ZN58_INTERNAL_171e0b9f_22_ActivationEluKernel_cu_9e10b42f_30614cuda3std3__45__cpo3endE,@object
	.size		_ZN58_INTERNAL_171e0b9f_22_ActivationEluKernel_cu_9e10b42f_30614cuda3std3__45__cpo3endE,(_ZN58_INTERNAL_171e0b9f_22_ActivationEluKernel_cu_9e10b42f_30614cuda3std6ranges3__45__cpo7advanceE - _ZN58_INTERNAL_171e0b9f_22_ActivationEluKernel_cu_9e10b42f_30614cuda3std3__45__cpo3endE)
_ZN58_INTERNAL_171e0b9f_22_ActivationEluKernel_cu_9e10b42f_30614cuda3std3__45__cpo3endE:
	.zero		1
	.type		_ZN58_INTERNAL_171e0b9f_22_ActivationEluKernel_cu_9e10b42f_30614cuda3std6ranges3__45__cpo7advanceE,@object
	.size		_ZN58_INTERNAL_171e0b9f_22_ActivationEluKernel_cu_9e10b42f_30614cuda3std6ranges3__45__cpo7advanceE,(_ZN58_INTERNAL_171e0b9f_22_ActivationEluKernel_cu_9e10b42f_30614cuda3std3__45__cpo4rendE - _ZN58_INTERNAL_171e0b9f_22_ActivationEluKernel_cu_9e10b42f_30614cuda3std6ranges3__45__cpo7advanceE)
_ZN58_INTERNAL_171e0b9f_22_ActivationEluKernel_cu_9e10b42f_30614cuda3std6ranges3__45__cpo7advanceE:
	.zero		1
	.type		_ZN58_INTERNAL_171e0b9f_22_ActivationEluKernel_cu_9e10b42f_30614cuda3std3__45__cpo4rendE,@object
	.size		_ZN58_INTERNAL_171e0b9f_22_ActivationEluKernel_cu_9e10b42f_30614cuda3std3__45__cpo4rendE,(_ZN58_INTERNAL_171e0b9f_22_ActivationEluKernel_cu_9e10b42f_30614cuda3std6ranges3__45__cpo4dataE - _ZN58_INTERNAL_171e0b9f_22_ActivationEluKernel_cu_9e10b42f_30614cuda3std3__45__cpo4rendE)
_ZN58_INTERNAL_171e0b9f_22_ActivationEluKernel_cu_9e10b42f_30614cuda3std3__45__cpo4rendE:
	.zero		1
	.type		_ZN58_INTERNAL_171e0b9f_22_ActivationEluKernel_cu_9e10b42f_30614cuda3std6ranges3__45__cpo4dataE,@object
	.size		_ZN58_INTERNAL_171e0b9f_22_ActivationEluKernel_cu_9e10b42f_30614cuda3std6ranges3__45__cpo4dataE,(_ZN58_INTERNAL_171e0b9f_22_ActivationEluKernel_cu_9e10b42f_30614cuda3std6ranges3__45__cpo5beginE - _ZN58_INTERNAL_171e0b9f_22_ActivationEluKernel_cu_9e10b42f_30614cuda3std6ranges3__45__cpo4dataE)
_ZN58_INTERNAL_171e0b9f_22_ActivationEluKernel_cu_9e10b42f_30614cuda3std6ranges3__45__cpo4dataE:
	.zero		1
	.type		_ZN58_INTERNAL_171e0b9f_22_ActivationEluKernel_cu_9e10b42f_30614cuda3std6ranges3__45__cpo5beginE,@object
	.size		_ZN58_INTERNAL_171e0b9f_22_ActivationEluKernel_cu_9e10b42f_30614cuda3std6ranges3__45__cpo5beginE,(_ZN58_INTERNAL_171e0b9f_22_ActivationEluKernel_cu_9e10b42f_30614cuda3std3__45__cpo5crendE - _ZN58_INTERNAL_171e0b9f_22_ActivationEluKernel_cu_9e10b42f_30614cuda3std6ranges3__45__cpo5beginE)
_ZN58_INTERNAL_171e0b9f_22_ActivationEluKernel_cu_9e10b42f_30614cuda3std6ranges3__45__cpo5beginE:
	.zero		1
	.type		_ZN58_INTERNAL_171e0b9f_22_ActivationEluKernel_cu_9e10b42f_30614cuda3std3__45__cpo5crendE,@object
	.size		_ZN58_INTERNAL_171e0b9f_22_ActivationEluKernel_cu_9e10b42f_30614cuda3std3__45__cpo5crendE,(_ZN58_INTERNAL_171e0b9f_22_ActivationEluKernel_cu_9e10b42f_30614cuda3std6ranges3__45__cpo4sizeE - _ZN58_INTERNAL_171e0b9f_22_ActivationEluKernel_cu_9e10b42f_30614cuda3std3__45__cpo5crendE)
_ZN58_INTERNAL_171e0b9f_22_ActivationEluKernel_cu_9e10b42f_30614cuda3std3__45__cpo5crendE:
	.zero		1
	.type		_ZN58_INTERNAL_171e0b9f_22_ActivationEluKernel_cu_9e10b42f_30614cuda3std6ranges3__45__cpo4sizeE,@object
	.size		_ZN58_INTERNAL_171e0b9f_22_ActivationEluKernel_cu_9e10b42f_30614cuda3std6ranges3__45__cpo4sizeE,(_ZN58_INTERNAL_171e0b9f_22_ActivationEluKernel_cu_9e10b42f_30614cuda3std3__460_GLOBAL__N__171e0b9f_22_ActivationEluKernel_cu_9e10b42f_30616ignoreE - _ZN58_INTERNAL_171e0b9f_22_ActivationEluKernel_cu_9e10b42f_30614cuda3std6ranges3__45__cpo4sizeE)
_ZN58_INTERNAL_171e0b9f_22_ActivationEluKernel_cu_9e10b42f_30614cuda3std6ranges3__45__cpo4sizeE:
	.zero		1
	.type		_ZN58_INTERNAL_171e0b9f_22_ActivationEluKernel_cu_9e10b42f_30614cuda3std3__460_GLOBAL__N__171e0b9f_22_ActivationEluKernel_cu_9e10b42f_30616ignoreE,@object
	.size		_ZN58_INTERNAL_171e0b9f_22_ActivationEluKernel_cu_9e10b42f_30614cuda3std3__460_GLOBAL__N__171e0b9f_22_ActivationEluKernel_cu_9e10b42f_30616ignoreE,(_ZN58_INTERNAL_171e0b9f_22_ActivationEluKernel_cu_9e10b42f_30614cuda3std6ranges3__45__cpo6cbeginE - _ZN58_INTERNAL_171e0b9f_22_ActivationEluKernel_cu_9e10b42f_30614cuda3std3__460_GLOBAL__N__171e0b9f_22_ActivationEluKernel_cu_9e10b42f_30616ignoreE)
_ZN58_INTERNAL_171e0b9f_22_ActivationEluKernel_cu_9e10b42f_30614cuda3std3__460_GLOBAL__N__171e0b9f_22_ActivationEluKernel_cu_9e10b42f_30616ignoreE:
	.zero		1
	.type		_ZN58_INTERNAL_171e0b9f_22_ActivationEluKernel_cu_9e10b42f_30614cuda3std6ranges3__45__cpo6cbeginE,@object
	.size		_ZN58_INTERNAL_171e0b9f_22_ActivationEluKernel_cu_9e10b42f_30614cuda3std6ranges3__45__cpo6cbeginE,(_ZN58_INTERNAL_171e0b9f_22_ActivationEluKernel_cu_9e10b42f_30614cuda3std3__45__cpo4cendE - _ZN58_INTERNAL_171e0b9f_22_ActivationEluKernel_cu_9e10b42f_30614cuda3std6ranges3__45__cpo6cbeginE)
_ZN58_INTERNAL_171e0b9f_22_ActivationEluKernel_cu_9e10b42f_30614cuda3std6ranges3__45__cpo6cbeginE:
	.zero		1
	.type		_ZN58_INTERNAL_171e0b9f_22_ActivationEluKernel_cu_9e10b42f_30614cuda3std3__45__cpo4cendE,@object
	.size		_ZN58_INTERNAL_171e0b9f_22_ActivationEluKernel_cu_9e10b42f_30614cuda3std3__45__cpo4cendE,(_ZN58_INTERNAL_171e0b9f_22_ActivationEluKernel_cu_9e10b42f_30614cuda3std6ranges3__45__cpo4nextE - _ZN58_INTERNAL_171e0b9f_22_ActivationEluKernel_cu_9e10b42f_30614cuda3std3__45__cpo4cendE)
_ZN58_INTERNAL_171e0b9f_22_ActivationEluKernel_cu_9e10b42f_30614cuda3std3__45__cpo4cendE:
	.zero		1
	.type		_ZN58_INTERNAL_171e0b9f_22_ActivationEluKernel_cu_9e10b42f_30614cuda3std6ranges3__45__cpo4nextE,@object
	.size		_ZN58_INTERNAL_171e0b9f_22_ActivationEluKernel_cu_9e10b42f_30614cuda3std6ranges3__45__cpo4nextE,(_ZN58_INTERNAL_171e0b9f_22_ActivationEluKernel_cu_9e10b42f_30614cuda3std6ranges3__45__cpo4swapE - _ZN58_INTERNAL_171e0b9f_22_ActivationEluKernel_cu_9e10b42f_30614cuda3std6ranges3__45__cpo4nextE)
_ZN58_INTERNAL_171e0b9f_22_ActivationEluKernel_cu_9e10b42f_30614cuda3std6ranges3__45__cpo4nextE:
	.zero		1
	.type		_ZN58_INTERNAL_171e0b9f_22_ActivationEluKernel_cu_9e10b42f_30614cuda3std6ranges3__45__cpo4swapE,@object
	.size		_ZN58_INTERNAL_171e0b9f_22_ActivationEluKernel_cu_9e10b42f_30614cuda3std6ranges3__45__cpo4swapE,(_ZN58_INTERNAL_171e0b9f_22_ActivationEluKernel_cu_9e10b42f_30614cuda3std3__420unreachable_sentinelE - _ZN58_INTERNAL_171e0b9f_22_ActivationEluKernel_cu_9e10b42f_30614cuda3std6ranges3__45__cpo4swapE)
_ZN58_INTERNAL_171e0b9f_22_ActivationEluKernel_cu_9e10b42f_30614cuda3std6ranges3__45__cpo4swapE:
	.zero		1
	.type		_ZN58_INTERNAL_171e0b9f_22_ActivationEluKernel_cu_9e10b42f_30614cuda3std3__420unreachable_sentinelE,@object
	.size		_ZN58_INTERNAL_171e0b9f_22_ActivationEluKernel_cu_9e10b42f_30614cuda3std3__420unreachable_sentinelE,(_ZN58_INTERNAL_171e0b9f_22_ActivationEluKernel_cu_9e10b42f_30616thrust24THRUST_300001_SM_1000_NS6system6detail10sequential3seqE - _ZN58_INTERNAL_171e0b9f_22_ActivationEluKernel_cu_9e10b42f_30614cuda3std3__420unreachable_sentinelE)
_ZN58_INTERNAL_171e0b9f_22_ActivationEluKernel_cu_9e10b42f_30614cuda3std3__420unreachable_sentinelE:
	.zero		1
	.type		_ZN58_INTERNAL_171e0b9f_22_ActivationEluKernel_cu_9e10b42f_30616thrust24THRUST_300001_SM_1000_NS6system6detail10sequential3seqE,@object
	.size		_ZN58_INTERNAL_171e0b9f_22_ActivationEluKernel_cu_9e10b42f_30616thrust24THRUST_300001_SM_1000_NS6system6detail10sequential3seqE,(_ZN58_INTERNAL_171e0b9f_22_ActivationEluKernel_cu_9e10b42f_30614cuda3std3__45__cpo6cbeginE - _ZN58_INTERNAL_171e0b9f_22_ActivationEluKernel_cu_9e10b42f_30616thrust24THRUST_300001_SM_1000_NS6system6detail10sequential3seqE)
_ZN58_INTERNAL_171e0b9f_22_ActivationEluKernel_cu_9e10b42f_30616thrust24THRUST_300001_SM_1000_NS6system6detail10sequential3seqE:
	.zero		1
	.type		_ZN58_INTERNAL_171e0b9f_22_ActivationEluKernel_cu_9e10b42f_30614cuda3std3__45__cpo6cbeginE,@object
	.size		_ZN58_INTERNAL_171e0b9f_22_ActivationEluKernel_cu_9e10b42f_30614cuda3std3__45__cpo6cbeginE,(_ZN58_INTERNAL_171e0b9f_22_ActivationEluKernel_cu_9e10b42f_30614cuda3std6ranges3__45__cpo9iter_swapE - _ZN58_INTERNAL_171e0b9f_22_ActivationEluKernel_cu_9e10b42f_30614cuda3std3__45__cpo6cbeginE)
_ZN58_INTERNAL_171e0b9f_22_ActivationEluKernel_cu_9e10b42f_30614cuda3std3__45__cpo6cbeginE:
	.zero		1
	.type		_ZN58_INTERNAL_171e0b9f_22_ActivationEluKernel_cu_9e10b42f_30614cuda3std6ranges3__45__cpo9iter_swapE,@object
	.size		_ZN58_INTERNAL_171e0b9f_22_ActivationEluKernel_cu_9e10b42f_30614cuda3std6ranges3__45__cpo9iter_swapE,(_ZN58_INTERNAL_171e0b9f_22_ActivationEluKernel_cu_9e10b42f_30614cuda3std3__45__cpo7crbeginE - _ZN58_INTERNAL_171e0b9f_22_ActivationEluKernel_cu_9e10b42f_30614cuda3std6ranges3__45__cpo9iter_swapE)
_ZN58_INTERNAL_171e0b9f_22_ActivationEluKernel_cu_9e10b42f_30614cuda3std6ranges3__45__cpo9iter_swapE:
	.zero		1
	.type		_ZN58_INTERNAL_171e0b9f_22_ActivationEluKernel_cu_9e10b42f_30614cuda3std3__45__cpo7crbeginE,@object
	.size		_ZN58_INTERNAL_171e0b9f_22_ActivationEluKernel_cu_9e10b42f_30614cuda3std3__45__cpo7crbeginE,(_ZN58_INTERNAL_171e0b9f_22_ActivationEluKernel_cu_9e10b42f_30614cuda3std6ranges3__45__cpo5cdataE - _ZN58_INTERNAL_171e0b9f_22_ActivationEluKernel_cu_9e10b42f_30614cuda3std3__45__cpo7crbeginE)
_ZN58_INTERNAL_171e0b9f_22_ActivationEluKernel_cu_9e10b42f_30614cuda3std3__45__cpo7crbeginE:
	.zero		1
	.type		_ZN58_INTERNAL_171e0b9f_22_ActivationEluKernel_cu_9e10b42f_30614cuda3std6ranges3__45__cpo5cdataE,@object
	.size		_ZN58_INTERNAL_171e0b9f_22_ActivationEluKernel_cu_9e10b42f_30614cuda3std6ranges3__45__cpo5cdataE,(_ZN58_INTERNAL_171e0b9f_22_ActivationEluKernel_cu_9e10b42f_30614cuda3std6ranges3__45__cpo3endE - _ZN58_INTERNAL_171e0b9f_22_ActivationEluKernel_cu_9e10b42f_30614cuda3std6ranges3__45__cpo5cdataE)
_ZN58_INTERNAL_171e0b9f_22_ActivationEluKernel_cu_9e10b42f_30614cuda3std6ranges3__45__cpo5cdataE:
	.zero		1
	.type		_ZN58_INTERNAL_171e0b9f_22_ActivationEluKernel_cu_9e10b42f_30614cuda3std6ranges3__45__cpo3endE,@object
	.size		_ZN58_INTERNAL_171e0b9f_22_ActivationEluKernel_cu_9e10b42f_30614cuda3std6ranges3__45__cpo3endE,(_ZN58_INTERNAL_171e0b9f_22_ActivationEluKernel_cu_9e10b42f_30614cuda3std3__419piecewise_constructE - _ZN58_INTERNAL_171e0b9f_22_ActivationEluKernel_cu_9e10b42f_30614cuda3std6ranges3__45__cpo3endE)
_ZN58_INTERNAL_171e0b9f_22_ActivationEluKernel_cu_9e10b42f_30614cuda3std6ranges3__45__cpo3endE:
	.zero		1
	.type		_ZN58_INTERNAL_171e0b9f_22_ActivationEluKernel_cu_9e10b42f_30614cuda3std3__419piecewise_constructE,@object
	.size		_ZN58_INTERNAL_171e0b9f_22_ActivationEluKernel_cu_9e10b42f_30614cuda3std3__419piecewise_constructE,(_ZN58_INTERNAL_171e0b9f_22_ActivationEluKernel_cu_9e10b42f_30614cuda3std6ranges3__45__cpo5ssizeE - _ZN58_INTERNAL_171e0b9f_22_ActivationEluKernel_cu_9e10b42f_30614cuda3std3__419piecewise_constructE)
_ZN58_INTERNAL_171e0b9f_22_ActivationEluKernel_cu_9e10b42f_30614cuda3std3__419piecewise_constructE:
	.zero		1
	.type		_ZN58_INTERNAL_171e0b9f_22_ActivationEluKernel_cu_9e10b42f_30614cuda3std6ranges3__45__cpo5ssizeE,@object
	.size		_ZN58_INTERNAL_171e0b9f_22_ActivationEluKernel_cu_9e10b42f_30614cuda3std6ranges3__45__cpo5ssizeE,(_ZN58_INTERNAL_171e0b9f_22_ActivationEluKernel_cu_9e10b42f_30614cuda3std3__45__cpo5beginE - _ZN58_INTERNAL_171e0b9f_22_ActivationEluKernel_cu_9e10b42f_30614cuda3std6ranges3__45__cpo5ssizeE)
_ZN58_INTERNAL_171e0b9f_22_ActivationEluKernel_cu_9e10b42f_30614cuda3std6ranges3__45__cpo5ssizeE:
	.zero		1
	.type		_ZN58_INTERNAL_171e0b9f_22_ActivationEluKernel_cu_9e10b42f_30614cuda3std3__45__cpo5beginE,@object
	.size		_ZN58_INTERNAL_171e0b9f_22_ActivationEluKernel_cu_9e10b42f_30614cuda3std3__45__cpo5beginE,(_ZN58_INTERNAL_171e0b9f_22_ActivationEluKernel_cu_9e10b42f_30614cuda3std6ranges3__45__cpo4cendE - _ZN58_INTERNAL_171e0b9f_22_ActivationEluKernel_cu_9e10b42f_30614cuda3std3__45__cpo5beginE)
_ZN58_INTERNAL_171e0b9f_22_ActivationEluKernel_cu_9e10b42f_30614cuda3std3__45__cpo5beginE:
	.zero		1
	.type		_ZN58_INTERNAL_171e0b9f_22_ActivationEluKernel_cu_9e10b42f_30614cuda3std6ranges3__45__cpo4cendE,@object
	.size		_ZN58_INTERNAL_171e0b9f_22_ActivationEluKernel_cu_9e10b42f_30614cuda3std6ranges3__45__cpo4cendE,(_ZN58_INTERNAL_171e0b9f_22_ActivationEluKernel_cu_9e10b42f_30614cuda3std3__45__cpo6rbeginE - _ZN58_INTERNAL_171e0b9f_22_ActivationEluKernel_cu_9e10b42f_30614cuda3std6ranges3__45__cpo4cendE)
_ZN58_INTERNAL_171e0b9f_22_ActivationEluKernel_cu_9e10b42f_30614cuda3std6ranges3__45__cpo4cendE:
	.zero		1
	.type		_ZN58_INTERNAL_171e0b9f_22_ActivationEluKernel_cu_9e10b42f_30614cuda3std3__45__cpo6rbeginE,@object
	.size		_ZN58_INTERNAL_171e0b9f_22_ActivationEluKernel_cu_9e10b42f_30614cuda3std3__45__cpo6rbeginE,(_ZN58_INTERNAL_171e0b9f_22_ActivationEluKernel_cu_9e10b42f_30614cuda3std6ranges3__45__cpo4prevE - _ZN58_INTERNAL_171e0b9f_22_ActivationEluKernel_cu_9e10b42f_30614cuda3std3__45__cpo6rbeginE)
_ZN58_INTERNAL_171e0b9f_22_ActivationEluKernel_cu_9e10b42f_30614cuda3std3__45__cpo6rbeginE:
	.zero		1
	.type		_ZN58_INTERNAL_171e0b9f_22_ActivationEluKernel_cu_9e10b42f_30614cuda3std6ranges3__45__cpo4prevE,@object
	.size		_ZN58_INTERNAL_171e0b9f_22_ActivationEluKernel_cu_9e10b42f_30614cuda3std6ranges3__45__cpo4prevE,(_ZN58_INTERNAL_171e0b9f_22_ActivationEluKernel_cu_9e10b42f_30614cuda3std6ranges3__45__cpo9iter_moveE - _ZN58_INTERNAL_171e0b9f_22_ActivationEluKernel_cu_9e10b42f_30614cuda3std6ranges3__45__cpo4prevE)
_ZN58_INTERNAL_171e0b9f_22_ActivationEluKernel_cu_9e10b42f_30614cuda3std6ranges3__45__cpo4prevE:
	.zero		1
	.type		_ZN58_INTERNAL_171e0b9f_22_ActivationEluKernel_cu_9e10b42f_30614cuda3std6ranges3__45__cpo9iter_moveE,@object
	.size		_ZN58_INTERNAL_171e0b9f_22_ActivationEluKernel_cu_9e10b42f_30614cuda3std6ranges3__45__cpo9iter_moveE,(.L_21 - _ZN58_INTERNAL_171e0b9f_22_ActivationEluKernel_cu_9e10b42f_30614cuda3std6ranges3__45__cpo9iter_moveE)
_ZN58_INTERNAL_171e0b9f_22_ActivationEluKernel_cu_9e10b42f_30614cuda3std6ranges3__45__cpo9iter_moveE:
	.zero		1
.L_21:


//--------------------- .nv.constant0._ZN2at6native18elementwise_kernelILi128ELi4EZNS0_15gpu_kernel_implIZZZNS0_60_GLOBAL__N__171e0b9f_22_ActivationEluKernel_cu_9e10b42f_306119elu_backward_kernelERNS_18TensorIteratorBaseERKN3c106ScalarES9_S9_bENKUlvE_clEvENKUlvE2_clEvEUlNS6_8BFloat16ESC_E_EEvS5_RKT_EUliE_EEviT1_ --------------------------
	.section	.nv.constant0._ZN2at6native18elementwise_kernelILi128ELi4EZNS0_15gpu_kernel_implIZZZNS0_60_GLOBAL__N__171e0b9f_22_ActivationEluKernel_cu_9e10b42f_306119elu_backward_kernelERNS_18TensorIteratorBaseERKN3c106ScalarES9_S9_bENKUlvE_clEvENKUlvE2_clEvEUlNS6_8BFloat16ESC_E_EEvS5_RKT_EUliE_EEviT1_,"a",@progbits
	.sectionflags	@""
	.align	4
.nv.constant0._ZN2at6native18elementwise_kernelILi128ELi4EZNS0_15gpu_kernel_implIZZZNS0_60_GLOBAL__N__171e0b9f_22_ActivationEluKernel_cu_9e10b42f_306119elu_backward_kernelERNS_18TensorIteratorBaseERKN3c106ScalarES9_S9_bENKUlvE_clEvENKUlvE2_clEvEUlNS6_8BFloat16ESC_E_EEvS5_RKT_EUliE_EEviT1_:
	.zero		1576


//--------------------- .nv.constant0._ZN2at6native27unrolled_elementwise_kernelIZZZNS0_60_GLOBAL__N__171e0b9f_22_ActivationEluKernel_cu_9e10b42f_306119elu_backward_kernelERNS_18TensorIteratorBaseERKN3c106ScalarES8_S8_bENKUlvE_clEvENKUlvE2_clEvEUlNS5_8BFloat16ESB_E_St5arrayIPcLm3EELi4E23TrivialOffsetCalculatorILi2EjESG_ILi1EjENS0_6memory12LoadWithCastILi2EEENSJ_13StoreWithCastILi1EEEEEviT_T0_T2_T3_T4_T5_ --------------------------
	.section	.nv.constant0._ZN2at6native27unrolled_elementwise_kernelIZZZNS0_60_GLOBAL__N__171e0b9f_22_ActivationEluKernel_cu_9e10b42f_306119elu_backward_kernelERNS_18TensorIteratorBaseERKN3c106ScalarES8_S8_bENKUlvE_clEvENKUlvE2_clEvEUlNS5_8BFloat16ESB_E_St5arrayIPcLm3EELi4E23TrivialOffsetCalculatorILi2EjESG_ILi1EjENS0_6memory12LoadWithCastILi2EEENSJ_13StoreWithCastILi1EEEEEviT_T0_T2_T3_T4_T5_,"a",@progbits
	.sectionflags	@""
	.align	4
.nv.constant0._ZN2at6native27unrolled_elementwise_kernelIZZZNS0_60_GLOBAL__N__171e0b9f_22_ActivationEluKernel_cu_9e10b42f_306119elu_backward_kernelERNS_18TensorIteratorBaseERKN3c106ScalarES8_S8_bENKUlvE_clEvENKUlvE2_clEvEUlNS5_8BFloat16ESB_E_St5arrayIPcLm3EELi4E23TrivialOffsetCalculatorILi2EjESG_ILi1EjENS0_6memory12LoadWithCastILi2EEENSJ_13StoreWithCastILi1EEEEEviT_T0_T2_T3_T4_T5_:
	.zero		976


//--------------------- .nv.constant0._ZN2at6native18elementwise_kernelILi128ELi4EZNS0_22gpu_kernel_impl_nocastIZZZNS0_60_GLOBAL__N__171e0b9f_22_ActivationEluKernel_cu_9e10b42f_306119elu_backward_kernelERNS_18TensorIteratorBaseERKN3c106ScalarES9_S9_bENKUlvE_clEvENKUlvE2_clEvEUlNS6_8BFloat16ESC_E_EEvS5_RKT_EUliE_EEviT1_ --------------------------
	.section	.nv.constant0._ZN2at6native18elementwise_kernelILi128ELi4EZNS0_22gpu_kernel_impl_nocastIZZZNS0_60_GLOBAL__N__171e0b9f_22_ActivationEluKernel_cu_9e10b42f_306119elu_backward_kernelERNS_18TensorIteratorBaseERKN3c106ScalarES9_S9_bENKUlvE_clEvENKUlvE2_clEvEUlNS6_8BFloat16ESC_E_EEvS5_RKT_EUliE_EEviT1_,"a",@progbits
	.sectionflags	@""
	.align	4
.nv.constant0._ZN2at6native18elementwise_kernelILi128ELi4EZNS0_22gpu_kernel_impl_nocastIZZZNS0_60_GLOBAL__N__171e0b9f_22_ActivationEluKernel_cu_9e10b42f_306119elu_backward_kernelERNS_18TensorIteratorBaseERKN3c106ScalarES9_S9_bENKUlvE_clEvENKUlvE2_clEvEUlNS6_8BFloat16ESC_E_EEvS5_RKT_EUliE_EEviT1_:
	.zero		1568


//--------------------- .nv.constant0._ZN2at6native27unrolled_elementwise_kernelIZZZNS0_60_GLOBAL__N__171e0b9f_22_ActivationEluKernel_cu_9e10b42f_306119elu_backward_kernelERNS_18TensorIteratorBaseERKN3c106ScalarES8_S8_bENKUlvE_clEvENKUlvE2_clEvEUlNS5_8BFloat16ESB_E_St5arrayIPcLm3EELi4E23TrivialOffsetCalculatorILi2EjESG_ILi1EjENS0_6memory15LoadWithoutCastENSJ_16StoreWithoutCastEEEviT_T0_T2_T3_T4_T5_ --------------------------
	.section	.nv.constant0._ZN2at6native27unrolled_elementwise_kernelIZZZNS0_60_GLOBAL__N__171e0b9f_22_ActivationEluKernel_cu_9e10b42f_306119elu_backward_kernelERNS_18TensorIteratorBaseERKN3c106ScalarES8_S8_bENKUlvE_clEvENKUlvE2_clEvEUlNS5_8BFloat16ESB_E_St5arrayIPcLm3EELi4E23TrivialOffsetCalculatorILi2EjESG_ILi1EjENS0_6memory15LoadWithoutCastENSJ_16StoreWithoutCastEEEviT_T0_T2_T3_T4_T5_,"a",@progbits
	.sectionflags	@""
	.align	4
.nv.constant0._ZN2at6native27unrolled_elementwise_kernelIZZZNS0_60_GLOBAL__N__171e0b9f_22_ActivationEluKernel_cu_9e10b42f_306119elu_backward_kernelERNS_18TensorIteratorBaseERKN3c106ScalarES8_S8_bENKUlvE_clEvENKUlvE2_clEvEUlNS5_8BFloat16ESB_E_St5arrayIPcLm3EELi4E23TrivialOffsetCalculatorILi2EjESG_ILi1EjENS0_6memory15LoadWithoutCastENSJ_16StoreWithoutCastEEEviT_T0_T2_T3_T4_T5_:
	.zero		956


//--------------------- .nv.constant0._ZN2at6native29vectorized_elementwise_kernelILi2EZZZNS0_60_GLOBAL__N__171e0b9f_22_ActivationEluKernel_cu_9e10b42f_306119elu_backward_kernelERNS_18TensorIteratorBaseERKN3c106ScalarES8_S8_bENKUlvE_clEvENKUlvE2_clEvEUlNS5_8BFloat16ESB_E_St5arrayIPcLm3EEEEviT0_T1_ --------------------------
	.section	.nv.constant0._ZN2at6native29vectorized_elementwise_kernelILi2EZZZNS0_60_GLOBAL__N__171e0b9f_22_ActivationEluKernel_cu_9e10b42f_306119elu_backward_kernelERNS_18TensorIteratorBaseERKN3c106ScalarES8_S8_bENKUlvE_clEvENKUlvE2_clEvEUlNS5_8BFloat16ESB_E_St5arrayIPcLm3EEEEviT0_T1_,"a",@progbits
	.sectionflags	@""
	.align	4
.nv.constant0._ZN2at6native29vectorized_elementwise_kernelILi2EZZZNS0_60_GLOBAL__N__171e0b9f_22_ActivationEluKernel_cu_9e10b42f_306119elu_backward_kernelERNS_18TensorIteratorBaseERKN3c106ScalarES8_S8_bENKUlvE_clEvENKUlvE2_clEvEUlNS5_8BFloat16ESB_E_St5arrayIPcLm3EEEEviT0_T1_:
	.zero		952


//--------------------- .nv.constant0._ZN2at6native29vectorized_elementwise_kernelILi4EZZZNS0_60_GLOBAL__N__171e0b9f_22_ActivationEluKernel_cu_9e10b42f_306119elu_backward_kernelERNS_18TensorIteratorBaseERKN3c106ScalarES8_S8_bENKUlvE_clEvENKUlvE2_clEvEUlNS5_8BFloat16ESB_E_St5arrayIPcLm3EEEEviT0_T1_ --------------------------
	.section	.nv.constant0._ZN2at6native29vectorized_elementwise_kernelILi4EZZZNS0_60_GLOBAL__N__171e0b9f_22_ActivationEluKernel_cu_9e10b42f_306119elu_backward_kernelERNS_18TensorIteratorBaseERKN3c106ScalarES8_S8_bENKUlvE_clEvENKUlvE2_clEvEUlNS5_8BFloat16ESB_E_St5arrayIPcLm3EEEEviT0_T1_,"a",@progbits
	.sectionflags	@""
	.align	4
.nv.constant0._ZN2at6native29vectorized_elementwise_kernelILi4EZZZNS0_60_GLOBAL__N__171e0b9f_22_ActivationEluKernel_cu_9e10b42f_306119elu_backward_kernelERNS_18TensorIteratorBaseERKN3c106ScalarES8_S8_bENKUlvE_clEvENKUlvE2_clEvEUlNS5_8BFloat16ESB_E_St5arrayIPcLm3EEEEviT0_T1_:
	.zero		952


//--------------------- .nv.constant0._ZN2at6native29vectorized_elementwise_kernelILi8EZZZNS0_60_GLOBAL__N__171e0b9f_22_ActivationEluKernel_cu_9e10b42f_306119elu_backward_kernelERNS_18TensorIteratorBaseERKN3c106ScalarES8_S8_bENKUlvE_clEvENKUlvE2_clEvEUlNS5_8BFloat16ESB_E_St5arrayIPcLm3EEEEviT0_T1_ --------------------------
	.section	.nv.constant0._ZN2at6native29vectorized_elementwise_kernelILi8EZZZNS0_60_GLOBAL__N__171e0b9f_22_ActivationEluKernel_cu_9e10b42f_306119elu_backward_kernelERNS_18TensorIteratorBaseERKN3c106ScalarES8_S8_bENKUlvE_clEvENKUlvE2_clEvEUlNS5_8BFloat16ESB_E_St5arrayIPcLm3EEEEviT0_T1_,"a",@progbits
	.sectionflags	@""
	.align	4
.nv.constant0._ZN2at6native29vectorized_elementwise_kernelILi8EZZZNS0_60_GLOBAL__N__171e0b9f_22_ActivationEluKernel_cu_9e10b42f_306119elu_backward_kernelERNS_18TensorIteratorBaseERKN3c106ScalarES8_S8_bENKUlvE_clEvENKUlvE2_clEvEUlNS5_8BFloat16ESB_E_St5arrayIPcLm3EEEEviT0_T1_:
	.zero		952


//--------------------- .nv.constant0._ZN2at6native18elementwise_kernelILi128ELi4EZNS0_15gpu_kernel_implIZZZNS0_60_GLOBAL__N__171e0b9f_22_ActivationEluKernel_cu_9e10b42f_306119elu_backward_kernelERNS_18TensorIteratorBaseERKN3c106ScalarES9_S9_bENKUlvE_clEvENKUlvE1_clEvEUlNS6_4HalfESC_E_EEvS5_RKT_EUliE_EEviT1_ --------------------------
	.section	.nv.constant0._ZN2at6native18elementwise_kernelILi128ELi4EZNS0_15gpu_kernel_implIZZZNS0_60_GLOBAL__N__171e0b9f_22_ActivationEluKernel_cu_9e10b42f_306119elu_backward_kernelERNS_18TensorIteratorBaseERKN3c106ScalarES9_S9_bENKUlvE_clEvENKUlvE1_clEvEUlNS6_4HalfESC_E_EEvS5_RKT_EUliE_EEviT1_,"a",@progbits
	.sectionflags	@""
	.align	4
.nv.constant0._ZN2at6native18elementwise_kernelILi128ELi4EZNS0_15gpu_kernel_implIZZZNS0_60_GLOBAL__N__171e0b9f_22_ActivationEluKernel_cu_9e10b42f_306119elu_backward_kernelERNS_18TensorIteratorBaseERKN3c106ScalarES9_S9_bENKUlvE_clEvENKUlvE1_clEvEUlNS6_4HalfESC_E_EEvS5_RKT_EUliE_EEviT1_:
	.zero		1576


//--------------------- .nv.constant0._ZN2at6native27unrolled_elementwise_kernelIZZZNS0_60_GLOBAL__N__171e0b9f_22_ActivationEluKernel_cu_9e10b42f_306119elu_backward_kernelERNS_18TensorIteratorBaseERKN3c106ScalarES8_S8_bENKUlvE_clEvENKUlvE1_clEvEUlNS5_4HalfESB_E_St5arrayIPcLm3EELi4E23TrivialOffsetCalculatorILi2EjESG_ILi1EjENS0_6memory12LoadWithCastILi2EEENSJ_13StoreWithCastILi1EEEEEviT_T0_T2_T3_T4_T5_ --------------------------
	.section	.nv.constant0._ZN2at6native27unrolled_elementwise_kernelIZZZNS0_60_GLOBAL__N__171e0b9f_22_ActivationEluKernel_cu_9e10b42f_306119elu_backward_kernelERNS_18TensorIteratorBaseERKN3c106ScalarES8_S8_bENKUlvE_clEvENKUlvE1_clEvEUlNS5_4HalfESB_E_St5arrayIPcLm3EELi4E23TrivialOffsetCalculatorILi2EjESG_ILi1EjENS0_6memory12LoadWithCastILi2EEENSJ_13StoreWithCastILi1EEEEEviT_T0_T2_T3_T4_T5_,"a",@progbits
	.sectionflags	@""
	.align	4
.nv.constant0._ZN2at6native27unrolled_elementwise_kernelIZZZNS0_60_GLOBAL__N__171e0b9f_22_ActivationEluKernel_cu_9e10b42f_306119elu_backward_kernelERNS_18TensorIteratorBaseERKN3c106ScalarES8_S8_bENKUlvE_clEvENKUlvE1_clEvEUlNS5_4HalfESB_E_St5arrayIPcLm3EELi4E23TrivialOffsetCalculatorILi2EjESG_ILi1EjENS0_6memory12LoadWithCastILi2EEENSJ_13StoreWithCastILi1EEEEEviT_T0_T2_T3_T4_T5_:
	.zero		976


//--------------------- .nv.constant0._ZN2at6native18elementwise_kernelILi128ELi4EZNS0_22gpu_kernel_impl_nocastIZZZNS0_60_GLOBAL__N__171e0b9f_22_ActivationEluKernel_cu_9e10b42f_306119elu_backward_kernelERNS_18TensorIteratorBaseERKN3c106ScalarES9_S9_bENKUlvE_clEvENKUlvE1_clEvEUlNS6_4HalfESC_E_EEvS5_RKT_EUliE_EEviT1_ --------------------------
	.section	.nv.constant0._ZN2at6native18elementwise_kernelILi128ELi4EZNS0_22gpu_kernel_impl_nocastIZZZNS0_60_GLOBAL__N__171e0b9f_22_ActivationEluKernel_cu_9e10b42f_306119elu_backward_kernelERNS_18TensorIteratorBaseERKN3c106ScalarES9_S9_bENKUlvE_clEvENKUlvE1_clEvEUlNS6_4HalfESC_E_EEvS5_RKT_EUliE_EEviT1_,"a",@progbits
	.sectionflags	@""
	.align	4
.nv.constant0._ZN2at6native18elementwise_kernelILi128ELi4EZNS0_22gpu_kernel_impl_nocastIZZZNS0_60_GLOBAL__N__171e0b9f_22_ActivationEluKernel_cu_9e10b42f_306119elu_backward_kernelERNS_18TensorIteratorBaseERKN3c106ScalarES9_S9_bENKUlvE_clEvENKUlvE1_clEvEUlNS6_4HalfESC_E_EEvS5_RKT_EUliE_EEviT1_:
	.zero		1568


//--------------------- .nv.constant0._ZN2at6native27unrolled_elementwise_kernelIZZZNS0_60_GLOBAL__N__171e0b9f_22_ActivationEluKernel_cu_9e10b42f_306119elu_backward_kernelERNS_18TensorIteratorBaseERKN3c106ScalarES8_S8_bENKUlvE_clEvENKUlvE1_clEvEUlNS5_4HalfESB_E_St5arrayIPcLm3EELi4E23TrivialOffsetCalculatorILi2EjESG_ILi1EjENS0_6memory15LoadWithoutCastENSJ_16StoreWithoutCastEEEviT_T0_T2_T3_T4_T5_ --------------------------
	.section	.nv.constant0._ZN2at6native27unrolled_elementwise_kernelIZZZNS0_60_GLOBAL__N__171e0b9f_22_ActivationEluKernel_cu_9e10b42f_306119elu_backward_kernelERNS_18TensorIteratorBaseERKN3c106ScalarES8_S8_bENKUlvE_clEvENKUlvE1_clEvEUlNS5_4HalfESB_E_St5arrayIPcLm3EELi4E23TrivialOffsetCalculatorILi2EjESG_ILi1EjENS0_6memory15LoadWithoutCastENSJ_16StoreWithoutCastEEEviT_T0_T2_T3_T4_T5_,"a",@progbits
	.sectionflags	@""
	.align	4
.nv.constant0._ZN2at6native27unrolled_elementwise_kernelIZZZNS0_60_GLOBAL__N__171e0b9f_22_ActivationEluKernel_cu_9e10b42f_306119elu_backward_kernelERNS_18TensorIteratorBaseERKN3c106ScalarES8_S8_bENKUlvE_clEvENKUlvE1_clEvEUlNS5_4HalfESB_E_St5arrayIPcLm3EELi4E23TrivialOffsetCalculatorILi2EjESG_ILi1EjENS0_6memory15LoadWithoutCastENSJ_16StoreWithoutCastEEEviT_T0_T2_T3_T4_T5_:
	.zero		956


//--------------------- .nv.constant0._ZN2at6native29vectorized_elementwise_kernelILi2EZZZNS0_60_GLOBAL__N__171e0b9f_22_ActivationEluKernel_cu_9e10b42f_306119elu_backward_kernelERNS_18TensorIteratorBaseERKN3c106ScalarES8_S8_bENKUlvE_clEvENKUlvE1_clEvEUlNS5_4HalfESB_E_St5arrayIPcLm3EEEEviT0_T1_ --------------------------
	.section	.nv.constant0._ZN2at6native29vectorized_elementwise_kernelILi2EZZZNS0_60_GLOBAL__N__171e0b9f_22_ActivationEluKernel_cu_9e10b42f_306119elu_backward_kernelERNS_18TensorIteratorBaseERKN3c106ScalarES8_S8_bENKUlvE_clEvENKUlvE1_clEvEUlNS5_4HalfESB_E_St5arrayIPcLm3EEEEviT0_T1_,"a",@progbits
	.sectionflags	@""
	.align	4
.nv.constant0._ZN2at6native29vectorized_elementwise_kernelILi2EZZZNS0_60_GLOBAL__N__171e0b9f_22_ActivationEluKernel_cu_9e10b42f_306119elu_backward_kernelERNS_18TensorIteratorBaseERKN3c106ScalarES8_S8_bENKUlvE_clEvENKUlvE1_clEvEUlNS5_4HalfESB_E_St5arrayIPcLm3EEEEviT0_T1_:
	.zero		952


//--------------------- .nv.constant0._ZN2at6native29vectorized_elementwise_kernelILi4EZZZNS0_60_GLOBAL__N__171e0b9f_22_ActivationEluKernel_cu_9e10b42f_306119elu_backward_kernelERNS_18TensorIteratorBaseERKN3c106ScalarES8_S8_bENKUlvE_clEvENKUlvE1_clEvEUlNS5_4HalfESB_E_St5arrayIPcLm3EEEEviT0_T1_ --------------------------
	.section	.nv.constant0._ZN2at6native29vectorized_elementwise_kernelILi4EZZZNS0_60_GLOBAL__N__171e0b9f_22_ActivationEluKernel_cu_9e10b42f_306119elu_backward_kernelERNS_18TensorIteratorBaseERKN3c106ScalarES8_S8_bENKUlvE_clEvENKUlvE1_clEvEUlNS5_4HalfESB_E_St5arrayIPcLm3EEEEviT0_T1_,"a",@progbits
	.sectionflags	@""
	.align	4
.nv.constant0._ZN2at6native29vectorized_elementwise_kernelILi4EZZZNS0_60_GLOBAL__N__171e0b9f_22_ActivationEluKernel_cu_9e10b42f_306119elu_backward_kernelERNS_18TensorIteratorBaseERKN3c106ScalarES8_S8_bENKUlvE_clEvENKUlvE1_clEvEUlNS5_4HalfESB_E_St5arrayIPcLm3EEEEviT0_T1_:
	.zero		952


//--------------------- .nv.constant0._ZN2at6native29vectorized_elementwise_kernelILi8EZZZNS0_60_GLOBAL__N__171e0b9f_22_ActivationEluKernel_cu_9e10b42f_306119elu_backward_kernelERNS_18TensorIteratorBaseERKN3c106ScalarES8_S8_bENKUlvE_clEvENKUlvE1_clEvEUlNS5_4HalfESB_E_St5arrayIPcLm3EEEEviT0_T1_ --------------------------
	.section	.nv.constant0._ZN2at6native29vectorized_elementwise_kernelILi8EZZZNS0_60_GLOBAL__N__171e0b9f_22_ActivationEluKernel_cu_9e10b42f_306119elu_backward_kernelERNS_18TensorIteratorBaseERKN3c106ScalarES8_S8_bENKUlvE_clEvENKUlvE1_clEvEUlNS5_4HalfESB_E_St5arrayIPcLm3EEEEviT0_T1_,"a",@progbits
	.sectionflags	@""
	.align	4
.nv.constant0._ZN2at6native29vectorized_elementwise_kernelILi8EZZZNS0_60_GLOBAL__N__171e0b9f_22_ActivationEluKernel_cu_9e10b42f_306119elu_backward_kernelERNS_18TensorIteratorBaseERKN3c106ScalarES8_S8_bENKUlvE_clEvENKUlvE1_clEvEUlNS5_4HalfESB_E_St5arrayIPcLm3EEEEviT0_T1_:
	.zero		952


//--------------------- .nv.constant0._ZN2at6native18elementwise_kernelILi128ELi4EZNS0_15gpu_kernel_implIZZZNS0_60_GLOBAL__N__171e0b9f_22_ActivationEluKernel_cu_9e10b42f_306119elu_backward_kernelERNS_18TensorIteratorBaseERKN3c106ScalarES9_S9_bENKUlvE_clEvENKUlvE0_clEvEUlffE_EEvS5_RKT_EUliE_EEviT1_ --------------------------
	.section	.nv.constant0._ZN2at6native18elementwise_kernelILi128ELi4EZNS0_15gpu_kernel_implIZZZNS0_60_GLOBAL__N__171e0b9f_22_ActivationEluKernel_cu_9e10b42f_306119elu_backward_kernelERNS_18TensorIteratorBaseERKN3c106ScalarES9_S9_bENKUlvE_clEvENKUlvE0_clEvEUlffE_EEvS5_RKT_EUliE_EEviT1_,"a",@progbits
	.sectionflags	@""
	.align	4
.nv.constant0._ZN2at6native18elementwise_kernelILi128ELi4EZNS0_15gpu_kernel_implIZZZNS0_60_GLOBAL__N__171e0b9f_22_ActivationEluKernel_cu_9e10b42f_306119elu_backward_kernelERNS_18TensorIteratorBaseERKN3c106ScalarES9_S9_bENKUlvE_clEvENKUlvE0_clEvEUlffE_EEvS5_RKT_EUliE_EEviT1_:
	.zero		1576


//--------------------- .nv.constant0._ZN2at6native27unrolled_elementwise_kernelIZZZNS0_60_GLOBAL__N__171e0b9f_22_ActivationEluKernel_cu_9e10b42f_306119elu_backward_kernelERNS_18TensorIteratorBaseERKN3c106ScalarES8_S8_bENKUlvE_clEvENKUlvE0_clEvEUlffE_St5arrayIPcLm3EELi4E23TrivialOffsetCalculatorILi2EjESF_ILi1EjENS0_6memory12LoadWithCastILi2EEENSI_13StoreWithCastILi1EEEEEviT_T0_T2_T3_T4_T5_ --------------------------
	.section	.nv.constant0._ZN2at6native27unrolled_elementwise_kernelIZZZNS0_60_GLOBAL__N__171e0b9f_22_ActivationEluKernel_cu_9e10b42f_306119elu_backward_kernelERNS_18TensorIteratorBaseERKN3c106ScalarES8_S8_bENKUlvE_clEvENKUlvE0_clEvEUlffE_St5arrayIPcLm3EELi4E23TrivialOffsetCalculatorILi2EjESF_ILi1EjENS0_6memory12LoadWithCastILi2EEENSI_13StoreWithCastILi1EEEEEviT_T0_T2_T3_T4_T5_,"a",@progbits
	.sectionflags	@""
	.align	4
.nv.constant0._ZN2at6native27unrolled_elementwise_kernelIZZZNS0_60_GLOBAL__N__171e0b9f_22_ActivationEluKernel_cu_9e10b42f_306119elu_backward_kernelERNS_18TensorIteratorBaseERKN3c106ScalarES8_S8_bENKUlvE_clEvENKUlvE0_clEvEUlffE_St5arrayIPcLm3EELi4E23TrivialOffsetCalculatorILi2EjESF_ILi1EjENS0_6memory12LoadWithCastILi2EEENSI_13StoreWithCastILi1EEEEEviT_T0_T2_T3_T4_T5_:
	.zero		976


//--------------------- .nv.constant0._ZN2at6native18elementwise_kernelILi128ELi2EZNS0_22gpu_kernel_impl_nocastIZZZNS0_60_GLOBAL__N__171e0b9f_22_ActivationEluKernel_cu_9e10b42f_306119elu_backward_kernelERNS_18TensorIteratorBaseERKN3c106ScalarES9_S9_bENKUlvE_clEvENKUlvE0_clEvEUlffE_EEvS5_RKT_EUliE_EEviT1_ --------------------------
	.section	.nv.constant0._ZN2at6native18elementwise_kernelILi128ELi2EZNS0_22gpu_kernel_impl_nocastIZZZNS0_60_GLOBAL__N__171e0b9f_22_ActivationEluKernel_cu_9e10b42f_306119elu_backward_kernelERNS_18TensorIteratorBaseERKN3c106ScalarES9_S9_bENKUlvE_clEvENKUlvE0_clEvEUlffE_EEvS5_RKT_EUliE_EEviT1_,"a",@progbits
	.sectionflags	@""
	.align	4
.nv.constant0._ZN2at6native18elementwise_kernelILi128ELi2EZNS0_22gpu_kernel_impl_nocastIZZZNS0_60_GLOBAL__N__171e0b9f_22_ActivationEluKernel_cu_9e10b42f_306119elu_backward_kernelERNS_18TensorIteratorBaseERKN3c106ScalarES9_S9_bENKUlvE_clEvENKUlvE0_clEvEUlffE_EEvS5_RKT_EUliE_EEviT1_:
	.zero		1568


//--------------------- .nv.constant0._ZN2at6native27unrolled_elementwise_kernelIZZZNS0_60_GLOBAL__N__171e0b9f_22_ActivationEluKernel_cu_9e10b42f_306119elu_backward_kernelERNS_18TensorIteratorBaseERKN3c106ScalarES8_S8_bENKUlvE_clEvENKUlvE0_clEvEUlffE_St5arrayIPcLm3EELi4E23TrivialOffsetCalculatorILi2EjESF_ILi1EjENS0_6memory15LoadWithoutCastENSI_16StoreWithoutCastEEEviT_T0_T2_T3_T4_T5_ --------------------------
	.section	.nv.constant0._ZN2at6native27unrolled_elementwise_kernelIZZZNS0_60_GLOBAL__N__171e0b9f_22_ActivationEluKernel_cu_9e10b42f_306119elu_backward_kernelERNS_18TensorIteratorBaseERKN3c106ScalarES8_S8_bENKUlvE_clEvENKUlvE0_clEvEUlffE_St5arrayIPcLm3EELi4E23TrivialOffsetCalculatorILi2EjESF_ILi1EjENS0_6memory15LoadWithoutCastENSI_16StoreWithoutCastEEEviT_T0_T2_T3_T4_T5_,"a",@progbits
	.sectionflags	@""
	.align	4
.nv.constant0._ZN2at6native27unrolled_elementwise_kernelIZZZNS0_60_GLOBAL__N__171e0b9f_22_ActivationEluKernel_cu_9e10b42f_306119elu_backward_kernelERNS_18TensorIteratorBaseERKN3c106ScalarES8_S8_bENKUlvE_clEvENKUlvE0_clEvEUlffE_St5arrayIPcLm3EELi4E23TrivialOffsetCalculatorILi2EjESF_ILi1EjENS0_6memory15LoadWithoutCastENSI_16StoreWithoutCastEEEviT_T0_T2_T3_T4_T5_:
	.zero		956


//--------------------- .nv.constant0._ZN2at6native29vectorized_elementwise_kernelILi2EZZZNS0_60_GLOBAL__N__171e0b9f_22_ActivationEluKernel_cu_9e10b42f_306119elu_backward_kernelERNS_18TensorIteratorBaseERKN3c106ScalarES8_S8_bENKUlvE_clEvENKUlvE0_clEvEUlffE_St5arrayIPcLm3EEEEviT0_T1_ --------------------------
	.section	.nv.constant0._ZN2at6native29vectorized_elementwise_kernelILi2EZZZNS0_60_GLOBAL__N__171e0b9f_22_ActivationEluKernel_cu_9e10b42f_306119elu_backward_kernelERNS_18TensorIteratorBaseERKN3c106ScalarES8_S8_bENKUlvE_clEvENKUlvE0_clEvEUlffE_St5arrayIPcLm3EEEEviT0_T1_,"a",@progbits
	.sectionflags	@""
	.align	4
.nv.constant0._ZN2at6native29vectorized_elementwise_kernelILi2EZZZNS0_60_GLOBAL__N__171e0b9f_22_ActivationEluKernel_cu_9e10b42f_306119elu_backward_kernelERNS_18TensorIteratorBaseERKN3c106ScalarES8_S8_bENKUlvE_clEvENKUlvE0_clEvEUlffE_St5arrayIPcLm3EEEEviT0_T1_:
	.zero		952


//--------------------- .nv.constant0._ZN2at6native29vectorized_elementwise_kernelILi4EZZZNS0_60_GLOBAL__N__171e0b9f_22_ActivationEluKernel_cu_9e10b42f_306119elu_backward_kernelERNS_18TensorIteratorBaseERKN3c106ScalarES8_S8_bENKUlvE_clEvENKUlvE0_clEvEUlffE_St5arrayIPcLm3EEEEviT0_T1_ --------------------------
	.section	.nv.constant0._ZN2at6native29vectorized_elementwise_kernelILi4EZZZNS0_60_GLOBAL__N__171e0b9f_22_ActivationEluKernel_cu_9e10b42f_306119elu_backward_kernelERNS_18TensorIteratorBaseERKN3c106ScalarES8_S8_bENKUlvE_clEvENKUlvE0_clEvEUlffE_St5arrayIPcLm3EEEEviT0_T1_,"a",@progbits
	.sectionflags	@""
	.align	4
.nv.constant0._ZN2at6native29vectorized_elementwise_kernelILi4EZZZNS0_60_GLOBAL__N__171e0b9f_22_ActivationEluKernel_cu_9e10b42f_306119elu_backward_kernelERNS_18TensorIteratorBaseERKN3c106ScalarES8_S8_bENKUlvE_clEvENKUlvE0_clEvEUlffE_St5arrayIPcLm3EEEEviT0_T1_:
	.zero		952


//--------------------- .nv.constant0._ZN2at6native29vectorized_elementwise_kernelILi8EZZZNS0_60_GLOBAL__N__171e0b9f_22_ActivationEluKernel_cu_9e10b42f_306119elu_backward_kernelERNS_18TensorIteratorBaseERKN3c106ScalarES8_S8_bENKUlvE_clEvENKUlvE0_clEvEUlffE_St5arrayIPcLm3EEEEviT0_T1_ --------------------------
	.section	.nv.constant0._ZN2at6native29vectorized_elementwise_kernelILi8EZZZNS0_60_GLOBAL__N__171e0b9f_22_ActivationEluKernel_cu_9e10b42f_306119elu_backward_kernelERNS_18TensorIteratorBaseERKN3c106ScalarES8_S8_bENKUlvE_clEvENKUlvE0_clEvEUlffE_St5arrayIPcLm3EEEEviT0_T1_,"a",@progbits
	.sectionflags	@""
	.align	4
.nv.constant0._ZN2at6native29vectorized_elementwise_kernelILi8EZZZNS0_60_GLOBAL__N__171e0b9f_22_ActivationEluKernel_cu_9e10b42f_306119elu_backward_kernelERNS_18TensorIteratorBaseERKN3c106ScalarES8_S8_bENKUlvE_clEvENKUlvE0_clEvEUlffE_St5arrayIPcLm3EEEEviT0_T1_:
	.zero		952


//--------------------- .nv.constant0._ZN2at6native18elementwise_kernelILi128ELi4EZNS0_15gpu_kernel_implIZZZNS0_60_GLOBAL__N__171e0b9f_22_ActivationEluKernel_cu_9e10b42f_306119elu_backward_kernelERNS_18TensorIteratorBaseERKN3c106ScalarES9_S9_bENKUlvE_clEvENKUlvE_clEvEUlddE_EEvS5_RKT_EUliE_EEviT1_ --------------------------
	.section	.nv.constant0._ZN2at6native18elementwise_kernelILi128ELi4EZNS0_15gpu_kernel_implIZZZNS0_60_GLOBAL__N__171e0b9f_22_ActivationEluKernel_cu_9e10b42f_306119elu_backward_kernelERNS_18TensorIteratorBaseERKN3c106ScalarES9_S9_bENKUlvE_clEvENKUlvE_clEvEUlddE_EEvS5_RKT_EUliE_EEviT1_,"a",@progbits
	.sectionflags	@""
	.align	4
.nv.constant0._ZN2at6native18elementwise_kernelILi128ELi4EZNS0_15gpu_kernel_implIZZZNS0_60_GLOBAL__N__171e0b9f_22_ActivationEluKernel_cu_9e10b42f_306119elu_backward_kernelERNS_18TensorIteratorBaseERKN3c106ScalarES9_S9_bENKUlvE_clEvENKUlvE_clEvEUlddE_EEvS5_RKT_EUliE_EEviT1_:
	.zero		1592


//--------------------- .nv.constant0._ZN2at6native27unrolled_elementwise_kernelIZZZNS0_60_GLOBAL__N__171e0b9f_22_ActivationEluKernel_cu_9e10b42f_306119elu_backward_kernelERNS_18TensorIteratorBaseERKN3c106ScalarES8_S8_bENKUlvE_clEvENKUlvE_clEvEUlddE_St5arrayIPcLm3EELi4E23TrivialOffsetCalculatorILi2EjESF_ILi1EjENS0_6memory12LoadWithCastILi2EEENSI_13StoreWithCastILi1EEEEEviT_T0_T2_T3_T4_T5_ --------------------------
	.section	.nv.constant0._ZN2at6native27unrolled_elementwise_kernelIZZZNS0_60_GLOBAL__N__171e0b9f_22_ActivationEluKernel_cu_9e10b42f_306119elu_backward_kernelERNS_18TensorIteratorBaseERKN3c106ScalarES8_S8_bENKUlvE_clEvENKUlvE_clEvEUlddE_St5arrayIPcLm3EELi4E23TrivialOffsetCalculatorILi2EjESF_ILi1EjENS0_6memory12LoadWithCastILi2EEENSI_13StoreWithCastILi1EEEEEviT_T0_T2_T3_T4_T5_,"a",@progbits
	.sectionflags	@""
	.align	4
.nv.constant0._ZN2at6native27unrolled_elementwise_kernelIZZZNS0_60_GLOBAL__N__171e0b9f_22_ActivationEluKernel_cu_9e10b42f_306119elu_backward_kernelERNS_18TensorIteratorBaseERKN3c106ScalarES8_S8_bENKUlvE_clEvENKUlvE_clEvEUlddE_St5arrayIPcLm3EELi4E23TrivialOffsetCalculatorILi2EjESF_ILi1EjENS0_6memory12LoadWithCastILi2EEENSI_13StoreWithCastILi1EEEEEviT_T0_T2_T3_T4_T5_:
	.zero		992


//--------------------- .nv.constant0._ZN2at6native18elementwise_kernelILi128ELi2EZNS0_22gpu_kernel_impl_nocastIZZZNS0_60_GLOBAL__N__171e0b9f_22_ActivationEluKernel_cu_9e10b42f_306119elu_backward_kernelERNS_18TensorIteratorBaseERKN3c106ScalarES9_S9_bENKUlvE_clEvENKUlvE_clEvEUlddE_EEvS5_RKT_EUliE_EEviT1_ --------------------------
	.section	.nv.constant0._ZN2at6native18elementwise_kernelILi128ELi2EZNS0_22gpu_kernel_impl_nocastIZZZNS0_60_GLOBAL__N__171e0b9f_22_ActivationEluKernel_cu_9e10b42f_306119elu_backward_kernelERNS_18TensorIteratorBaseERKN3c106ScalarES9_S9_bENKUlvE_clEvENKUlvE_clEvEUlddE_EEvS5_RKT_EUliE_EEviT1_,"a",@progbits
	.sectionflags	@""
	.align	4
.nv.constant0._ZN2at6native18elementwise_kernelILi128ELi2EZNS0_22gpu_kernel_impl_nocastIZZZNS0_60_GLOBAL__N__171e0b9f_22_ActivationEluKernel_cu_9e10b42f_306119elu_backward_kernelERNS_18TensorIteratorBaseERKN3c106ScalarES9_S9_bENKUlvE_clEvENKUlvE_clEvEUlddE_EEvS5_RKT_EUliE_EEviT1_:
	.zero		1584


//--------------------- .nv.constant0._ZN2at6native27unrolled_elementwise_kernelIZZZNS0_60_GLOBAL__N__171e0b9f_22_ActivationEluKernel_cu_9e10b42f_306119elu_backward_kernelERNS_18TensorIteratorBaseERKN3c106ScalarES8_S8_bENKUlvE_clEvENKUlvE_clEvEUlddE_St5arrayIPcLm3EELi4E23TrivialOffsetCalculatorILi2EjESF_ILi1EjENS0_6memory15LoadWithoutCastENSI_16StoreWithoutCastEEEviT_T0_T2_T3_T4_T5_ --------------------------
	.section	.nv.constant0._ZN2at6native27unrolled_elementwise_kernelIZZZNS0_60_GLOBAL__N__171e0b9f_22_ActivationEluKernel_cu_9e10b42f_306119elu_backward_kernelERNS_18TensorIteratorBaseERKN3c106ScalarES8_S8_bENKUlvE_clEvENKUlvE_clEvEUlddE_St5arrayIPcLm3EELi4E23TrivialOffsetCalculatorILi2EjESF_ILi1EjENS0_6memory15LoadWithoutCastENSI_16StoreWithoutCastEEEviT_T0_T2_T3_T4_T5_,"a",@progbits
	.sectionflags	@""
	.align	4
.nv.constant0._ZN2at6native27unrolled_elementwise_kernelIZZZNS0_60_GLOBAL__N__171e0b9f_22_ActivationEluKernel_cu_9e10b42f_306119elu_backward_kernelERNS_18TensorIteratorBaseERKN3c106ScalarES8_S8_bENKUlvE_clEvENKUlvE_clEvEUlddE_St5arrayIPcLm3EELi4E23TrivialOffsetCalculatorILi2EjESF_ILi1EjENS0_6memory15LoadWithoutCastENSI_16StoreWithoutCastEEEviT_T0_T2_T3_T4_T5_:
	.zero		972


//--------------------- .nv.constant0._ZN2at6native29vectorized_elementwise_kernelILi2EZZZNS0_60_GLOBAL__N__171e0b9f_22_ActivationEluKernel_cu_9e10b42f_306119elu_backward_kernelERNS_18TensorIteratorBaseERKN3c106ScalarES8_S8_bENKUlvE_clEvENKUlvE_clEvEUlddE_St5arrayIPcLm3EEEEviT0_T1_ --------------------------
	.section	.nv.constant0._ZN2at6native29vectorized_elementwise_kernelILi2EZZZNS0_60_GLOBAL__N__171e0b9f_22_ActivationEluKernel_cu_9e10b42f_306119elu_backward_kernelERNS_18TensorIteratorBaseERKN3c106ScalarES8_S8_bENKUlvE_clEvENKUlvE_clEvEUlddE_St5arrayIPcLm3EEEEviT0_T1_,"a",@progbits
	.sectionflags	@""
	.align	4
.nv.constant0._ZN2at6native29vectorized_elementwise_kernelILi2EZZZNS0_60_GLOBAL__N__171e0b9f_22_ActivationEluKernel_cu_9e10b42f_306119elu_backward_kernelERNS_18TensorIteratorBaseERKN3c106ScalarES8_S8_bENKUlvE_clEvENKUlvE_clEvEUlddE_St5arrayIPcLm3EEEEviT0_T1_:
	.zero		968


//--------------------- .nv.constant0._ZN2at6native29vectorized_elementwise_kernelILi4EZZZNS0_60_GLOBAL__N__171e0b9f_22_ActivationEluKernel_cu_9e10b42f_306119elu_backward_kernelERNS_18TensorIteratorBaseERKN3c106ScalarES8_S8_bENKUlvE_clEvENKUlvE_clEvEUlddE_St5arrayIPcLm3EEEEviT0_T1_ --------------------------
	.section	.nv.constant0._ZN2at6native29vectorized_elementwise_kernelILi4EZZZNS0_60_GLOBAL__N__171e0b9f_22_ActivationEluKernel_cu_9e10b42f_306119elu_backward_kernelERNS_18TensorIteratorBaseERKN3c106ScalarES8_S8_bENKUlvE_clEvENKUlvE_clEvEUlddE_St5arrayIPcLm3EEEEviT0_T1_,"a",@progbits
	.sectionflags	@""
	.align	4
.nv.constant0._ZN2at6native29vectorized_elementwise_kernelILi4EZZZNS0_60_GLOBAL__N__171e0b9f_22_ActivationEluKernel_cu_9e10b42f_306119elu_backward_kernelERNS_18TensorIteratorBaseERKN3c106ScalarES8_S8_bENKUlvE_clEvENKUlvE_clEvEUlddE_St5arrayIPcLm3EEEEviT0_T1_:
	.zero		968


//--------------------- .nv.constant0._ZN2at6native29vectorized_elementwise_kernelILi8EZZZNS0_60_GLOBAL__N__171e0b9f_22_ActivationEluKernel_cu_9e10b42f_306119elu_backward_kernelERNS_18TensorIteratorBaseERKN3c106ScalarES8_S8_bENKUlvE_clEvENKUlvE_clEvEUlddE_St5arrayIPcLm3EEEEviT0_T1_ --------------------------
	.section	.nv.constant0._ZN2at6native29vectorized_elementwise_kernelILi8EZZZNS0_60_GLOBAL__N__171e0b9f_22_ActivationEluKernel_cu_9e10b42f_306119elu_backward_kernelERNS_18TensorIteratorBaseERKN3c106ScalarES8_S8_bENKUlvE_clEvENKUlvE_clEvEUlddE_St5arrayIPcLm3EEEEviT0_T1_,"a",@progbits
	.sectionflags	@""
	.align	4
.nv.constant0._ZN2at6native29vectorized_elementwise_kernelILi8EZZZNS0_60_GLOBAL__N__171e0b9f_22_ActivationEluKernel_cu_9e10b42f_306119elu_backward_kernelERNS_18TensorIteratorBaseERKN3c106ScalarES8_S8_bENKUlvE_clEvENKUlvE_clEvEUlddE_St5arrayIPcLm3EEEEviT0_T1_:
	.zero		968


//--------------------- .nv.constant0._ZN2at6native18elementwise_kernelILi128ELi4EZNS0_15gpu_kernel_implIZZZNS0_60_GLOBAL__N__171e0b9f_22_ActivationEluKernel_cu_9e10b42f_306110elu_kernelERNS_18TensorIteratorBaseERKN3c106ScalarES9_S9_ENKUlvE_clEvENKUlvE2_clEvEUlNS6_8BFloat16EE_EEvS5_RKT_EUliE_EEviT1_ --------------------------
	.section	.nv.constant0._ZN2at6native18elementwise_kernelILi128ELi4EZNS0_15gpu_kernel_implIZZZNS0_60_GLOBAL__N__171e0b9f_22_ActivationEluKernel_cu_9e10b42f_306110elu_kernelERNS_18TensorIteratorBaseERKN3c106ScalarES9_S9_ENKUlvE_clEvENKUlvE2_clEvEUlNS6_8BFloat16EE_EEvS5_RKT_EUliE_EEviT1_,"a",@progbits
	.sectionflags	@""
	.align	4
.nv.constant0._ZN2at6native18elementwise_kernelILi128ELi4EZNS0_15gpu_kernel_implIZZZNS0_60_GLOBAL__N__171e0b9f_22_ActivationEluKernel_cu_9e10b42f_306110elu_kernelERNS_18TensorIteratorBaseERKN3c106ScalarES9_S9_ENKUlvE_clEvENKUlvE2_clEvEUlNS6_8BFloat16EE_EEvS5_RKT_EUliE_EEviT1_:
	.zero		1464


//--------------------- .nv.constant0._ZN2at6native27unrolled_elementwise_kernelIZZZNS0_60_GLOBAL__N__171e0b9f_22_ActivationEluKernel_cu_9e10b42f_306110elu_kernelERNS_18TensorIteratorBaseERKN3c106ScalarES8_S8_ENKUlvE_clEvENKUlvE2_clEvEUlNS5_8BFloat16EE_St5arrayIPcLm2EELi4E23TrivialOffsetCalculatorILi1EjESH_NS0_6memory12LoadWithCastILi1EEENSI_13StoreWithCastILi1EEEEEviT_T0_T2_T3_T4_T5_ --------------------------
	.section	.nv.constant0._ZN2at6native27unrolled_elementwise_kernelIZZZNS0_60_GLOBAL__N__171e0b9f_22_ActivationEluKernel_cu_9e10b42f_306110elu_kernelERNS_18TensorIteratorBaseERKN3c106ScalarES8_S8_ENKUlvE_clEvENKUlvE2_clEvEUlNS5_8BFloat16EE_St5arrayIPcLm2EELi4E23TrivialOffsetCalculatorILi1EjESH_NS0_6memory12LoadWithCastILi1EEENSI_13StoreWithCastILi1EEEEEviT_T0_T2_T3_T4_T5_,"a",@progbits
	.sectionflags	@""
	.align	4
.nv.constant0._ZN2at6native27unrolled_elementwise_kernelIZZZNS0_60_GLOBAL__N__171e0b9f_22_ActivationEluKernel_cu_9e10b42f_306110elu_kernelERNS_18TensorIteratorBaseERKN3c106ScalarES8_S8_ENKUlvE_clEvENKUlvE2_clEvEUlNS5_8BFloat16EE_St5arrayIPcLm2EELi4E23TrivialOffsetCalculatorILi1EjESH_NS0_6memory12LoadWithCastILi1EEENSI_13StoreWithCastILi1EEEEEviT_T0_T2_T3_T4_T5_:
	.zero		964


//--------------------- .nv.constant0._ZN2at6native18elementwise_kernelILi128ELi4EZNS0_22gpu_kernel_impl_nocastIZZZNS0_60_GLOBAL__N__171e0b9f_22_ActivationEluKernel_cu_9e10b42f_306110elu_kernelERNS_18TensorIteratorBaseERKN3c106ScalarES9_S9_ENKUlvE_clEvENKUlvE2_clEvEUlNS6_8BFloat16EE_EEvS5_RKT_EUliE_EEviT1_ --------------------------
	.section	.nv.constant0._ZN2at6native18elementwise_kernelILi128ELi4EZNS0_22gpu_kernel_impl_nocastIZZZNS0_60_GLOBAL__N__171e0b9f_22_ActivationEluKernel_cu_9e10b42f_306110elu_kernelERNS_18TensorIteratorBaseERKN3c106ScalarES9_S9_ENKUlvE_clEvENKUlvE2_clEvEUlNS6_8BFloat16EE_EEvS5_RKT_EUliE_EEviT1_,"a",@progbits
	.sectionflags	@""
	.align	4
.nv.constant0._ZN2at6native18elementwise_kernelILi128ELi4EZNS0_22gpu_kernel_impl_nocastIZZZNS0_60_GLOBAL__N__171e0b9f_22_ActivationEluKernel_cu_9e10b42f_306110elu_kernelERNS_18TensorIteratorBaseERKN3c106ScalarES9_S9_ENKUlvE_clEvENKUlvE2_clEvEUlNS6_8BFloat16EE_EEvS5_RKT_EUliE_EEviT1_:
	.zero		1456


//--------------------- .nv.constant0._ZN2at6native27unrolled_elementwise_kernelIZZZNS0_60_GLOBAL__N__171e0b9f_22_ActivationEluKernel_cu_9e10b42f_306110elu_kernelERNS_18TensorIteratorBaseERKN3c106ScalarES8_S8_ENKUlvE_clEvENKUlvE2_clEvEUlNS5_8BFloat16EE_St5arrayIPcLm2EELi4E23TrivialOffsetCalculatorILi1EjESH_NS0_6memory15LoadWithoutCastENSI_16StoreWithoutCastEEEviT_T0_T2_T3_T4_T5_ --------------------------
	.section	.nv.constant0._ZN2at6native27unrolled_elementwise_kernelIZZZNS0_60_GLOBAL__N__171e0b9f_22_ActivationEluKernel_cu_9e10b42f_306110elu_kernelERNS_18TensorIteratorBaseERKN3c106ScalarES8_S8_ENKUlvE_clEvENKUlvE2_clEvEUlNS5_8BFloat16EE_St5arrayIPcLm2EELi4E23TrivialOffsetCalculatorILi1EjESH_NS0_6memory15LoadWithoutCastENSI_16StoreWithoutCastEEEviT_T0_T2_T3_T4_T5_,"a",@progbits
	.sectionflags	@""
	.align	4
.nv.constant0._ZN2at6native27unrolled_elementwise_kernelIZZZNS0_60_GLOBAL__N__171e0b9f_22_ActivationEluKernel_cu_9e10b42f_306110elu_kernelERNS_18TensorIteratorBaseERKN3c106ScalarES8_S8_ENKUlvE_clEvENKUlvE2_clEvEUlNS5_8BFloat16EE_St5arrayIPcLm2EELi4E23TrivialOffsetCalculatorILi1EjESH_NS0_6memory15LoadWithoutCastENSI_16StoreWithoutCastEEEviT_T0_T2_T3_T4_T5_:
	.zero		948


//--------------------- .nv.constant0._ZN2at6native29vectorized_elementwise_kernelILi2EZZZNS0_60_GLOBAL__N__171e0b9f_22_ActivationEluKernel_cu_9e10b42f_306110elu_kernelERNS_18TensorIteratorBaseERKN3c106ScalarES8_S8_ENKUlvE_clEvENKUlvE2_clEvEUlNS5_8BFloat16EE_St5arrayIPcLm2EEEEviT0_T1_ --------------------------
	.section	.nv.constant0._ZN2at6native29vectorized_elementwise_kernelILi2EZZZNS0_60_GLOBAL__N__171e0b9f_22_ActivationEluKernel_cu_9e10b42f_306110elu_kernelERNS_18TensorIteratorBaseERKN3c106ScalarES8_S8_ENKUlvE_clEvENKUlvE2_clEvEUlNS5_8BFloat16EE_St5arrayIPcLm2EEEEviT0_T1_,"a",@progbits
	.sectionflags	@""
	.align	4
.nv.constant0._ZN2at6native29vectorized_elementwise_kernelILi2EZZZNS0_60_GLOBAL__N__171e0b9f_22_ActivationEluKernel_cu_9e10b42f_306110elu_kernelERNS_18TensorIteratorBaseERKN3c106ScalarES8_S8_ENKUlvE_clEvENKUlvE2_clEvEUlNS5_8BFloat16EE_St5arrayIPcLm2EEEEviT0_T1_:
	.zero		944


//--------------------- .nv.constant0._ZN2at6native29vectorized_elementwise_kernelILi4EZZZNS0_60_GLOBAL__N__171e0b9f_22_ActivationEluKernel_cu_9e10b42f_306110elu_kernelERNS_18TensorIteratorBaseERKN3c106ScalarES8_S8_ENKUlvE_clEvENKUlvE2_clEvEUlNS5_8BFloat16EE_St5arrayIPcLm2EEEEviT0_T1_ --------------------------
	.section	.nv.constant0._ZN2at6native29vectorized_elementwise_kernelILi4EZZZNS0_60_GLOBAL__N__171e0b9f_22_ActivationEluKernel_cu_9e10b42f_306110elu_kernelERNS_18TensorIteratorBaseERKN3c106ScalarES8_S8_ENKUlvE_clEvENKUlvE2_clEvEUlNS5_8BFloat16EE_St5arrayIPcLm2EEEEviT0_T1_,"a",@progbits
	.sectionflags	@""
	.align	4
.nv.constant0._ZN2at6native29vectorized_elementwise_kernelILi4EZZZNS0_60_GLOBAL__N__171e0b9f_22_ActivationEluKernel_cu_9e10b42f_306110elu_kernelERNS_18TensorIteratorBaseERKN3c106ScalarES8_S8_ENKUlvE_clEvENKUlvE2_clEvEUlNS5_8BFloat16EE_St5arrayIPcLm2EEEEviT0_T1_:
	.zero		944


//--------------------- .nv.constant0._ZN2at6native29vectorized_elementwise_kernelILi8EZZZNS0_60_GLOBAL__N__171e0b9f_22_ActivationEluKernel_cu_9e10b42f_306110elu_kernelERNS_18TensorIteratorBaseERKN3c106ScalarES8_S8_ENKUlvE_clEvENKUlvE2_clEvEUlNS5_8BFloat16EE_St5arrayIPcLm2EEEEviT0_T1_ --------------------------
	.section	.nv.constant0._ZN2at6native29vectorized_elementwise_kernelILi8EZZZNS0_60_GLOBAL__N__171e0b9f_22_ActivationEluKernel_cu_9e10b42f_306110elu_kernelERNS_18TensorIteratorBaseERKN3c106ScalarES8_S8_ENKUlvE_clEvENKUlvE2_clEvEUlNS5_8BFloat16EE_St5arrayIPcLm2EEEEviT0_T1_,"a",@progbits
	.sectionflags	@""
	.align	4
.nv.constant0._ZN2at6native29vectorized_elementwise_kernelILi8EZZZNS0_60_GLOBAL__N__171e0b9f_22_ActivationEluKernel_cu_9e10b42f_306110elu_kernelERNS_18TensorIteratorBaseERKN3c106ScalarES8_S8_ENKUlvE_clEvENKUlvE2_clEvEUlNS5_8BFloat16EE_St5arrayIPcLm2EEEEviT0_T1_:
	.zero		944


//--------------------- .nv.constant0._ZN2at6native18elementwise_kernelILi128ELi4EZNS0_15gpu_kernel_implIZZZNS0_60_GLOBAL__N__171e0b9f_22_ActivationEluKernel_cu_9e10b42f_306110elu_kernelERNS_18TensorIteratorBaseERKN3c106ScalarES9_S9_ENKUlvE_clEvENKUlvE1_clEvEUlNS6_4HalfEE_EEvS5_RKT_EUliE_EEviT1_ --------------------------
	.section	.nv.constant0._ZN2at6native18elementwise_kernelILi128ELi4EZNS0_15gpu_kernel_implIZZZNS0_60_GLOBAL__N__171e0b9f_22_ActivationEluKernel_cu_9e10b42f_306110elu_kernelERNS_18TensorIteratorBaseERKN3c106ScalarES9_S9_ENKUlvE_clEvENKUlvE1_clEvEUlNS6_4HalfEE_EEvS5_RKT_EUliE_EEviT1_,"a",@progbits
	.sectionflags	@""
	.align	4
.nv.constant0._ZN2at6native18elementwise_kernelILi128ELi4EZNS0_15gpu_kernel_implIZZZNS0_60_GLOBAL__N__171e0b9f_22_ActivationEluKernel_cu_9e10b42f_306110elu_kernelERNS_18TensorIteratorBaseERKN3c106ScalarES9_S9_ENKUlvE_clEvENKUlvE1_clEvEUlNS6_4HalfEE_EEvS5_RKT_EUliE_EEviT1_:
	.zero		1464


//--------------------- .nv.constant0._ZN2at6native27unrolled_elementwise_kernelIZZZNS0_60_GLOBAL__N__171e0b9f_22_ActivationEluKernel_cu_9e10b42f_306110elu_kernelERNS_18TensorIteratorBaseERKN3c106ScalarES8_S8_ENKUlvE_clEvENKUlvE1_clEvEUlNS5_4HalfEE_St5arrayIPcLm2EELi4E23TrivialOffsetCalculatorILi1EjESH_NS0_6memory12LoadWithCastILi1EEENSI_13StoreWithCastILi1EEEEEviT_T0_T2_T3_T4_T5_ --------------------------
	.section	.nv.constant0._ZN2at6native27unrolled_elementwise_kernelIZZZNS0_60_GLOBAL__N__171e0b9f_22_ActivationEluKernel_cu_9e10b42f_306110elu_kernelERNS_18TensorIteratorBaseERKN3c106ScalarES8_S8_ENKUlvE_clEvENKUlvE1_clEvEUlNS5_4HalfEE_St5arrayIPcLm2EELi4E23TrivialOffsetCalculatorILi1EjESH_NS0_6memory12LoadWithCastILi1EEENSI_13StoreWithCastILi1EEEEEviT_T0_T2_T3_T4_T5_,"a",@progbits
	.sectionflags	@""
	.align	4
.nv.constant0._ZN2at6native27unrolled_elementwise_kernelIZZZNS0_60_GLOBAL__N__171e0b9f_22_ActivationEluKernel_cu_9e10b42f_306110elu_kernelERNS_18TensorIteratorBaseERKN3c106ScalarES8_S8_ENKUlvE_clEvENKUlvE1_clEvEUlNS5_4HalfEE_St5arrayIPcLm2EELi4E23TrivialOffsetCalculatorILi1EjESH_NS0_6memory12LoadWithCastILi1EEENSI_13StoreWithCastILi1EEEEEviT_T0_T2_T3_T4_T5_:
	.zero		964


//--------------------- .nv.constant0._ZN2at6native18elementwise_kernelILi128ELi4EZNS0_22gpu_kernel_impl_nocastIZZZNS0_60_GLOBAL__N__171e0b9f_22_ActivationEluKernel_cu_9e10b42f_306110elu_kernelERNS_18TensorIteratorBaseERKN3c106ScalarES9_S9_ENKUlvE_clEvENKUlvE1_clEvEUlNS6_4HalfEE_EEvS5_RKT_EUliE_EEviT1_ --------------------------
	.section	.nv.constant0._ZN2at6native18elementwise_kernelILi128ELi4EZNS0_22gpu_kernel_impl_nocastIZZZNS0_60_GLOBAL__N__171e0b9f_22_ActivationEluKernel_cu_9e10b42f_306110elu_kernelERNS_18TensorIteratorBaseERKN3c106ScalarES9_S9_ENKUlvE_clEvENKUlvE1_clEvEUlNS6_4HalfEE_EEvS5_RKT_EUliE_EEviT1_,"a",@progbits
	.sectionflags	@""
	.align	4
.nv.constant0._ZN2at6native18elementwise_kernelILi128ELi4EZNS0_22gpu_kernel_impl_nocastIZZZNS0_60_GLOBAL__N__171e0b9f_22_ActivationEluKernel_cu_9e10b42f_306110elu_kernelERNS_18TensorIteratorBaseERKN3c106ScalarES9_S9_ENKUlvE_clEvENKUlvE1_clEvEUlNS6_4HalfEE_EEvS5_RKT_EUliE_EEviT1_:
	.zero		1456


//--------------------- .nv.constant0._ZN2at6native27unrolled_elementwise_kernelIZZZNS0_60_GLOBAL__N__171e0b9f_22_ActivationEluKernel_cu_9e10b42f_306110elu_kernelERNS_18TensorIteratorBaseERKN3c106ScalarES8_S8_ENKUlvE_clEvENKUlvE1_clEvEUlNS5_4HalfEE_St5arrayIPcLm2EELi4E23TrivialOffsetCalculatorILi1EjESH_NS0_6memory15LoadWithoutCastENSI_16StoreWithoutCastEEEviT_T0_T2_T3_T4_T5_ --------------------------
	.section	.nv.constant0._ZN2at6native27unrolled_elementwise_kernelIZZZNS0_60_GLOBAL__N__171e0b9f_22_ActivationEluKernel_cu_9e10b42f_306110elu_kernelERNS_18TensorIteratorBaseERKN3c106ScalarES8_S8_ENKUlvE_clEvENKUlvE1_clEvEUlNS5_4HalfEE_St5arrayIPcLm2EELi4E23TrivialOffsetCalculatorILi1EjESH_NS0_6memory15LoadWithoutCastENSI_16StoreWithoutCastEEEviT_T0_T2_T3_T4_T5_,"a",@progbits
	.sectionflags	@""
	.align	4
.nv.constant0._ZN2at6native27unrolled_elementwise_kernelIZZZNS0_60_GLOBAL__N__171e0b9f_22_ActivationEluKernel_cu_9e10b42f_306110elu_kernelERNS_18TensorIteratorBaseERKN3c106ScalarES8_S8_ENKUlvE_clEvENKUlvE1_clEvEUlNS5_4HalfEE_St5arrayIPcLm2EELi4E23TrivialOffsetCalculatorILi1EjESH_NS0_6memory15LoadWithoutCastENSI_16StoreWithoutCastEEEviT_T0_T2_T3_T4_T5_:
	.zero		948


//--------------------- .nv.constant0._ZN2at6native29vectorized_elementwise_kernelILi2EZZZNS0_60_GLOBAL__N__171e0b9f_22_ActivationEluKernel_cu_9e10b42f_306110elu_kernelERNS_18TensorIteratorBaseERKN3c106ScalarES8_S8_ENKUlvE_clEvENKUlvE1_clEvEUlNS5_4HalfEE_St5arrayIPcLm2EEEEviT0_T1_ --------------------------
	.section	.nv.constant0._ZN2at6native29vectorized_elementwise_kernelILi2EZZZNS0_60_GLOBAL__N__171e0b9f_22_ActivationEluKernel_cu_9e10b42f_306110elu_kernelERNS_18TensorIteratorBaseERKN3c106ScalarES8_S8_ENKUlvE_clEvENKUlvE1_clEvEUlNS5_4HalfEE_St5arrayIPcLm2EEEEviT0_T1_,"a",@progbits
	.sectionflags	@""
	.align	4
.nv.constant0._ZN2at6native29vectorized_elementwise_kernelILi2EZZZNS0_60_GLOBAL__N__171e0b9f_22_ActivationEluKernel_cu_9e10b42f_306110elu_kernelERNS_18TensorIteratorBaseERKN3c106ScalarES8_S8_ENKUlvE_clEvENKUlvE1_clEvEUlNS5_4HalfEE_St5arrayIPcLm2EEEEviT0_T1_:
	.zero		944


//--------------------- .nv.constant0._ZN2at6native29vectorized_elementwise_kernelILi4EZZZNS0_60_GLOBAL__N__171e0b9f_22_ActivationEluKernel_cu_9e10b42f_306110elu_kernelERNS_18TensorIteratorBaseERKN3c106ScalarES8_S8_ENKUlvE_clEvENKUlvE1_clEvEUlNS5_4HalfEE_St5arrayIPcLm2EEEEviT0_T1_ --------------------------
	.section	.nv.constant0._ZN2at6native29vectorized_elementwise_kernelILi4EZZZNS0_60_GLOBAL__N__171e0b9f_22_ActivationEluKernel_cu_9e10b42f_306110elu_kernelERNS_18TensorIteratorBaseERKN3c106ScalarES8_S8_ENKUlvE_clEvENKUlvE1_clEvEUlNS5_4HalfEE_St5arrayIPcLm2EEEEviT0_T1_,"a",@progbits
	.sectionflags	@""
	.align	4
.nv.constant0._ZN2at6native29vectorized_elementwise_kernelILi4EZZZNS0_60_GLOBAL__N__171e0b9f_22_ActivationEluKernel_cu_9e10b42f_306110elu_kernelERNS_18TensorIteratorBaseERKN3c106ScalarES8_S8_ENKUlvE_clEvENKUlvE1_clEvEUlNS5_4HalfEE_St5arrayIPcLm2EEEEviT0_T1_:
	.zero		944


//--------------------- .nv.constant0._ZN2at6native29vectorized_elementwise_kernelILi8EZZZNS0_60_GLOBAL__N__171e0b9f_22_ActivationEluKernel_cu_9e10b42f_306110elu_kernelERNS_18TensorIteratorBaseERKN3c106ScalarES8_S8_ENKUlvE_clEvENKUlvE1_clEvEUlNS5_4HalfEE_St5arrayIPcLm2EEEEviT0_T1_ --------------------------
	.section	.nv.constant0._ZN2at6native29vectorized_elementwise_kernelILi8EZZZNS0_60_GLOBAL__N__171e0b9f_22_ActivationEluKernel_cu_9e10b42f_306110elu_kernelERNS_18TensorIteratorBaseERKN3c106ScalarES8_S8_ENKUlvE_clEvENKUlvE1_clEvEUlNS5_4HalfEE_St5arrayIPcLm2EEEEviT0_T1_,"a",@progbits
	.sectionflags	@""
	.align	4
.nv.constant0._ZN2at6native29vectorized_elementwise_kernelILi8EZZZNS0_60_GLOBAL__N__171e0b9f_22_ActivationEluKernel_cu_9e10b42f_306110elu_kernelERNS_18TensorIteratorBaseERKN3c106ScalarES8_S8_ENKUlvE_clEvENKUlvE1_clEvEUlNS5_4HalfEE_St5arrayIPcLm2EEEEviT0_T1_:
	.zero		944


//--------------------- .nv.constant0._ZN2at6native18elementwise_kernelILi128ELi4EZNS0_15gpu_kernel_implIZZZNS0_60_GLOBAL__N__171e0b9f_22_ActivationEluKernel_cu_9e10b42f_306110elu_kernelERNS_18TensorIteratorBaseERKN3c106ScalarES9_S9_ENKUlvE_clEvENKUlvE0_clEvEUlfE_EEvS5_RKT_EUliE_EEviT1_ --------------------------
	.section	.nv.constant0._ZN2at6native18elementwise_kernelILi128ELi4EZNS0_15gpu_kernel_implIZZZNS0_60_GLOBAL__N__171e0b9f_22_ActivationEluKernel_cu_9e10b42f_306110elu_kernelERNS_18TensorIteratorBaseERKN3c106ScalarES9_S9_ENKUlvE_clEvENKUlvE0_clEvEUlfE_EEvS5_RKT_EUliE_EEviT1_,"a",@progbits
	.sectionflags	@""
	.align	4
.nv.constant0._ZN2at6native18elementwise_kernelILi128ELi4EZNS0_15gpu_kernel_implIZZZNS0_60_GLOBAL__N__171e0b9f_22_ActivationEluKernel_cu_9e10b42f_306110elu_kernelERNS_18TensorIteratorBaseERKN3c106ScalarES9_S9_ENKUlvE_clEvENKUlvE0_clEvEUlfE_EEvS5_RKT_EUliE_EEviT1_:
	.zero		1464


//--------------------- .nv.constant0._ZN2at6native27unrolled_elementwise_kernelIZZZNS0_60_GLOBAL__N__171e0b9f_22_ActivationEluKernel_cu_9e10b42f_306110elu_kernelERNS_18TensorIteratorBaseERKN3c106ScalarES8_S8_ENKUlvE_clEvENKUlvE0_clEvEUlfE_St5arrayIPcLm2EELi4E23TrivialOffsetCalculatorILi1EjESG_NS0_6memory12LoadWithCastILi1EEENSH_13StoreWithCastILi1EEEEEviT_T0_T2_T3_T4_T5_ --------------------------
	.section	.nv.constant0._ZN2at6native27unrolled_elementwise_kernelIZZZNS0_60_GLOBAL__N__171e0b9f_22_ActivationEluKernel_cu_9e10b42f_306110elu_kernelERNS_18TensorIteratorBaseERKN3c106ScalarES8_S8_ENKUlvE_clEvENKUlvE0_clEvEUlfE_St5arrayIPcLm2EELi4E23TrivialOffsetCalculatorILi1EjESG_NS0_6memory12LoadWithCastILi1EEENSH_13StoreWithCastILi1EEEEEviT_T0_T2_T3_T4_T5_,"a",@progbits
	.sectionflags	@""
	.align	4
.nv.constant0._ZN2at6native27unrolled_elementwise_kernelIZZZNS0_60_GLOBAL__N__171e0b9f_22_ActivationEluKernel_cu_9e10b42f_306110elu_kernelERNS_18TensorIteratorBaseERKN3c106ScalarES8_S8_ENKUlvE_clEvENKUlvE0_clEvEUlfE_St5arrayIPcLm2EELi4E23TrivialOffsetCalculatorILi1EjESG_NS0_6memory12LoadWithCastILi1EEENSH_13StoreWithCastILi1EEEEEviT_T0_T2_T3_T4_T5_:
	.zero		964


//--------------------- .nv.constant0._ZN2at6native18elementwise_kernelILi128ELi2EZNS0_22gpu_kernel_impl_nocastIZZZNS0_60_GLOBAL__N__171e0b9f_22_ActivationEluKernel_cu_9e10b42f_306110elu_kernelERNS_18TensorIteratorBaseERKN3c106ScalarES9_S9_ENKUlvE_clEvENKUlvE0_clEvEUlfE_EEvS5_RKT_EUliE_EEviT1_ --------------------------
	.section	.nv.constant0._ZN2at6native18elementwise_kernelILi128ELi2EZNS0_22gpu_kernel_impl_nocastIZZZNS0_60_GLOBAL__N__171e0b9f_22_ActivationEluKernel_cu_9e10b42f_306110elu_kernelERNS_18TensorIteratorBaseERKN3c106ScalarES9_S9_ENKUlvE_clEvENKUlvE0_clEvEUlfE_EEvS5_RKT_EUliE_EEviT1_,"a",@progbits
	.sectionflags	@""
	.align	4
.nv.constant0._ZN2at6native18elementwise_kernelILi128ELi2EZNS0_22gpu_kernel_impl_nocastIZZZNS0_60_GLOBAL__N__171e0b9f_22_ActivationEluKernel_cu_9e10b42f_306110elu_kernelERNS_18TensorIteratorBaseERKN3c106ScalarES9_S9_ENKUlvE_clEvENKUlvE0_clEvEUlfE_EEvS5_RKT_EUliE_EEviT1_:
	.zero		1456


//--------------------- .nv.constant0._ZN2at6native27unrolled_elementwise_kernelIZZZNS0_60_GLOBAL__N__171e0b9f_22_ActivationEluKernel_cu_9e10b42f_306110elu_kernelERNS_18TensorIteratorBaseERKN3c106ScalarES8_S8_ENKUlvE_clEvENKUlvE0_clEvEUlfE_St5arrayIPcLm2EELi4E23TrivialOffsetCalculatorILi1EjESG_NS0_6memory15LoadWithoutCastENSH_16StoreWithoutCastEEEviT_T0_T2_T3_T4_T5_ --------------------------
	.section	.nv.constant0._ZN2at6native27unrolled_elementwise_kernelIZZZNS0_60_GLOBAL__N__171e0b9f_22_ActivationEluKernel_cu_9e10b42f_306110elu_kernelERNS_18TensorIteratorBaseERKN3c106ScalarES8_S8_ENKUlvE_clEvENKUlvE0_clEvEUlfE_St5arrayIPcLm2EELi4E23TrivialOffsetCalculatorILi1EjESG_NS0_6memory15LoadWithoutCastENSH_16StoreWithoutCastEEEviT_T0_T2_T3_T4_T5_,"a",@progbits
	.sectionflags	@""
	.align	4
.nv.constant0._ZN2at6native27unrolled_elementwise_kernelIZZZNS0_60_GLOBAL__N__171e0b9f_22_ActivationEluKernel_cu_9e10b42f_306110elu_kernelERNS_18TensorIteratorBaseERKN3c106ScalarES8_S8_ENKUlvE_clEvENKUlvE0_clEvEUlfE_St5arrayIPcLm2EELi4E23TrivialOffsetCalculatorILi1EjESG_NS0_6memory15LoadWithoutCastENSH_16StoreWithoutCastEEEviT_T0_T2_T3_T4_T5_:
	.zero		948


//--------------------- .nv.constant0._ZN2at6native29vectorized_elementwise_kernelILi2EZZZNS0_60_GLOBAL__N__171e0b9f_22_ActivationEluKernel_cu_9e10b42f_306110elu_kernelERNS_18TensorIteratorBaseERKN3c106ScalarES8_S8_ENKUlvE_clEvENKUlvE0_clEvEUlfE_St5arrayIPcLm2EEEEviT0_T1_ --------------------------
	.section	.nv.constant0._ZN2at6native29vectorized_elementwise_kernelILi2EZZZNS0_60_GLOBAL__N__171e0b9f_22_ActivationEluKernel_cu_9e10b42f_306110elu_kernelERNS_18TensorIteratorBaseERKN3c106ScalarES8_S8_ENKUlvE_clEvENKUlvE0_clEvEUlfE_St5arrayIPcLm2EEEEviT0_T1_,"a",@progbits
	.sectionflags	@""
	.align	4
.nv.constant0._ZN2at6native29vectorized_elementwise_kernelILi2EZZZNS0_60_GLOBAL__N__171e0b9f_22_ActivationEluKernel_cu_9e10b42f_306110elu_kernelERNS_18TensorIteratorBaseERKN3c106ScalarES8_S8_ENKUlvE_clEvENKUlvE0_clEvEUlfE_St5arrayIPcLm2EEEEviT0_T1_:
	.zero		944


//--------------------- .nv.constant0._ZN2at6native29vectorized_elementwise_kernelILi4EZZZNS0_60_GLOBAL__N__171e0b9f_22_ActivationEluKernel_cu_9e10b42f_306110elu_kernelERNS_18TensorIteratorBaseERKN3c106ScalarES8_S8_ENKUlvE_clEvENKUlvE0_clEvEUlfE_St5arrayIPcLm2EEEEviT0_T1_ --------------------------
	.section	.nv.constant0._ZN2at6native29vectorized_elementwise_kernelILi4EZZZNS0_60_GLOBAL__N__171e0b9f_22_ActivationEluKernel_cu_9e10b42f_306110elu_kernelERNS_18TensorIteratorBaseERKN3c106ScalarES8_S8_ENKUlvE_clEvENKUlvE0_clEvEUlfE_St5arrayIPcLm2EEEEviT0_T1_,"a",@progbits
	.sectionflags	@""
	.align	4
.nv.constant0._ZN2at6native29vectorized_elementwise_kernelILi4EZZZNS0_60_GLOBAL__N__171e0b9f_22_ActivationEluKernel_cu_9e10b42f_306110elu_kernelERNS_18TensorIteratorBaseERKN3c106ScalarES8_S8_ENKUlvE_clEvENKUlvE0_clEvEUlfE_St5arrayIPcLm2EEEEviT0_T1_:
	.zero		944


//--------------------- .nv.constant0._ZN2at6native29vectorized_elementwise_kernelILi8EZZZNS0_60_GLOBAL__N__171e0b9f_22_ActivationEluKernel_cu_9e10b42f_306110elu_kernelERNS_18TensorIteratorBaseERKN3c106ScalarES8_S8_ENKUlvE_clEvENKUlvE0_clEvEUlfE_St5arrayIPcLm2EEEEviT0_T1_ --------------------------
	.section	.nv.constant0._ZN2at6native29vectorized_elementwise_kernelILi8EZZZNS0_60_GLOBAL__N__171e0b9f_22_ActivationEluKernel_cu_9e10b42f_306110elu_kernelERNS_18TensorIteratorBaseERKN3c106ScalarES8_S8_ENKUlvE_clEvENKUlvE0_clEvEUlfE_St5arrayIPcLm2EEEEviT0_T1_,"a",@progbits
	.sectionflags	@""
	.align	4
.nv.constant0._ZN2at6native29vectorized_elementwise_kernelILi8EZZZNS0_60_GLOBAL__N__171e0b9f_22_ActivationEluKernel_cu_9e10b42f_306110elu_kernelERNS_18TensorIteratorBaseERKN3c106ScalarES8_S8_ENKUlvE_clEvENKUlvE0_clEvEUlfE_St5arrayIPcLm2EEEEviT0_T1_:
	.zero		944


//--------------------- .nv.constant0._ZN2at6native18elementwise_kernelILi128ELi4EZNS0_15gpu_kernel_implIZZZNS0_60_GLOBAL__N__171e0b9f_22_ActivationEluKernel_cu_9e10b42f_306110elu_kernelERNS_18TensorIteratorBaseERKN3c106ScalarES9_S9_ENKUlvE_clEvENKUlvE_clEvEUldE_EEvS5_RKT_EUliE_EEviT1_ --------------------------
	.section	.nv.constant0._ZN2at6native18elementwise_kernelILi128ELi4EZNS0_15gpu_kernel_implIZZZNS0_60_GLOBAL__N__171e0b9f_22_ActivationEluKernel_cu_9e10b42f_306110elu_kernelERNS_18TensorIteratorBaseERKN3c106ScalarES9_S9_ENKUlvE_clEvENKUlvE_clEvEUldE_EEvS5_RKT_EUliE_EEviT1_,"a",@progbits
	.sectionflags	@""
	.align	4
.nv.constant0._ZN2at6native18elementwise_kernelILi128ELi4EZNS0_15gpu_kernel_implIZZZNS0_60_GLOBAL__N__171e0b9f_22_ActivationEluKernel_cu_9e10b42f_306110elu_kernelERNS_18TensorIteratorBaseERKN3c106ScalarES9_S9_ENKUlvE_clEvENKUlvE_clEvEUldE_EEvS5_RKT_EUliE_EEviT1_:
	.zero		1472


//--------------------- .nv.constant0._ZN2at6native27unrolled_elementwise_kernelIZZZNS0_60_GLOBAL__N__171e0b9f_22_ActivationEluKernel_cu_9e10b42f_306110elu_kernelERNS_18TensorIteratorBaseERKN3c106ScalarES8_S8_ENKUlvE_clEvENKUlvE_clEvEUldE_St5arrayIPcLm2EELi4E23TrivialOffsetCalculatorILi1EjESG_NS0_6memory12LoadWithCastILi1EEENSH_13StoreWithCastILi1EEEEEviT_T0_T2_T3_T4_T5_ --------------------------
	.section	.nv.constant0._ZN2at6native27unrolled_elementwise_kernelIZZZNS0_60_GLOBAL__N__171e0b9f_22_ActivationEluKernel_cu_9e10b42f_306110elu_kernelERNS_18TensorIteratorBaseERKN3c106ScalarES8_S8_ENKUlvE_clEvENKUlvE_clEvEUldE_St5arrayIPcLm2EELi4E23TrivialOffsetCalculatorILi1EjESG_NS0_6memory12LoadWithCastILi1EEENSH_13StoreWithCastILi1EEEEEviT_T0_T2_T3_T4_T5_,"a",@progbits
	.sectionflags	@""
	.align	4
.nv.constant0._ZN2at6native27unrolled_elementwise_kernelIZZZNS0_60_GLOBAL__N__171e0b9f_22_ActivationEluKernel_cu_9e10b42f_306110elu_kernelERNS_18TensorIteratorBaseERKN3c106ScalarES8_S8_ENKUlvE_clEvENKUlvE_clEvEUldE_St5arrayIPcLm2EELi4E23TrivialOffsetCalculatorILi1EjESG_NS0_6memory12LoadWithCastILi1EEENSH_13StoreWithCastILi1EEEEEviT_T0_T2_T3_T4_T5_:
	.zero		972


//--------------------- .nv.constant0._ZN2at6native18elementwise_kernelILi128ELi2EZNS0_22gpu_kernel_impl_nocastIZZZNS0_60_GLOBAL__N__171e0b9f_22_ActivationEluKernel_cu_9e10b42f_306110elu_kernelERNS_18TensorIteratorBaseERKN3c106ScalarES9_S9_ENKUlvE_clEvENKUlvE_clEvEUldE_EEvS5_RKT_EUliE_EEviT1_ --------------------------
	.section	.nv.constant0._ZN2at6native18elementwise_kernelILi128ELi2EZNS0_22gpu_kernel_impl_nocastIZZZNS0_60_GLOBAL__N__171e0b9f_22_ActivationEluKernel_cu_9e10b42f_306110elu_kernelERNS_18TensorIteratorBaseERKN3c106ScalarES9_S9_ENKUlvE_clEvENKUlvE_clEvEUldE_EEvS5_RKT_EUliE_EEviT1_,"a",@progbits
	.sectionflags	@""
	.align	4
.nv.constant0._ZN2at6native18elementwise_kernelILi128ELi2EZNS0_22gpu_kernel_impl_nocastIZZZNS0_60_GLOBAL__N__171e0b9f_22_ActivationEluKernel_cu_9e10b42f_306110elu_kernelERNS_18TensorIteratorBaseERKN3c106ScalarES9_S9_ENKUlvE_clEvENKUlvE_clEvEUldE_EEvS5_RKT_EUliE_EEviT1_:
	.zero		1464


//--------------------- .nv.constant0._ZN2at6native27unrolled_elementwise_kernelIZZZNS0_60_GLOBAL__N__171e0b9f_22_ActivationEluKernel_cu_9e10b42f_306110elu_kernelERNS_18TensorIteratorBaseERKN3c106ScalarES8_S8_ENKUlvE_clEvENKUlvE_clEvEUldE_St5arrayIPcLm2EELi4E23TrivialOffsetCalculatorILi1EjESG_NS0_6memory15LoadWithoutCastENSH_16StoreWithoutCastEEEviT_T0_T2_T3_T4_T5_ --------------------------
	.section	.nv.constant0._ZN2at6native27unrolled_elementwise_kernelIZZZNS0_60_GLOBAL__N__171e0b9f_22_ActivationEluKernel_cu_9e10b42f_306110elu_kernelERNS_18TensorIteratorBaseERKN3c106ScalarES8_S8_ENKUlvE_clEvENKUlvE_clEvEUldE_St5arrayIPcLm2EELi4E23TrivialOffsetCalculatorILi1EjESG_NS0_6memory15LoadWithoutCastENSH_16StoreWithoutCastEEEviT_T0_T2_T3_T4_T5_,"a",@progbits
	.sectionflags	@""
	.align	4
.nv.constant0._ZN2at6native27unrolled_elementwise_kernelIZZZNS0_60_GLOBAL__N__171e0b9f_22_ActivationEluKernel_cu_9e10b42f_306110elu_kernelERNS_18TensorIteratorBaseERKN3c106ScalarES8_S8_ENKUlvE_clEvENKUlvE_clEvEUldE_St5arrayIPcLm2EELi4E23TrivialOffsetCalculatorILi1EjESG_NS0_6memory15LoadWithoutCastENSH_16StoreWithoutCastEEEviT_T0_T2_T3_T4_T5_:
	.zero		956


//--------------------- .nv.constant0._ZN2at6native29vectorized_elementwise_kernelILi2EZZZNS0_60_GLOBAL__N__171e0b9f_22_ActivationEluKernel_cu_9e10b42f_306110elu_kernelERNS_18TensorIteratorBaseERKN3c106ScalarES8_S8_ENKUlvE_clEvENKUlvE_clEvEUldE_St5arrayIPcLm2EEEEviT0_T1_ --------------------------
	.section	.nv.constant0._ZN2at6native29vectorized_elementwise_kernelILi2EZZZNS0_60_GLOBAL__N__171e0b9f_22_ActivationEluKernel_cu_9e10b42f_306110elu_kernelERNS_18TensorIteratorBaseERKN3c106ScalarES8_S8_ENKUlvE_clEvENKUlvE_clEvEUldE_St5arrayIPcLm2EEEEviT0_T1_,"a",@progbits
	.sectionflags	@""
	.align	4
.nv.constant0._ZN2at6native29vectorized_elementwise_kernelILi2EZZZNS0_60_GLOBAL__N__171e0b9f_22_ActivationEluKernel_cu_9e10b42f_306110elu_kernelERNS_18TensorIteratorBaseERKN3c106ScalarES8_S8_ENKUlvE_clEvENKUlvE_clEvEUldE_St5arrayIPcLm2EEEEviT0_T1_:
	.zero		952


//--------------------- .nv.constant0._ZN2at6native29vectorized_elementwise_kernelILi4EZZZNS0_60_GLOBAL__N__171e0b9f_22_ActivationEluKernel_cu_9e10b42f_306110elu_kernelERNS_18TensorIteratorBaseERKN3c106ScalarES8_S8_ENKUlvE_clEvENKUlvE_clEvEUldE_St5arrayIPcLm2EEEEviT0_T1_ --------------------------
	.section	.nv.constant0._ZN2at6native29vectorized_elementwise_kernelILi4EZZZNS0_60_GLOBAL__N__171e0b9f_22_ActivationEluKernel_cu_9e10b42f_306110elu_kernelERNS_18TensorIteratorBaseERKN3c106ScalarES8_S8_ENKUlvE_clEvENKUlvE_clEvEUldE_St5arrayIPcLm2EEEEviT0_T1_,"a",@progbits
	.sectionflags	@""
	.align	4
.nv.constant0._ZN2at6native29vectorized_elementwise_kernelILi4EZZZNS0_60_GLOBAL__N__171e0b9f_22_ActivationEluKernel_cu_9e10b42f_306110elu_kernelERNS_18TensorIteratorBaseERKN3c106ScalarES8_S8_ENKUlvE_clEvENKUlvE_clEvEUldE_St5arrayIPcLm2EEEEviT0_T1_:
	.zero		952


//--------------------- .nv.constant0._ZN2at6native29vectorized_elementwise_kernelILi8EZZZNS0_60_GLOBAL__N__171e0b9f_22_ActivationEluKernel_cu_9e10b42f_306110elu_kernelERNS_18TensorIteratorBaseERKN3c106ScalarES8_S8_ENKUlvE_clEvENKUlvE_clEvEUldE_St5arrayIPcLm2EEEEviT0_T1_ --------------------------
	.section	.nv.constant0._ZN2at6native29vectorized_elementwise_kernelILi8EZZZNS0_60_GLOBAL__N__171e0b9f_22_ActivationEluKernel_cu_9e10b42f_306110elu_kernelERNS_18TensorIteratorBaseERKN3c106ScalarES8_S8_ENKUlvE_clEvENKUlvE_clEvEUldE_St5arrayIPcLm2EEEEviT0_T1_,"a",@progbits
	.sectionflags	@""
	.align	4
.nv.constant0._ZN2at6native29vectorized_elementwise_kernelILi8EZZZNS0_60_GLOBAL__N__171e0b9f_22_ActivationEluKernel_cu_9e10b42f_306110elu_kernelERNS_18TensorIteratorBaseERKN3c106ScalarES8_S8_ENKUlvE_clEvENKUlvE_clEvEUldE_St5arrayIPcLm2EEEEviT0_T1_:
	.zero		952


//--------------------- SYMBOLS --------------------------

	.type		.nv.reservedSmem.offset0,@object
	.size		.nv.reservedSmem.offset0,0x4
	.type		__assertfail,@function
